//
// Generated by NVIDIA NVVM Compiler
//
// Compiler Build ID: CL-36424714
// Cuda compilation tools, release 13.0, V13.0.88
// Based on NVVM 20.0.0
//

.version 9.0
.target sm_100
.address_size 64

	// .globl	_ZN3cub18CUB_300001_SM_10006detail11EmptyKernelIvEEvv
// _ZZN3cub18CUB_300001_SM_10006detail6reduce28DeviceReduceSingleTileKernelINS2_10policy_hubIN4cuda3std3__45tupleIJdddEEEj9tuple_sumE10Policy1000EN6thrust24THRUST_300001_SM_1000_NS12zip_iteratorINS8_IJNSE_10device_ptrIKdEESI_EEEEEPS9_jSA_S9_S9_12compute_sumsEEvT0_T1_T2_T3_T4_T6_E12temp_storage has been demoted
// _ZZN3cub18CUB_300001_SM_10006detail6reduce18DeviceReduceKernelINS2_10policy_hubIN4cuda3std3__45tupleIJdddEEEj9tuple_sumE10Policy1000EN6thrust24THRUST_300001_SM_1000_NS12zip_iteratorINS8_IJNSE_10device_ptrIKdEESI_EEEEEjSA_S9_12compute_sumsEEvT0_PT3_T1_NS0_13GridEvenShareISP_EET2_T4_E12temp_storage has been demoted
// _ZZN3cub18CUB_300001_SM_10006detail6reduce28DeviceReduceSingleTileKernelINS2_10policy_hubIN4cuda3std3__45tupleIJdddEEEj9tuple_sumE10Policy1000EPS9_SD_iSA_S9_S9_NS7_10__identityEEEvT0_T1_T2_T3_T4_T6_E12temp_storage has been demoted
// _ZZN3cub18CUB_300001_SM_10006detail6reduce28DeviceReduceSingleTileKernelINS2_10policy_hubIN4cuda3std3__45tupleIJdddEEEy9tuple_sumE10Policy1000EN6thrust24THRUST_300001_SM_1000_NS12zip_iteratorINS8_IJNSE_10device_ptrIKdEESI_EEEEEPS9_ySA_S9_S9_12compute_sumsEEvT0_T1_T2_T3_T4_T6_E12temp_storage has been demoted
// _ZZN3cub18CUB_300001_SM_10006detail6reduce18DeviceReduceKernelINS2_10policy_hubIN4cuda3std3__45tupleIJdddEEEy9tuple_sumE10Policy1000EN6thrust24THRUST_300001_SM_1000_NS12zip_iteratorINS8_IJNSE_10device_ptrIKdEESI_EEEEEySA_S9_12compute_sumsEEvT0_PT3_T1_NS0_13GridEvenShareISP_EET2_T4_E12temp_storage has been demoted
// _ZZN3cub18CUB_300001_SM_10006detail6reduce28DeviceReduceSingleTileKernelINS2_10policy_hubIN4cuda3std3__45tupleIJdddEEEy9tuple_sumE10Policy1000EPS9_SD_iSA_S9_S9_NS7_10__identityEEEvT0_T1_T2_T3_T4_T6_E12temp_storage has been demoted
.global .align 1 .b8 _ZN34_INTERNAL_3c9d01cd_4_k_cu_067142dd4cuda3std3__45__cpo5beginE[1];
.global .align 1 .b8 _ZN34_INTERNAL_3c9d01cd_4_k_cu_067142dd4cuda3std3__45__cpo3endE[1];
.global .align 1 .b8 _ZN34_INTERNAL_3c9d01cd_4_k_cu_067142dd4cuda3std3__45__cpo6cbeginE[1];
.global .align 1 .b8 _ZN34_INTERNAL_3c9d01cd_4_k_cu_067142dd4cuda3std3__45__cpo4cendE[1];
.global .align 1 .b8 _ZN34_INTERNAL_3c9d01cd_4_k_cu_067142dd4cuda3std3__45__cpo6rbeginE[1];
.global .align 1 .b8 _ZN34_INTERNAL_3c9d01cd_4_k_cu_067142dd4cuda3std3__45__cpo4rendE[1];
.global .align 1 .b8 _ZN34_INTERNAL_3c9d01cd_4_k_cu_067142dd4cuda3std3__45__cpo7crbeginE[1];
.global .align 1 .b8 _ZN34_INTERNAL_3c9d01cd_4_k_cu_067142dd4cuda3std3__45__cpo5crendE[1];
.global .align 1 .b8 _ZN34_INTERNAL_3c9d01cd_4_k_cu_067142dd4cuda3std3__436_GLOBAL__N__3c9d01cd_4_k_cu_067142dd6ignoreE[1];
.global .align 1 .b8 _ZN34_INTERNAL_3c9d01cd_4_k_cu_067142dd4cuda3std3__419piecewise_constructE[1];
.global .align 1 .b8 _ZN34_INTERNAL_3c9d01cd_4_k_cu_067142dd4cuda3std3__48in_placeE[1];
.global .align 1 .b8 _ZN34_INTERNAL_3c9d01cd_4_k_cu_067142dd4cuda3std3__420unreachable_sentinelE[1];
.global .align 1 .b8 _ZN34_INTERNAL_3c9d01cd_4_k_cu_067142dd4cuda3std3__47nulloptE[1];
.global .align 1 .b8 _ZN34_INTERNAL_3c9d01cd_4_k_cu_067142dd4cuda3std3__48unexpectE[1];
.global .align 1 .b8 _ZN34_INTERNAL_3c9d01cd_4_k_cu_067142dd4cuda3std6ranges3__45__cpo4swapE[1];
.global .align 1 .b8 _ZN34_INTERNAL_3c9d01cd_4_k_cu_067142dd4cuda3std6ranges3__45__cpo9iter_moveE[1];
.global .align 1 .b8 _ZN34_INTERNAL_3c9d01cd_4_k_cu_067142dd4cuda3std6ranges3__45__cpo5beginE[1];
.global .align 1 .b8 _ZN34_INTERNAL_3c9d01cd_4_k_cu_067142dd4cuda3std6ranges3__45__cpo3endE[1];
.global .align 1 .b8 _ZN34_INTERNAL_3c9d01cd_4_k_cu_067142dd4cuda3std6ranges3__45__cpo6cbeginE[1];
.global .align 1 .b8 _ZN34_INTERNAL_3c9d01cd_4_k_cu_067142dd4cuda3std6ranges3__45__cpo4cendE[1];
.global .align 1 .b8 _ZN34_INTERNAL_3c9d01cd_4_k_cu_067142dd4cuda3std6ranges3__45__cpo7advanceE[1];
.global .align 1 .b8 _ZN34_INTERNAL_3c9d01cd_4_k_cu_067142dd4cuda3std6ranges3__45__cpo9iter_swapE[1];
.global .align 1 .b8 _ZN34_INTERNAL_3c9d01cd_4_k_cu_067142dd4cuda3std6ranges3__45__cpo4nextE[1];
.global .align 1 .b8 _ZN34_INTERNAL_3c9d01cd_4_k_cu_067142dd4cuda3std6ranges3__45__cpo4prevE[1];
.global .align 1 .b8 _ZN34_INTERNAL_3c9d01cd_4_k_cu_067142dd4cuda3std6ranges3__45__cpo4dataE[1];
.global .align 1 .b8 _ZN34_INTERNAL_3c9d01cd_4_k_cu_067142dd4cuda3std6ranges3__45__cpo5cdataE[1];
.global .align 1 .b8 _ZN34_INTERNAL_3c9d01cd_4_k_cu_067142dd4cuda3std6ranges3__45__cpo4sizeE[1];
.global .align 1 .b8 _ZN34_INTERNAL_3c9d01cd_4_k_cu_067142dd4cuda3std6ranges3__45__cpo5ssizeE[1];
.global .align 1 .b8 _ZN34_INTERNAL_3c9d01cd_4_k_cu_067142dd4cuda3std6ranges3__45__cpo8distanceE[1];
.global .align 1 .b8 _ZN34_INTERNAL_3c9d01cd_4_k_cu_067142dd6thrust24THRUST_300001_SM_1000_NS8cuda_cub3parE[1];
.global .align 1 .b8 _ZN34_INTERNAL_3c9d01cd_4_k_cu_067142dd6thrust24THRUST_300001_SM_1000_NS8cuda_cub10par_nosyncE[1];
.global .align 1 .b8 _ZN34_INTERNAL_3c9d01cd_4_k_cu_067142dd6thrust24THRUST_300001_SM_1000_NS6system6detail10sequential3seqE[1];
.global .align 1 .b8 _ZN34_INTERNAL_3c9d01cd_4_k_cu_067142dd6thrust24THRUST_300001_SM_1000_NS12placeholders2_1E[1];
.global .align 1 .b8 _ZN34_INTERNAL_3c9d01cd_4_k_cu_067142dd6thrust24THRUST_300001_SM_1000_NS12placeholders2_2E[1];
.global .align 1 .b8 _ZN34_INTERNAL_3c9d01cd_4_k_cu_067142dd6thrust24THRUST_300001_SM_1000_NS12placeholders2_3E[1];
.global .align 1 .b8 _ZN34_INTERNAL_3c9d01cd_4_k_cu_067142dd6thrust24THRUST_300001_SM_1000_NS12placeholders2_4E[1];
.global .align 1 .b8 _ZN34_INTERNAL_3c9d01cd_4_k_cu_067142dd6thrust24THRUST_300001_SM_1000_NS12placeholders2_5E[1];
.global .align 1 .b8 _ZN34_INTERNAL_3c9d01cd_4_k_cu_067142dd6thrust24THRUST_300001_SM_1000_NS12placeholders2_6E[1];
.global .align 1 .b8 _ZN34_INTERNAL_3c9d01cd_4_k_cu_067142dd6thrust24THRUST_300001_SM_1000_NS12placeholders2_7E[1];
.global .align 1 .b8 _ZN34_INTERNAL_3c9d01cd_4_k_cu_067142dd6thrust24THRUST_300001_SM_1000_NS12placeholders2_8E[1];
.global .align 1 .b8 _ZN34_INTERNAL_3c9d01cd_4_k_cu_067142dd6thrust24THRUST_300001_SM_1000_NS12placeholders2_9E[1];
.global .align 1 .b8 _ZN34_INTERNAL_3c9d01cd_4_k_cu_067142dd6thrust24THRUST_300001_SM_1000_NS12placeholders3_10E[1];
.global .align 1 .b8 _ZN34_INTERNAL_3c9d01cd_4_k_cu_067142dd6thrust24THRUST_300001_SM_1000_NS3seqE[1];

.visible .entry _ZN3cub18CUB_300001_SM_10006detail11EmptyKernelIvEEvv()
{


	ret;

}
	// .globl	_ZN3cub18CUB_300001_SM_10006detail6reduce28DeviceReduceSingleTileKernelINS2_10policy_hubIN4cuda3std3__45tupleIJdddEEEj9tuple_sumE10Policy1000EN6thrust24THRUST_300001_SM_1000_NS12zip_iteratorINS8_IJNSE_10device_ptrIKdEESI_EEEEEPS9_jSA_S9_S9_12compute_sumsEEvT0_T1_T2_T3_T4_T6_
.visible .entry _ZN3cub18CUB_300001_SM_10006detail6reduce28DeviceReduceSingleTileKernelINS2_10policy_hubIN4cuda3std3__45tupleIJdddEEEj9tuple_sumE10Policy1000EN6thrust24THRUST_300001_SM_1000_NS12zip_iteratorINS8_IJNSE_10device_ptrIKdEESI_EEEEEPS9_jSA_S9_S9_12compute_sumsEEvT0_T1_T2_T3_T4_T6_(
	.param .align 8 .b8 _ZN3cub18CUB_300001_SM_10006detail6reduce28DeviceReduceSingleTileKernelINS2_10policy_hubIN4cuda3std3__45tupleIJdddEEEj9tuple_sumE10Policy1000EN6thrust24THRUST_300001_SM_1000_NS12zip_iteratorINS8_IJNSE_10device_ptrIKdEESI_EEEEEPS9_jSA_S9_S9_12compute_sumsEEvT0_T1_T2_T3_T4_T6__param_0[16],
	.param .u64 .ptr .align 1 _ZN3cub18CUB_300001_SM_10006detail6reduce28DeviceReduceSingleTileKernelINS2_10policy_hubIN4cuda3std3__45tupleIJdddEEEj9tuple_sumE10Policy1000EN6thrust24THRUST_300001_SM_1000_NS12zip_iteratorINS8_IJNSE_10device_ptrIKdEESI_EEEEEPS9_jSA_S9_S9_12compute_sumsEEvT0_T1_T2_T3_T4_T6__param_1,
	.param .u32 _ZN3cub18CUB_300001_SM_10006detail6reduce28DeviceReduceSingleTileKernelINS2_10policy_hubIN4cuda3std3__45tupleIJdddEEEj9tuple_sumE10Policy1000EN6thrust24THRUST_300001_SM_1000_NS12zip_iteratorINS8_IJNSE_10device_ptrIKdEESI_EEEEEPS9_jSA_S9_S9_12compute_sumsEEvT0_T1_T2_T3_T4_T6__param_2,
	.param .align 1 .b8 _ZN3cub18CUB_300001_SM_10006detail6reduce28DeviceReduceSingleTileKernelINS2_10policy_hubIN4cuda3std3__45tupleIJdddEEEj9tuple_sumE10Policy1000EN6thrust24THRUST_300001_SM_1000_NS12zip_iteratorINS8_IJNSE_10device_ptrIKdEESI_EEEEEPS9_jSA_S9_S9_12compute_sumsEEvT0_T1_T2_T3_T4_T6__param_3[1],
	.param .align 8 .b8 _ZN3cub18CUB_300001_SM_10006detail6reduce28DeviceReduceSingleTileKernelINS2_10policy_hubIN4cuda3std3__45tupleIJdddEEEj9tuple_sumE10Policy1000EN6thrust24THRUST_300001_SM_1000_NS12zip_iteratorINS8_IJNSE_10device_ptrIKdEESI_EEEEEPS9_jSA_S9_S9_12compute_sumsEEvT0_T1_T2_T3_T4_T6__param_4[24],
	.param .align 1 .b8 _ZN3cub18CUB_300001_SM_10006detail6reduce28DeviceReduceSingleTileKernelINS2_10policy_hubIN4cuda3std3__45tupleIJdddEEEj9tuple_sumE10Policy1000EN6thrust24THRUST_300001_SM_1000_NS12zip_iteratorINS8_IJNSE_10device_ptrIKdEESI_EEEEEPS9_jSA_S9_S9_12compute_sumsEEvT0_T1_T2_T3_T4_T6__param_5[1]
)
.maxntid 256
.minnctapersm 1
{
	.reg .pred 	%p<57>;
	.reg .b32 	%r<557>;
	.reg .b64 	%rd<170>;
	.reg .b64 	%fd<781>;
	// demoted variable
	.shared .align 8 .b8 _ZZN3cub18CUB_300001_SM_10006detail6reduce28DeviceReduceSingleTileKernelINS2_10policy_hubIN4cuda3std3__45tupleIJdddEEEj9tuple_sumE10Policy1000EN6thrust24THRUST_300001_SM_1000_NS12zip_iteratorINS8_IJNSE_10device_ptrIKdEESI_EEEEEPS9_jSA_S9_S9_12compute_sumsEEvT0_T1_T2_T3_T4_T6_E12temp_storage[224];
	ld.param.f64 	%fd156, [_ZN3cub18CUB_300001_SM_10006detail6reduce28DeviceReduceSingleTileKernelINS2_10policy_hubIN4cuda3std3__45tupleIJdddEEEj9tuple_sumE10Policy1000EN6thrust24THRUST_300001_SM_1000_NS12zip_iteratorINS8_IJNSE_10device_ptrIKdEESI_EEEEEPS9_jSA_S9_S9_12compute_sumsEEvT0_T1_T2_T3_T4_T6__param_4+16];
	ld.param.f64 	%fd155, [_ZN3cub18CUB_300001_SM_10006detail6reduce28DeviceReduceSingleTileKernelINS2_10policy_hubIN4cuda3std3__45tupleIJdddEEEj9tuple_sumE10Policy1000EN6thrust24THRUST_300001_SM_1000_NS12zip_iteratorINS8_IJNSE_10device_ptrIKdEESI_EEEEEPS9_jSA_S9_S9_12compute_sumsEEvT0_T1_T2_T3_T4_T6__param_4+8];
	ld.param.f64 	%fd154, [_ZN3cub18CUB_300001_SM_10006detail6reduce28DeviceReduceSingleTileKernelINS2_10policy_hubIN4cuda3std3__45tupleIJdddEEEj9tuple_sumE10Policy1000EN6thrust24THRUST_300001_SM_1000_NS12zip_iteratorINS8_IJNSE_10device_ptrIKdEESI_EEEEEPS9_jSA_S9_S9_12compute_sumsEEvT0_T1_T2_T3_T4_T6__param_4];
	ld.param.u64 	%rd13, [_ZN3cub18CUB_300001_SM_10006detail6reduce28DeviceReduceSingleTileKernelINS2_10policy_hubIN4cuda3std3__45tupleIJdddEEEj9tuple_sumE10Policy1000EN6thrust24THRUST_300001_SM_1000_NS12zip_iteratorINS8_IJNSE_10device_ptrIKdEESI_EEEEEPS9_jSA_S9_S9_12compute_sumsEEvT0_T1_T2_T3_T4_T6__param_0+8];
	ld.param.u64 	%rd12, [_ZN3cub18CUB_300001_SM_10006detail6reduce28DeviceReduceSingleTileKernelINS2_10policy_hubIN4cuda3std3__45tupleIJdddEEEj9tuple_sumE10Policy1000EN6thrust24THRUST_300001_SM_1000_NS12zip_iteratorINS8_IJNSE_10device_ptrIKdEESI_EEEEEPS9_jSA_S9_S9_12compute_sumsEEvT0_T1_T2_T3_T4_T6__param_0];
	ld.param.u64 	%rd14, [_ZN3cub18CUB_300001_SM_10006detail6reduce28DeviceReduceSingleTileKernelINS2_10policy_hubIN4cuda3std3__45tupleIJdddEEEj9tuple_sumE10Policy1000EN6thrust24THRUST_300001_SM_1000_NS12zip_iteratorINS8_IJNSE_10device_ptrIKdEESI_EEEEEPS9_jSA_S9_S9_12compute_sumsEEvT0_T1_T2_T3_T4_T6__param_1];
	ld.param.u32 	%r40, [_ZN3cub18CUB_300001_SM_10006detail6reduce28DeviceReduceSingleTileKernelINS2_10policy_hubIN4cuda3std3__45tupleIJdddEEEj9tuple_sumE10Policy1000EN6thrust24THRUST_300001_SM_1000_NS12zip_iteratorINS8_IJNSE_10device_ptrIKdEESI_EEEEEPS9_jSA_S9_S9_12compute_sumsEEvT0_T1_T2_T3_T4_T6__param_2];
	cvta.to.global.u64 	%rd1, %rd14;
	setp.ne.s32 	%p1, %r40, 0;
	@%p1 bra 	$L__BB1_3;
	mov.u32 	%r542, %tid.x;
	setp.ne.s32 	%p56, %r542, 0;
	@%p56 bra 	$L__BB1_63;
	st.global.f64 	[%rd1], %fd154;
	st.global.f64 	[%rd1+8], %fd155;
	st.global.f64 	[%rd1+16], %fd156;
	bra.uni 	$L__BB1_63;
$L__BB1_3:
	cvta.to.global.u64 	%rd2, %rd12;
	cvta.to.global.u64 	%rd3, %rd13;
	setp.gt.u32 	%p2, %r40, 511;
	@%p2 bra 	$L__BB1_40;
	mov.u32 	%r1, %tid.x;
	setp.ge.u32 	%p23, %r1, %r40;
	mov.f64 	%fd727, 0d0000000000000000;
	mov.f64 	%fd728, %fd727;
	mov.f64 	%fd729, %fd727;
	mov.u32 	%r546, %r1;
	@%p23 bra 	$L__BB1_6;
	mul.wide.u32 	%rd94, %r1, 8;
	add.s64 	%rd95, %rd2, %rd94;
	add.s64 	%rd96, %rd3, %rd94;
	ld.global.f64 	%fd411, [%rd95];
	ld.global.f64 	%fd412, [%rd96];
	mul.f64 	%fd413, %fd411, %fd411;
	mul.f64 	%fd414, %fd411, %fd413;
	mul.f64 	%fd729, %fd411, %fd414;
	mul.f64 	%fd415, %fd412, %fd412;
	mul.f64 	%fd416, %fd412, %fd415;
	mul.f64 	%fd728, %fd412, %fd416;
	mul.f64 	%fd417, %fd413, %fd412;
	mul.f64 	%fd727, %fd412, %fd417;
	add.s32 	%r546, %r1, 256;
$L__BB1_6:
	setp.ge.u32 	%p24, %r546, %r40;
	@%p24 bra 	$L__BB1_18;
	not.b32 	%r220, %r546;
	add.s32 	%r4, %r40, %r220;
	shr.u32 	%r221, %r4, 8;
	add.s32 	%r5, %r221, 1;
	and.b32  	%r6, %r5, 7;
	setp.lt.u32 	%p25, %r4, 1792;
	@%p25 bra 	$L__BB1_10;
	and.b32  	%r222, %r5, 33554424;
	neg.s32 	%r544, %r222;
	mul.wide.u32 	%rd97, %r546, 8;
	add.s64 	%rd98, %rd97, 8192;
	add.s64 	%rd169, %rd2, %rd98;
	add.s64 	%rd168, %rd3, %rd98;
$L__BB1_9:
	.pragma "nounroll";
	ld.global.f64 	%fd419, [%rd169+-8192];
	ld.global.f64 	%fd420, [%rd168+-8192];
	mul.f64 	%fd421, %fd419, %fd419;
	mul.f64 	%fd422, %fd419, %fd421;
	mul.f64 	%fd423, %fd420, %fd420;
	mul.f64 	%fd424, %fd420, %fd423;
	mul.f64 	%fd425, %fd421, %fd420;
	fma.rn.f64 	%fd426, %fd419, %fd422, %fd729;
	fma.rn.f64 	%fd427, %fd420, %fd424, %fd728;
	fma.rn.f64 	%fd428, %fd420, %fd425, %fd727;
	ld.global.f64 	%fd429, [%rd169+-6144];
	ld.global.f64 	%fd430, [%rd168+-6144];
	mul.f64 	%fd431, %fd429, %fd429;
	mul.f64 	%fd432, %fd429, %fd431;
	mul.f64 	%fd433, %fd430, %fd430;
	mul.f64 	%fd434, %fd430, %fd433;
	mul.f64 	%fd435, %fd431, %fd430;
	fma.rn.f64 	%fd436, %fd429, %fd432, %fd426;
	fma.rn.f64 	%fd437, %fd430, %fd434, %fd427;
	fma.rn.f64 	%fd438, %fd430, %fd435, %fd428;
	ld.global.f64 	%fd439, [%rd169+-4096];
	ld.global.f64 	%fd440, [%rd168+-4096];
	mul.f64 	%fd441, %fd439, %fd439;
	mul.f64 	%fd442, %fd439, %fd441;
	mul.f64 	%fd443, %fd440, %fd440;
	mul.f64 	%fd444, %fd440, %fd443;
	mul.f64 	%fd445, %fd441, %fd440;
	fma.rn.f64 	%fd446, %fd439, %fd442, %fd436;
	fma.rn.f64 	%fd447, %fd440, %fd444, %fd437;
	fma.rn.f64 	%fd448, %fd440, %fd445, %fd438;
	ld.global.f64 	%fd449, [%rd169+-2048];
	ld.global.f64 	%fd450, [%rd168+-2048];
	mul.f64 	%fd451, %fd449, %fd449;
	mul.f64 	%fd452, %fd449, %fd451;
	mul.f64 	%fd453, %fd450, %fd450;
	mul.f64 	%fd454, %fd450, %fd453;
	mul.f64 	%fd455, %fd451, %fd450;
	fma.rn.f64 	%fd456, %fd449, %fd452, %fd446;
	fma.rn.f64 	%fd457, %fd450, %fd454, %fd447;
	fma.rn.f64 	%fd458, %fd450, %fd455, %fd448;
	ld.global.f64 	%fd459, [%rd169];
	ld.global.f64 	%fd460, [%rd168];
	mul.f64 	%fd461, %fd459, %fd459;
	mul.f64 	%fd462, %fd459, %fd461;
	mul.f64 	%fd463, %fd460, %fd460;
	mul.f64 	%fd464, %fd460, %fd463;
	mul.f64 	%fd465, %fd461, %fd460;
	fma.rn.f64 	%fd466, %fd459, %fd462, %fd456;
	fma.rn.f64 	%fd467, %fd460, %fd464, %fd457;
	fma.rn.f64 	%fd468, %fd460, %fd465, %fd458;
	ld.global.f64 	%fd469, [%rd169+2048];
	ld.global.f64 	%fd470, [%rd168+2048];
	mul.f64 	%fd471, %fd469, %fd469;
	mul.f64 	%fd472, %fd469, %fd471;
	mul.f64 	%fd473, %fd470, %fd470;
	mul.f64 	%fd474, %fd470, %fd473;
	mul.f64 	%fd475, %fd471, %fd470;
	fma.rn.f64 	%fd476, %fd469, %fd472, %fd466;
	fma.rn.f64 	%fd477, %fd470, %fd474, %fd467;
	fma.rn.f64 	%fd478, %fd470, %fd475, %fd468;
	ld.global.f64 	%fd479, [%rd169+4096];
	ld.global.f64 	%fd480, [%rd168+4096];
	mul.f64 	%fd481, %fd479, %fd479;
	mul.f64 	%fd482, %fd479, %fd481;
	mul.f64 	%fd483, %fd480, %fd480;
	mul.f64 	%fd484, %fd480, %fd483;
	mul.f64 	%fd485, %fd481, %fd480;
	fma.rn.f64 	%fd486, %fd479, %fd482, %fd476;
	fma.rn.f64 	%fd487, %fd480, %fd484, %fd477;
	fma.rn.f64 	%fd488, %fd480, %fd485, %fd478;
	ld.global.f64 	%fd489, [%rd169+6144];
	ld.global.f64 	%fd490, [%rd168+6144];
	mul.f64 	%fd491, %fd489, %fd489;
	mul.f64 	%fd492, %fd489, %fd491;
	mul.f64 	%fd493, %fd490, %fd490;
	mul.f64 	%fd494, %fd490, %fd493;
	mul.f64 	%fd495, %fd491, %fd490;
	fma.rn.f64 	%fd729, %fd489, %fd492, %fd486;
	fma.rn.f64 	%fd728, %fd490, %fd494, %fd487;
	fma.rn.f64 	%fd727, %fd490, %fd495, %fd488;
	add.s32 	%r546, %r546, 2048;
	add.s32 	%r544, %r544, 8;
	add.s64 	%rd169, %rd169, 16384;
	add.s64 	%rd168, %rd168, 16384;
	setp.ne.s32 	%p26, %r544, 0;
	@%p26 bra 	$L__BB1_9;
$L__BB1_10:
	setp.eq.s32 	%p27, %r6, 0;
	@%p27 bra 	$L__BB1_18;
	setp.lt.u32 	%p28, %r6, 4;
	@%p28 bra 	$L__BB1_13;
	mul.wide.u32 	%rd99, %r546, 8;
	add.s64 	%rd100, %rd2, %rd99;
	add.s64 	%rd101, %rd3, %rd99;
	ld.global.f64 	%fd497, [%rd100];
	ld.global.f64 	%fd498, [%rd101];
	mul.f64 	%fd499, %fd497, %fd497;
	mul.f64 	%fd500, %fd497, %fd499;
	mul.f64 	%fd501, %fd498, %fd498;
	mul.f64 	%fd502, %fd498, %fd501;
	mul.f64 	%fd503, %fd499, %fd498;
	fma.rn.f64 	%fd504, %fd497, %fd500, %fd729;
	fma.rn.f64 	%fd505, %fd498, %fd502, %fd728;
	fma.rn.f64 	%fd506, %fd498, %fd503, %fd727;
	ld.global.f64 	%fd507, [%rd100+2048];
	ld.global.f64 	%fd508, [%rd101+2048];
	mul.f64 	%fd509, %fd507, %fd507;
	mul.f64 	%fd510, %fd507, %fd509;
	mul.f64 	%fd511, %fd508, %fd508;
	mul.f64 	%fd512, %fd508, %fd511;
	mul.f64 	%fd513, %fd509, %fd508;
	fma.rn.f64 	%fd514, %fd507, %fd510, %fd504;
	fma.rn.f64 	%fd515, %fd508, %fd512, %fd505;
	fma.rn.f64 	%fd516, %fd508, %fd513, %fd506;
	ld.global.f64 	%fd517, [%rd100+4096];
	ld.global.f64 	%fd518, [%rd101+4096];
	mul.f64 	%fd519, %fd517, %fd517;
	mul.f64 	%fd520, %fd517, %fd519;
	mul.f64 	%fd521, %fd518, %fd518;
	mul.f64 	%fd522, %fd518, %fd521;
	mul.f64 	%fd523, %fd519, %fd518;
	fma.rn.f64 	%fd524, %fd517, %fd520, %fd514;
	fma.rn.f64 	%fd525, %fd518, %fd522, %fd515;
	fma.rn.f64 	%fd526, %fd518, %fd523, %fd516;
	ld.global.f64 	%fd527, [%rd100+6144];
	ld.global.f64 	%fd528, [%rd101+6144];
	mul.f64 	%fd529, %fd527, %fd527;
	mul.f64 	%fd530, %fd527, %fd529;
	mul.f64 	%fd531, %fd528, %fd528;
	mul.f64 	%fd532, %fd528, %fd531;
	mul.f64 	%fd533, %fd529, %fd528;
	fma.rn.f64 	%fd729, %fd527, %fd530, %fd524;
	fma.rn.f64 	%fd728, %fd528, %fd532, %fd525;
	fma.rn.f64 	%fd727, %fd528, %fd533, %fd526;
	add.s32 	%r546, %r546, 1024;
$L__BB1_13:
	and.b32  	%r223, %r5, 3;
	setp.eq.s32 	%p29, %r223, 0;
	@%p29 bra 	$L__BB1_18;
	setp.eq.s32 	%p30, %r223, 1;
	@%p30 bra 	$L__BB1_16;
	mul.wide.u32 	%rd102, %r546, 8;
	add.s64 	%rd103, %rd2, %rd102;
	add.s64 	%rd104, %rd3, %rd102;
	ld.global.f64 	%fd535, [%rd103];
	ld.global.f64 	%fd536, [%rd104];
	mul.f64 	%fd537, %fd535, %fd535;
	mul.f64 	%fd538, %fd535, %fd537;
	mul.f64 	%fd539, %fd536, %fd536;
	mul.f64 	%fd540, %fd536, %fd539;
	mul.f64 	%fd541, %fd537, %fd536;
	fma.rn.f64 	%fd542, %fd535, %fd538, %fd729;
	fma.rn.f64 	%fd543, %fd536, %fd540, %fd728;
	fma.rn.f64 	%fd544, %fd536, %fd541, %fd727;
	ld.global.f64 	%fd545, [%rd103+2048];
	ld.global.f64 	%fd546, [%rd104+2048];
	mul.f64 	%fd547, %fd545, %fd545;
	mul.f64 	%fd548, %fd545, %fd547;
	mul.f64 	%fd549, %fd546, %fd546;
	mul.f64 	%fd550, %fd546, %fd549;
	mul.f64 	%fd551, %fd547, %fd546;
	fma.rn.f64 	%fd729, %fd545, %fd548, %fd542;
	fma.rn.f64 	%fd728, %fd546, %fd550, %fd543;
	fma.rn.f64 	%fd727, %fd546, %fd551, %fd544;
	add.s32 	%r546, %r546, 512;
$L__BB1_16:
	and.b32  	%r224, %r4, 256;
	setp.ne.s32 	%p31, %r224, 0;
	@%p31 bra 	$L__BB1_18;
	mul.wide.u32 	%rd105, %r546, 8;
	add.s64 	%rd106, %rd2, %rd105;
	add.s64 	%rd107, %rd3, %rd105;
	ld.global.f64 	%fd552, [%rd106];
	ld.global.f64 	%fd553, [%rd107];
	mul.f64 	%fd554, %fd552, %fd552;
	mul.f64 	%fd555, %fd552, %fd554;
	mul.f64 	%fd556, %fd553, %fd553;
	mul.f64 	%fd557, %fd553, %fd556;
	mul.f64 	%fd558, %fd554, %fd553;
	fma.rn.f64 	%fd729, %fd552, %fd555, %fd729;
	fma.rn.f64 	%fd728, %fd553, %fd557, %fd728;
	fma.rn.f64 	%fd727, %fd553, %fd558, %fd727;
$L__BB1_18:
	setp.lt.u32 	%p32, %r40, 256;
	@%p32 bra 	$L__BB1_23;
	// begin inline asm
	mov.u32 %r387, %laneid;
	// end inline asm
	mov.b64 	%rd138, %fd729;
	mov.b64 	{%r389, %r394}, %rd138;
	mov.b32 	%r415, 1;
	mov.b32 	%r536, 31;
	mov.b32 	%r537, -1;
	// begin inline asm
	shfl.sync.down.b32 %r388, %r389, %r415, %r536, %r537;
	// end inline asm
	// begin inline asm
	shfl.sync.down.b32 %r393, %r394, %r415, %r536, %r537;
	// end inline asm
	mov.b64 	%rd139, {%r388, %r393};
	mov.b64 	%fd622, %rd139;
	mov.b64 	%rd140, %fd728;
	mov.b64 	{%r399, %r404}, %rd140;
	// begin inline asm
	shfl.sync.down.b32 %r398, %r399, %r415, %r536, %r537;
	// end inline asm
	// begin inline asm
	shfl.sync.down.b32 %r403, %r404, %r415, %r536, %r537;
	// end inline asm
	mov.b64 	%rd141, {%r398, %r403};
	mov.b64 	%fd623, %rd141;
	mov.b64 	%rd142, %fd727;
	mov.b64 	{%r409, %r414}, %rd142;
	// begin inline asm
	shfl.sync.down.b32 %r408, %r409, %r415, %r536, %r537;
	// end inline asm
	// begin inline asm
	shfl.sync.down.b32 %r413, %r414, %r415, %r536, %r537;
	// end inline asm
	mov.b64 	%rd143, {%r408, %r413};
	mov.b64 	%fd624, %rd143;
	setp.gt.s32 	%p48, %r387, 30;
	add.f64 	%fd625, %fd729, %fd622;
	add.f64 	%fd626, %fd728, %fd623;
	add.f64 	%fd627, %fd727, %fd624;
	selp.f64 	%fd628, %fd729, %fd625, %p48;
	mov.b64 	%rd144, %fd628;
	mov.b64 	{%r419, %r424}, %rd144;
	selp.f64 	%fd629, %fd728, %fd626, %p48;
	mov.b64 	%rd145, %fd629;
	mov.b64 	{%r429, %r434}, %rd145;
	selp.f64 	%fd630, %fd727, %fd627, %p48;
	mov.b64 	%rd146, %fd630;
	mov.b64 	{%r439, %r444}, %rd146;
	mov.b32 	%r445, 2;
	// begin inline asm
	shfl.sync.down.b32 %r418, %r419, %r445, %r536, %r537;
	// end inline asm
	// begin inline asm
	shfl.sync.down.b32 %r423, %r424, %r445, %r536, %r537;
	// end inline asm
	mov.b64 	%rd147, {%r418, %r423};
	mov.b64 	%fd631, %rd147;
	// begin inline asm
	shfl.sync.down.b32 %r428, %r429, %r445, %r536, %r537;
	// end inline asm
	// begin inline asm
	shfl.sync.down.b32 %r433, %r434, %r445, %r536, %r537;
	// end inline asm
	mov.b64 	%rd148, {%r428, %r433};
	mov.b64 	%fd632, %rd148;
	// begin inline asm
	shfl.sync.down.b32 %r438, %r439, %r445, %r536, %r537;
	// end inline asm
	// begin inline asm
	shfl.sync.down.b32 %r443, %r444, %r445, %r536, %r537;
	// end inline asm
	mov.b64 	%rd149, {%r438, %r443};
	mov.b64 	%fd633, %rd149;
	setp.gt.s32 	%p49, %r387, 29;
	add.f64 	%fd634, %fd628, %fd631;
	add.f64 	%fd635, %fd629, %fd632;
	add.f64 	%fd636, %fd630, %fd633;
	selp.f64 	%fd637, %fd628, %fd634, %p49;
	mov.b64 	%rd150, %fd637;
	mov.b64 	{%r449, %r454}, %rd150;
	selp.f64 	%fd638, %fd629, %fd635, %p49;
	mov.b64 	%rd151, %fd638;
	mov.b64 	{%r459, %r464}, %rd151;
	selp.f64 	%fd639, %fd630, %fd636, %p49;
	mov.b64 	%rd152, %fd639;
	mov.b64 	{%r469, %r474}, %rd152;
	mov.b32 	%r475, 4;
	// begin inline asm
	shfl.sync.down.b32 %r448, %r449, %r475, %r536, %r537;
	// end inline asm
	// begin inline asm
	shfl.sync.down.b32 %r453, %r454, %r475, %r536, %r537;
	// end inline asm
	mov.b64 	%rd153, {%r448, %r453};
	mov.b64 	%fd640, %rd153;
	// begin inline asm
	shfl.sync.down.b32 %r458, %r459, %r475, %r536, %r537;
	// end inline asm
	// begin inline asm
	shfl.sync.down.b32 %r463, %r464, %r475, %r536, %r537;
	// end inline asm
	mov.b64 	%rd154, {%r458, %r463};
	mov.b64 	%fd641, %rd154;
	// begin inline asm
	shfl.sync.down.b32 %r468, %r469, %r475, %r536, %r537;
	// end inline asm
	// begin inline asm
	shfl.sync.down.b32 %r473, %r474, %r475, %r536, %r537;
	// end inline asm
	mov.b64 	%rd155, {%r468, %r473};
	mov.b64 	%fd642, %rd155;
	setp.gt.s32 	%p50, %r387, 27;
	add.f64 	%fd643, %fd637, %fd640;
	add.f64 	%fd644, %fd638, %fd641;
	add.f64 	%fd645, %fd639, %fd642;
	selp.f64 	%fd646, %fd637, %fd643, %p50;
	mov.b64 	%rd156, %fd646;
	mov.b64 	{%r479, %r484}, %rd156;
	selp.f64 	%fd647, %fd638, %fd644, %p50;
	mov.b64 	%rd157, %fd647;
	mov.b64 	{%r489, %r494}, %rd157;
	selp.f64 	%fd648, %fd639, %fd645, %p50;
	mov.b64 	%rd158, %fd648;
	mov.b64 	{%r499, %r504}, %rd158;
	mov.b32 	%r505, 8;
	// begin inline asm
	shfl.sync.down.b32 %r478, %r479, %r505, %r536, %r537;
	// end inline asm
	// begin inline asm
	shfl.sync.down.b32 %r483, %r484, %r505, %r536, %r537;
	// end inline asm
	mov.b64 	%rd159, {%r478, %r483};
	mov.b64 	%fd649, %rd159;
	// begin inline asm
	shfl.sync.down.b32 %r488, %r489, %r505, %r536, %r537;
	// end inline asm
	// begin inline asm
	shfl.sync.down.b32 %r493, %r494, %r505, %r536, %r537;
	// end inline asm
	mov.b64 	%rd160, {%r488, %r493};
	mov.b64 	%fd650, %rd160;
	// begin inline asm
	shfl.sync.down.b32 %r498, %r499, %r505, %r536, %r537;
	// end inline asm
	// begin inline asm
	shfl.sync.down.b32 %r503, %r504, %r505, %r536, %r537;
	// end inline asm
	mov.b64 	%rd161, {%r498, %r503};
	mov.b64 	%fd651, %rd161;
	setp.gt.s32 	%p51, %r387, 23;
	add.f64 	%fd652, %fd646, %fd649;
	add.f64 	%fd653, %fd647, %fd650;
	add.f64 	%fd654, %fd648, %fd651;
	selp.f64 	%fd655, %fd646, %fd652, %p51;
	mov.b64 	%rd162, %fd655;
	mov.b64 	{%r509, %r514}, %rd162;
	selp.f64 	%fd656, %fd647, %fd653, %p51;
	mov.b64 	%rd163, %fd656;
	mov.b64 	{%r519, %r524}, %rd163;
	selp.f64 	%fd657, %fd648, %fd654, %p51;
	mov.b64 	%rd164, %fd657;
	mov.b64 	{%r529, %r534}, %rd164;
	mov.b32 	%r535, 16;
	// begin inline asm
	shfl.sync.down.b32 %r508, %r509, %r535, %r536, %r537;
	// end inline asm
	// begin inline asm
	shfl.sync.down.b32 %r513, %r514, %r535, %r536, %r537;
	// end inline asm
	mov.b64 	%rd165, {%r508, %r513};
	mov.b64 	%fd658, %rd165;
	// begin inline asm
	shfl.sync.down.b32 %r518, %r519, %r535, %r536, %r537;
	// end inline asm
	// begin inline asm
	shfl.sync.down.b32 %r523, %r524, %r535, %r536, %r537;
	// end inline asm
	mov.b64 	%rd166, {%r518, %r523};
	mov.b64 	%fd659, %rd166;
	// begin inline asm
	shfl.sync.down.b32 %r528, %r529, %r535, %r536, %r537;
	// end inline asm
	// begin inline asm
	shfl.sync.down.b32 %r533, %r534, %r535, %r536, %r537;
	// end inline asm
	mov.b64 	%rd167, {%r528, %r533};
	mov.b64 	%fd660, %rd167;
	setp.gt.s32 	%p52, %r387, 15;
	add.f64 	%fd43, %fd655, %fd658;
	add.f64 	%fd44, %fd656, %fd659;
	add.f64 	%fd45, %fd657, %fd660;
	selp.f64 	%fd733, %fd655, %fd43, %p52;
	selp.f64 	%fd734, %fd656, %fd44, %p52;
	selp.f64 	%fd735, %fd657, %fd45, %p52;
	setp.ne.s32 	%p53, %r387, 0;
	@%p53 bra 	$L__BB1_21;
	shr.u32 	%r538, %r1, 5;
	mov.u32 	%r539, _ZZN3cub18CUB_300001_SM_10006detail6reduce28DeviceReduceSingleTileKernelINS2_10policy_hubIN4cuda3std3__45tupleIJdddEEEj9tuple_sumE10Policy1000EN6thrust24THRUST_300001_SM_1000_NS12zip_iteratorINS8_IJNSE_10device_ptrIKdEESI_EEEEEPS9_jSA_S9_S9_12compute_sumsEEvT0_T1_T2_T3_T4_T6_E12temp_storage;
	mad.lo.s32 	%r540, %r538, 24, %r539;
	st.shared.f64 	[%r540+8], %fd43;
	st.shared.f64 	[%r540+16], %fd44;
	st.shared.f64 	[%r540+24], %fd45;
$L__BB1_21:
	bar.sync 	0;
	setp.ne.s32 	%p54, %r1, 0;
	@%p54 bra 	$L__BB1_61;
	ld.shared.f64 	%fd661, [_ZZN3cub18CUB_300001_SM_10006detail6reduce28DeviceReduceSingleTileKernelINS2_10policy_hubIN4cuda3std3__45tupleIJdddEEEj9tuple_sumE10Policy1000EN6thrust24THRUST_300001_SM_1000_NS12zip_iteratorINS8_IJNSE_10device_ptrIKdEESI_EEEEEPS9_jSA_S9_S9_12compute_sumsEEvT0_T1_T2_T3_T4_T6_E12temp_storage+32];
	ld.shared.f64 	%fd662, [_ZZN3cub18CUB_300001_SM_10006detail6reduce28DeviceReduceSingleTileKernelINS2_10policy_hubIN4cuda3std3__45tupleIJdddEEEj9tuple_sumE10Policy1000EN6thrust24THRUST_300001_SM_1000_NS12zip_iteratorINS8_IJNSE_10device_ptrIKdEESI_EEEEEPS9_jSA_S9_S9_12compute_sumsEEvT0_T1_T2_T3_T4_T6_E12temp_storage+40];
	ld.shared.f64 	%fd663, [_ZZN3cub18CUB_300001_SM_10006detail6reduce28DeviceReduceSingleTileKernelINS2_10policy_hubIN4cuda3std3__45tupleIJdddEEEj9tuple_sumE10Policy1000EN6thrust24THRUST_300001_SM_1000_NS12zip_iteratorINS8_IJNSE_10device_ptrIKdEESI_EEEEEPS9_jSA_S9_S9_12compute_sumsEEvT0_T1_T2_T3_T4_T6_E12temp_storage+48];
	add.f64 	%fd664, %fd733, %fd661;
	add.f64 	%fd665, %fd734, %fd662;
	add.f64 	%fd666, %fd735, %fd663;
	ld.shared.f64 	%fd667, [_ZZN3cub18CUB_300001_SM_10006detail6reduce28DeviceReduceSingleTileKernelINS2_10policy_hubIN4cuda3std3__45tupleIJdddEEEj9tuple_sumE10Policy1000EN6thrust24THRUST_300001_SM_1000_NS12zip_iteratorINS8_IJNSE_10device_ptrIKdEESI_EEEEEPS9_jSA_S9_S9_12compute_sumsEEvT0_T1_T2_T3_T4_T6_E12temp_storage+56];
	ld.shared.f64 	%fd668, [_ZZN3cub18CUB_300001_SM_10006detail6reduce28DeviceReduceSingleTileKernelINS2_10policy_hubIN4cuda3std3__45tupleIJdddEEEj9tuple_sumE10Policy1000EN6thrust24THRUST_300001_SM_1000_NS12zip_iteratorINS8_IJNSE_10device_ptrIKdEESI_EEEEEPS9_jSA_S9_S9_12compute_sumsEEvT0_T1_T2_T3_T4_T6_E12temp_storage+64];
	ld.shared.f64 	%fd669, [_ZZN3cub18CUB_300001_SM_10006detail6reduce28DeviceReduceSingleTileKernelINS2_10policy_hubIN4cuda3std3__45tupleIJdddEEEj9tuple_sumE10Policy1000EN6thrust24THRUST_300001_SM_1000_NS12zip_iteratorINS8_IJNSE_10device_ptrIKdEESI_EEEEEPS9_jSA_S9_S9_12compute_sumsEEvT0_T1_T2_T3_T4_T6_E12temp_storage+72];
	add.f64 	%fd670, %fd664, %fd667;
	add.f64 	%fd671, %fd665, %fd668;
	add.f64 	%fd672, %fd666, %fd669;
	ld.shared.f64 	%fd673, [_ZZN3cub18CUB_300001_SM_10006detail6reduce28DeviceReduceSingleTileKernelINS2_10policy_hubIN4cuda3std3__45tupleIJdddEEEj9tuple_sumE10Policy1000EN6thrust24THRUST_300001_SM_1000_NS12zip_iteratorINS8_IJNSE_10device_ptrIKdEESI_EEEEEPS9_jSA_S9_S9_12compute_sumsEEvT0_T1_T2_T3_T4_T6_E12temp_storage+80];
	ld.shared.f64 	%fd674, [_ZZN3cub18CUB_300001_SM_10006detail6reduce28DeviceReduceSingleTileKernelINS2_10policy_hubIN4cuda3std3__45tupleIJdddEEEj9tuple_sumE10Policy1000EN6thrust24THRUST_300001_SM_1000_NS12zip_iteratorINS8_IJNSE_10device_ptrIKdEESI_EEEEEPS9_jSA_S9_S9_12compute_sumsEEvT0_T1_T2_T3_T4_T6_E12temp_storage+88];
	ld.shared.f64 	%fd675, [_ZZN3cub18CUB_300001_SM_10006detail6reduce28DeviceReduceSingleTileKernelINS2_10policy_hubIN4cuda3std3__45tupleIJdddEEEj9tuple_sumE10Policy1000EN6thrust24THRUST_300001_SM_1000_NS12zip_iteratorINS8_IJNSE_10device_ptrIKdEESI_EEEEEPS9_jSA_S9_S9_12compute_sumsEEvT0_T1_T2_T3_T4_T6_E12temp_storage+96];
	add.f64 	%fd676, %fd670, %fd673;
	add.f64 	%fd677, %fd671, %fd674;
	add.f64 	%fd678, %fd672, %fd675;
	ld.shared.f64 	%fd679, [_ZZN3cub18CUB_300001_SM_10006detail6reduce28DeviceReduceSingleTileKernelINS2_10policy_hubIN4cuda3std3__45tupleIJdddEEEj9tuple_sumE10Policy1000EN6thrust24THRUST_300001_SM_1000_NS12zip_iteratorINS8_IJNSE_10device_ptrIKdEESI_EEEEEPS9_jSA_S9_S9_12compute_sumsEEvT0_T1_T2_T3_T4_T6_E12temp_storage+104];
	ld.shared.f64 	%fd680, [_ZZN3cub18CUB_300001_SM_10006detail6reduce28DeviceReduceSingleTileKernelINS2_10policy_hubIN4cuda3std3__45tupleIJdddEEEj9tuple_sumE10Policy1000EN6thrust24THRUST_300001_SM_1000_NS12zip_iteratorINS8_IJNSE_10device_ptrIKdEESI_EEEEEPS9_jSA_S9_S9_12compute_sumsEEvT0_T1_T2_T3_T4_T6_E12temp_storage+112];
	ld.shared.f64 	%fd681, [_ZZN3cub18CUB_300001_SM_10006detail6reduce28DeviceReduceSingleTileKernelINS2_10policy_hubIN4cuda3std3__45tupleIJdddEEEj9tuple_sumE10Policy1000EN6thrust24THRUST_300001_SM_1000_NS12zip_iteratorINS8_IJNSE_10device_ptrIKdEESI_EEEEEPS9_jSA_S9_S9_12compute_sumsEEvT0_T1_T2_T3_T4_T6_E12temp_storage+120];
	add.f64 	%fd682, %fd676, %fd679;
	add.f64 	%fd683, %fd677, %fd680;
	add.f64 	%fd684, %fd678, %fd681;
	ld.shared.f64 	%fd685, [_ZZN3cub18CUB_300001_SM_10006detail6reduce28DeviceReduceSingleTileKernelINS2_10policy_hubIN4cuda3std3__45tupleIJdddEEEj9tuple_sumE10Policy1000EN6thrust24THRUST_300001_SM_1000_NS12zip_iteratorINS8_IJNSE_10device_ptrIKdEESI_EEEEEPS9_jSA_S9_S9_12compute_sumsEEvT0_T1_T2_T3_T4_T6_E12temp_storage+128];
	ld.shared.f64 	%fd686, [_ZZN3cub18CUB_300001_SM_10006detail6reduce28DeviceReduceSingleTileKernelINS2_10policy_hubIN4cuda3std3__45tupleIJdddEEEj9tuple_sumE10Policy1000EN6thrust24THRUST_300001_SM_1000_NS12zip_iteratorINS8_IJNSE_10device_ptrIKdEESI_EEEEEPS9_jSA_S9_S9_12compute_sumsEEvT0_T1_T2_T3_T4_T6_E12temp_storage+136];
	ld.shared.f64 	%fd687, [_ZZN3cub18CUB_300001_SM_10006detail6reduce28DeviceReduceSingleTileKernelINS2_10policy_hubIN4cuda3std3__45tupleIJdddEEEj9tuple_sumE10Policy1000EN6thrust24THRUST_300001_SM_1000_NS12zip_iteratorINS8_IJNSE_10device_ptrIKdEESI_EEEEEPS9_jSA_S9_S9_12compute_sumsEEvT0_T1_T2_T3_T4_T6_E12temp_storage+144];
	add.f64 	%fd688, %fd682, %fd685;
	add.f64 	%fd689, %fd683, %fd686;
	add.f64 	%fd690, %fd684, %fd687;
	ld.shared.f64 	%fd691, [_ZZN3cub18CUB_300001_SM_10006detail6reduce28DeviceReduceSingleTileKernelINS2_10policy_hubIN4cuda3std3__45tupleIJdddEEEj9tuple_sumE10Policy1000EN6thrust24THRUST_300001_SM_1000_NS12zip_iteratorINS8_IJNSE_10device_ptrIKdEESI_EEEEEPS9_jSA_S9_S9_12compute_sumsEEvT0_T1_T2_T3_T4_T6_E12temp_storage+152];
	ld.shared.f64 	%fd692, [_ZZN3cub18CUB_300001_SM_10006detail6reduce28DeviceReduceSingleTileKernelINS2_10policy_hubIN4cuda3std3__45tupleIJdddEEEj9tuple_sumE10Policy1000EN6thrust24THRUST_300001_SM_1000_NS12zip_iteratorINS8_IJNSE_10device_ptrIKdEESI_EEEEEPS9_jSA_S9_S9_12compute_sumsEEvT0_T1_T2_T3_T4_T6_E12temp_storage+160];
	ld.shared.f64 	%fd693, [_ZZN3cub18CUB_300001_SM_10006detail6reduce28DeviceReduceSingleTileKernelINS2_10policy_hubIN4cuda3std3__45tupleIJdddEEEj9tuple_sumE10Policy1000EN6thrust24THRUST_300001_SM_1000_NS12zip_iteratorINS8_IJNSE_10device_ptrIKdEESI_EEEEEPS9_jSA_S9_S9_12compute_sumsEEvT0_T1_T2_T3_T4_T6_E12temp_storage+168];
	add.f64 	%fd694, %fd688, %fd691;
	add.f64 	%fd695, %fd689, %fd692;
	add.f64 	%fd696, %fd690, %fd693;
	ld.shared.f64 	%fd697, [_ZZN3cub18CUB_300001_SM_10006detail6reduce28DeviceReduceSingleTileKernelINS2_10policy_hubIN4cuda3std3__45tupleIJdddEEEj9tuple_sumE10Policy1000EN6thrust24THRUST_300001_SM_1000_NS12zip_iteratorINS8_IJNSE_10device_ptrIKdEESI_EEEEEPS9_jSA_S9_S9_12compute_sumsEEvT0_T1_T2_T3_T4_T6_E12temp_storage+176];
	ld.shared.f64 	%fd698, [_ZZN3cub18CUB_300001_SM_10006detail6reduce28DeviceReduceSingleTileKernelINS2_10policy_hubIN4cuda3std3__45tupleIJdddEEEj9tuple_sumE10Policy1000EN6thrust24THRUST_300001_SM_1000_NS12zip_iteratorINS8_IJNSE_10device_ptrIKdEESI_EEEEEPS9_jSA_S9_S9_12compute_sumsEEvT0_T1_T2_T3_T4_T6_E12temp_storage+184];
	ld.shared.f64 	%fd699, [_ZZN3cub18CUB_300001_SM_10006detail6reduce28DeviceReduceSingleTileKernelINS2_10policy_hubIN4cuda3std3__45tupleIJdddEEEj9tuple_sumE10Policy1000EN6thrust24THRUST_300001_SM_1000_NS12zip_iteratorINS8_IJNSE_10device_ptrIKdEESI_EEEEEPS9_jSA_S9_S9_12compute_sumsEEvT0_T1_T2_T3_T4_T6_E12temp_storage+192];
	add.f64 	%fd733, %fd694, %fd697;
	add.f64 	%fd734, %fd695, %fd698;
	add.f64 	%fd735, %fd696, %fd699;
	bra.uni 	$L__BB1_61;
$L__BB1_23:
	// begin inline asm
	mov.u32 %r225, %laneid;
	// end inline asm
	and.b32  	%r376, %r1, 992;
	add.s32 	%r377, %r376, 32;
	setp.gt.u32 	%p33, %r377, %r40;
	not.b32 	%r378, %r376;
	add.s32 	%r379, %r40, %r378;
	selp.b32 	%r374, %r379, 31, %p33;
	mov.b64 	%rd108, %fd729;
	mov.b64 	{%r227, %r232}, %rd108;
	mov.b32 	%r253, 1;
	mov.b32 	%r375, -1;
	// begin inline asm
	shfl.sync.down.b32 %r226, %r227, %r253, %r374, %r375;
	// end inline asm
	// begin inline asm
	shfl.sync.down.b32 %r231, %r232, %r253, %r374, %r375;
	// end inline asm
	mov.b64 	%rd109, {%r226, %r231};
	mov.b64 	%fd559, %rd109;
	mov.b64 	%rd110, %fd728;
	mov.b64 	{%r237, %r242}, %rd110;
	// begin inline asm
	shfl.sync.down.b32 %r236, %r237, %r253, %r374, %r375;
	// end inline asm
	// begin inline asm
	shfl.sync.down.b32 %r241, %r242, %r253, %r374, %r375;
	// end inline asm
	mov.b64 	%rd111, {%r236, %r241};
	mov.b64 	%fd560, %rd111;
	mov.b64 	%rd112, %fd727;
	mov.b64 	{%r247, %r252}, %rd112;
	// begin inline asm
	shfl.sync.down.b32 %r246, %r247, %r253, %r374, %r375;
	// end inline asm
	// begin inline asm
	shfl.sync.down.b32 %r251, %r252, %r253, %r374, %r375;
	// end inline asm
	mov.b64 	%rd113, {%r246, %r251};
	mov.b64 	%fd561, %rd113;
	setp.lt.s32 	%p34, %r225, %r374;
	add.f64 	%fd562, %fd729, %fd559;
	add.f64 	%fd563, %fd728, %fd560;
	add.f64 	%fd564, %fd727, %fd561;
	selp.f64 	%fd565, %fd562, %fd729, %p34;
	mov.b64 	%rd114, %fd565;
	mov.b64 	{%r257, %r262}, %rd114;
	selp.f64 	%fd566, %fd563, %fd728, %p34;
	mov.b64 	%rd115, %fd566;
	mov.b64 	{%r267, %r272}, %rd115;
	selp.f64 	%fd567, %fd564, %fd727, %p34;
	mov.b64 	%rd116, %fd567;
	mov.b64 	{%r277, %r282}, %rd116;
	mov.b32 	%r283, 2;
	// begin inline asm
	shfl.sync.down.b32 %r256, %r257, %r283, %r374, %r375;
	// end inline asm
	// begin inline asm
	shfl.sync.down.b32 %r261, %r262, %r283, %r374, %r375;
	// end inline asm
	mov.b64 	%rd117, {%r256, %r261};
	mov.b64 	%fd568, %rd117;
	// begin inline asm
	shfl.sync.down.b32 %r266, %r267, %r283, %r374, %r375;
	// end inline asm
	// begin inline asm
	shfl.sync.down.b32 %r271, %r272, %r283, %r374, %r375;
	// end inline asm
	mov.b64 	%rd118, {%r266, %r271};
	mov.b64 	%fd569, %rd118;
	// begin inline asm
	shfl.sync.down.b32 %r276, %r277, %r283, %r374, %r375;
	// end inline asm
	// begin inline asm
	shfl.sync.down.b32 %r281, %r282, %r283, %r374, %r375;
	// end inline asm
	mov.b64 	%rd119, {%r276, %r281};
	mov.b64 	%fd570, %rd119;
	add.s32 	%r380, %r225, 2;
	setp.gt.s32 	%p35, %r380, %r374;
	add.f64 	%fd571, %fd565, %fd568;
	add.f64 	%fd572, %fd566, %fd569;
	add.f64 	%fd573, %fd567, %fd570;
	selp.f64 	%fd574, %fd565, %fd571, %p35;
	mov.b64 	%rd120, %fd574;
	mov.b64 	{%r287, %r292}, %rd120;
	selp.f64 	%fd575, %fd566, %fd572, %p35;
	mov.b64 	%rd121, %fd575;
	mov.b64 	{%r297, %r302}, %rd121;
	selp.f64 	%fd576, %fd567, %fd573, %p35;
	mov.b64 	%rd122, %fd576;
	mov.b64 	{%r307, %r312}, %rd122;
	mov.b32 	%r313, 4;
	// begin inline asm
	shfl.sync.down.b32 %r286, %r287, %r313, %r374, %r375;
	// end inline asm
	// begin inline asm
	shfl.sync.down.b32 %r291, %r292, %r313, %r374, %r375;
	// end inline asm
	mov.b64 	%rd123, {%r286, %r291};
	mov.b64 	%fd577, %rd123;
	// begin inline asm
	shfl.sync.down.b32 %r296, %r297, %r313, %r374, %r375;
	// end inline asm
	// begin inline asm
	shfl.sync.down.b32 %r301, %r302, %r313, %r374, %r375;
	// end inline asm
	mov.b64 	%rd124, {%r296, %r301};
	mov.b64 	%fd578, %rd124;
	// begin inline asm
	shfl.sync.down.b32 %r306, %r307, %r313, %r374, %r375;
	// end inline asm
	// begin inline asm
	shfl.sync.down.b32 %r311, %r312, %r313, %r374, %r375;
	// end inline asm
	mov.b64 	%rd125, {%r306, %r311};
	mov.b64 	%fd579, %rd125;
	add.s32 	%r381, %r225, 4;
	setp.gt.s32 	%p36, %r381, %r374;
	add.f64 	%fd580, %fd574, %fd577;
	add.f64 	%fd581, %fd575, %fd578;
	add.f64 	%fd582, %fd576, %fd579;
	selp.f64 	%fd583, %fd574, %fd580, %p36;
	mov.b64 	%rd126, %fd583;
	mov.b64 	{%r317, %r322}, %rd126;
	selp.f64 	%fd584, %fd575, %fd581, %p36;
	mov.b64 	%rd127, %fd584;
	mov.b64 	{%r327, %r332}, %rd127;
	selp.f64 	%fd585, %fd576, %fd582, %p36;
	mov.b64 	%rd128, %fd585;
	mov.b64 	{%r337, %r342}, %rd128;
	mov.b32 	%r343, 8;
	// begin inline asm
	shfl.sync.down.b32 %r316, %r317, %r343, %r374, %r375;
	// end inline asm
	// begin inline asm
	shfl.sync.down.b32 %r321, %r322, %r343, %r374, %r375;
	// end inline asm
	mov.b64 	%rd129, {%r316, %r321};
	mov.b64 	%fd586, %rd129;
	// begin inline asm
	shfl.sync.down.b32 %r326, %r327, %r343, %r374, %r375;
	// end inline asm
	// begin inline asm
	shfl.sync.down.b32 %r331, %r332, %r343, %r374, %r375;
	// end inline asm
	mov.b64 	%rd130, {%r326, %r331};
	mov.b64 	%fd587, %rd130;
	// begin inline asm
	shfl.sync.down.b32 %r336, %r337, %r343, %r374, %r375;
	// end inline asm
	// begin inline asm
	shfl.sync.down.b32 %r341, %r342, %r343, %r374, %r375;
	// end inline asm
	mov.b64 	%rd131, {%r336, %r341};
	mov.b64 	%fd588, %rd131;
	add.s32 	%r382, %r225, 8;
	setp.gt.s32 	%p37, %r382, %r374;
	add.f64 	%fd589, %fd583, %fd586;
	add.f64 	%fd590, %fd584, %fd587;
	add.f64 	%fd591, %fd585, %fd588;
	selp.f64 	%fd592, %fd583, %fd589, %p37;
	mov.b64 	%rd132, %fd592;
	mov.b64 	{%r347, %r352}, %rd132;
	selp.f64 	%fd593, %fd584, %fd590, %p37;
	mov.b64 	%rd133, %fd593;
	mov.b64 	{%r357, %r362}, %rd133;
	selp.f64 	%fd594, %fd585, %fd591, %p37;
	mov.b64 	%rd134, %fd594;
	mov.b64 	{%r367, %r372}, %rd134;
	mov.b32 	%r373, 16;
	// begin inline asm
	shfl.sync.down.b32 %r346, %r347, %r373, %r374, %r375;
	// end inline asm
	// begin inline asm
	shfl.sync.down.b32 %r351, %r352, %r373, %r374, %r375;
	// end inline asm
	mov.b64 	%rd135, {%r346, %r351};
	mov.b64 	%fd595, %rd135;
	// begin inline asm
	shfl.sync.down.b32 %r356, %r357, %r373, %r374, %r375;
	// end inline asm
	// begin inline asm
	shfl.sync.down.b32 %r361, %r362, %r373, %r374, %r375;
	// end inline asm
	mov.b64 	%rd136, {%r356, %r361};
	mov.b64 	%fd596, %rd136;
	// begin inline asm
	shfl.sync.down.b32 %r366, %r367, %r373, %r374, %r375;
	// end inline asm
	// begin inline asm
	shfl.sync.down.b32 %r371, %r372, %r373, %r374, %r375;
	// end inline asm
	mov.b64 	%rd137, {%r366, %r371};
	mov.b64 	%fd597, %rd137;
	add.s32 	%r383, %r225, 16;
	setp.gt.s32 	%p38, %r383, %r374;
	add.f64 	%fd598, %fd592, %fd595;
	add.f64 	%fd599, %fd593, %fd596;
	add.f64 	%fd600, %fd594, %fd597;
	selp.f64 	%fd733, %fd592, %fd598, %p38;
	selp.f64 	%fd734, %fd593, %fd599, %p38;
	selp.f64 	%fd735, %fd594, %fd600, %p38;
	setp.ne.s32 	%p39, %r225, 0;
	@%p39 bra 	$L__BB1_25;
	shr.u32 	%r384, %r1, 5;
	mov.u32 	%r385, _ZZN3cub18CUB_300001_SM_10006detail6reduce28DeviceReduceSingleTileKernelINS2_10policy_hubIN4cuda3std3__45tupleIJdddEEEj9tuple_sumE10Policy1000EN6thrust24THRUST_300001_SM_1000_NS12zip_iteratorINS8_IJNSE_10device_ptrIKdEESI_EEEEEPS9_jSA_S9_S9_12compute_sumsEEvT0_T1_T2_T3_T4_T6_E12temp_storage;
	mad.lo.s32 	%r386, %r384, 24, %r385;
	st.shared.f64 	[%r386+8], %fd733;
	st.shared.f64 	[%r386+16], %fd734;
	st.shared.f64 	[%r386+24], %fd735;
$L__BB1_25:
	bar.sync 	0;
	setp.ne.s32 	%p40, %r1, 0;
	@%p40 bra 	$L__BB1_61;
	setp.lt.u32 	%p41, %r40, 33;
	@%p41 bra 	$L__BB1_28;
	ld.shared.f64 	%fd601, [_ZZN3cub18CUB_300001_SM_10006detail6reduce28DeviceReduceSingleTileKernelINS2_10policy_hubIN4cuda3std3__45tupleIJdddEEEj9tuple_sumE10Policy1000EN6thrust24THRUST_300001_SM_1000_NS12zip_iteratorINS8_IJNSE_10device_ptrIKdEESI_EEEEEPS9_jSA_S9_S9_12compute_sumsEEvT0_T1_T2_T3_T4_T6_E12temp_storage+32];
	ld.shared.f64 	%fd602, [_ZZN3cub18CUB_300001_SM_10006detail6reduce28DeviceReduceSingleTileKernelINS2_10policy_hubIN4cuda3std3__45tupleIJdddEEEj9tuple_sumE10Policy1000EN6thrust24THRUST_300001_SM_1000_NS12zip_iteratorINS8_IJNSE_10device_ptrIKdEESI_EEEEEPS9_jSA_S9_S9_12compute_sumsEEvT0_T1_T2_T3_T4_T6_E12temp_storage+40];
	ld.shared.f64 	%fd603, [_ZZN3cub18CUB_300001_SM_10006detail6reduce28DeviceReduceSingleTileKernelINS2_10policy_hubIN4cuda3std3__45tupleIJdddEEEj9tuple_sumE10Policy1000EN6thrust24THRUST_300001_SM_1000_NS12zip_iteratorINS8_IJNSE_10device_ptrIKdEESI_EEEEEPS9_jSA_S9_S9_12compute_sumsEEvT0_T1_T2_T3_T4_T6_E12temp_storage+48];
	add.f64 	%fd733, %fd733, %fd601;
	add.f64 	%fd734, %fd734, %fd602;
	add.f64 	%fd735, %fd735, %fd603;
$L__BB1_28:
	setp.lt.u32 	%p42, %r40, 65;
	@%p42 bra 	$L__BB1_30;
	ld.shared.f64 	%fd604, [_ZZN3cub18CUB_300001_SM_10006detail6reduce28DeviceReduceSingleTileKernelINS2_10policy_hubIN4cuda3std3__45tupleIJdddEEEj9tuple_sumE10Policy1000EN6thrust24THRUST_300001_SM_1000_NS12zip_iteratorINS8_IJNSE_10device_ptrIKdEESI_EEEEEPS9_jSA_S9_S9_12compute_sumsEEvT0_T1_T2_T3_T4_T6_E12temp_storage+56];
	ld.shared.f64 	%fd605, [_ZZN3cub18CUB_300001_SM_10006detail6reduce28DeviceReduceSingleTileKernelINS2_10policy_hubIN4cuda3std3__45tupleIJdddEEEj9tuple_sumE10Policy1000EN6thrust24THRUST_300001_SM_1000_NS12zip_iteratorINS8_IJNSE_10device_ptrIKdEESI_EEEEEPS9_jSA_S9_S9_12compute_sumsEEvT0_T1_T2_T3_T4_T6_E12temp_storage+64];
	ld.shared.f64 	%fd606, [_ZZN3cub18CUB_300001_SM_10006detail6reduce28DeviceReduceSingleTileKernelINS2_10policy_hubIN4cuda3std3__45tupleIJdddEEEj9tuple_sumE10Policy1000EN6thrust24THRUST_300001_SM_1000_NS12zip_iteratorINS8_IJNSE_10device_ptrIKdEESI_EEEEEPS9_jSA_S9_S9_12compute_sumsEEvT0_T1_T2_T3_T4_T6_E12temp_storage+72];
	add.f64 	%fd733, %fd733, %fd604;
	add.f64 	%fd734, %fd734, %fd605;
	add.f64 	%fd735, %fd735, %fd606;
$L__BB1_30:
	setp.lt.u32 	%p43, %r40, 97;
	@%p43 bra 	$L__BB1_32;
	ld.shared.f64 	%fd607, [_ZZN3cub18CUB_300001_SM_10006detail6reduce28DeviceReduceSingleTileKernelINS2_10policy_hubIN4cuda3std3__45tupleIJdddEEEj9tuple_sumE10Policy1000EN6thrust24THRUST_300001_SM_1000_NS12zip_iteratorINS8_IJNSE_10device_ptrIKdEESI_EEEEEPS9_jSA_S9_S9_12compute_sumsEEvT0_T1_T2_T3_T4_T6_E12temp_storage+80];
	ld.shared.f64 	%fd608, [_ZZN3cub18CUB_300001_SM_10006detail6reduce28DeviceReduceSingleTileKernelINS2_10policy_hubIN4cuda3std3__45tupleIJdddEEEj9tuple_sumE10Policy1000EN6thrust24THRUST_300001_SM_1000_NS12zip_iteratorINS8_IJNSE_10device_ptrIKdEESI_EEEEEPS9_jSA_S9_S9_12compute_sumsEEvT0_T1_T2_T3_T4_T6_E12temp_storage+88];
	ld.shared.f64 	%fd609, [_ZZN3cub18CUB_300001_SM_10006detail6reduce28DeviceReduceSingleTileKernelINS2_10policy_hubIN4cuda3std3__45tupleIJdddEEEj9tuple_sumE10Policy1000EN6thrust24THRUST_300001_SM_1000_NS12zip_iteratorINS8_IJNSE_10device_ptrIKdEESI_EEEEEPS9_jSA_S9_S9_12compute_sumsEEvT0_T1_T2_T3_T4_T6_E12temp_storage+96];
	add.f64 	%fd733, %fd733, %fd607;
	add.f64 	%fd734, %fd734, %fd608;
	add.f64 	%fd735, %fd735, %fd609;
$L__BB1_32:
	setp.lt.u32 	%p44, %r40, 129;
	@%p44 bra 	$L__BB1_34;
	ld.shared.f64 	%fd610, [_ZZN3cub18CUB_300001_SM_10006detail6reduce28DeviceReduceSingleTileKernelINS2_10policy_hubIN4cuda3std3__45tupleIJdddEEEj9tuple_sumE10Policy1000EN6thrust24THRUST_300001_SM_1000_NS12zip_iteratorINS8_IJNSE_10device_ptrIKdEESI_EEEEEPS9_jSA_S9_S9_12compute_sumsEEvT0_T1_T2_T3_T4_T6_E12temp_storage+104];
	ld.shared.f64 	%fd611, [_ZZN3cub18CUB_300001_SM_10006detail6reduce28DeviceReduceSingleTileKernelINS2_10policy_hubIN4cuda3std3__45tupleIJdddEEEj9tuple_sumE10Policy1000EN6thrust24THRUST_300001_SM_1000_NS12zip_iteratorINS8_IJNSE_10device_ptrIKdEESI_EEEEEPS9_jSA_S9_S9_12compute_sumsEEvT0_T1_T2_T3_T4_T6_E12temp_storage+112];
	ld.shared.f64 	%fd612, [_ZZN3cub18CUB_300001_SM_10006detail6reduce28DeviceReduceSingleTileKernelINS2_10policy_hubIN4cuda3std3__45tupleIJdddEEEj9tuple_sumE10Policy1000EN6thrust24THRUST_300001_SM_1000_NS12zip_iteratorINS8_IJNSE_10device_ptrIKdEESI_EEEEEPS9_jSA_S9_S9_12compute_sumsEEvT0_T1_T2_T3_T4_T6_E12temp_storage+120];
	add.f64 	%fd733, %fd733, %fd610;
	add.f64 	%fd734, %fd734, %fd611;
	add.f64 	%fd735, %fd735, %fd612;
$L__BB1_34:
	setp.lt.u32 	%p45, %r40, 161;
	@%p45 bra 	$L__BB1_36;
	ld.shared.f64 	%fd613, [_ZZN3cub18CUB_300001_SM_10006detail6reduce28DeviceReduceSingleTileKernelINS2_10policy_hubIN4cuda3std3__45tupleIJdddEEEj9tuple_sumE10Policy1000EN6thrust24THRUST_300001_SM_1000_NS12zip_iteratorINS8_IJNSE_10device_ptrIKdEESI_EEEEEPS9_jSA_S9_S9_12compute_sumsEEvT0_T1_T2_T3_T4_T6_E12temp_storage+128];
	ld.shared.f64 	%fd614, [_ZZN3cub18CUB_300001_SM_10006detail6reduce28DeviceReduceSingleTileKernelINS2_10policy_hubIN4cuda3std3__45tupleIJdddEEEj9tuple_sumE10Policy1000EN6thrust24THRUST_300001_SM_1000_NS12zip_iteratorINS8_IJNSE_10device_ptrIKdEESI_EEEEEPS9_jSA_S9_S9_12compute_sumsEEvT0_T1_T2_T3_T4_T6_E12temp_storage+136];
	ld.shared.f64 	%fd615, [_ZZN3cub18CUB_300001_SM_10006detail6reduce28DeviceReduceSingleTileKernelINS2_10policy_hubIN4cuda3std3__45tupleIJdddEEEj9tuple_sumE10Policy1000EN6thrust24THRUST_300001_SM_1000_NS12zip_iteratorINS8_IJNSE_10device_ptrIKdEESI_EEEEEPS9_jSA_S9_S9_12compute_sumsEEvT0_T1_T2_T3_T4_T6_E12temp_storage+144];
	add.f64 	%fd733, %fd733, %fd613;
	add.f64 	%fd734, %fd734, %fd614;
	add.f64 	%fd735, %fd735, %fd615;
$L__BB1_36:
	setp.lt.u32 	%p46, %r40, 193;
	@%p46 bra 	$L__BB1_38;
	ld.shared.f64 	%fd616, [_ZZN3cub18CUB_300001_SM_10006detail6reduce28DeviceReduceSingleTileKernelINS2_10policy_hubIN4cuda3std3__45tupleIJdddEEEj9tuple_sumE10Policy1000EN6thrust24THRUST_300001_SM_1000_NS12zip_iteratorINS8_IJNSE_10device_ptrIKdEESI_EEEEEPS9_jSA_S9_S9_12compute_sumsEEvT0_T1_T2_T3_T4_T6_E12temp_storage+152];
	ld.shared.f64 	%fd617, [_ZZN3cub18CUB_300001_SM_10006detail6reduce28DeviceReduceSingleTileKernelINS2_10policy_hubIN4cuda3std3__45tupleIJdddEEEj9tuple_sumE10Policy1000EN6thrust24THRUST_300001_SM_1000_NS12zip_iteratorINS8_IJNSE_10device_ptrIKdEESI_EEEEEPS9_jSA_S9_S9_12compute_sumsEEvT0_T1_T2_T3_T4_T6_E12temp_storage+160];
	ld.shared.f64 	%fd618, [_ZZN3cub18CUB_300001_SM_10006detail6reduce28DeviceReduceSingleTileKernelINS2_10policy_hubIN4cuda3std3__45tupleIJdddEEEj9tuple_sumE10Policy1000EN6thrust24THRUST_300001_SM_1000_NS12zip_iteratorINS8_IJNSE_10device_ptrIKdEESI_EEEEEPS9_jSA_S9_S9_12compute_sumsEEvT0_T1_T2_T3_T4_T6_E12temp_storage+168];
	add.f64 	%fd733, %fd733, %fd616;
	add.f64 	%fd734, %fd734, %fd617;
	add.f64 	%fd735, %fd735, %fd618;
$L__BB1_38:
	setp.lt.u32 	%p47, %r40, 225;
	@%p47 bra 	$L__BB1_61;
	ld.shared.f64 	%fd619, [_ZZN3cub18CUB_300001_SM_10006detail6reduce28DeviceReduceSingleTileKernelINS2_10policy_hubIN4cuda3std3__45tupleIJdddEEEj9tuple_sumE10Policy1000EN6thrust24THRUST_300001_SM_1000_NS12zip_iteratorINS8_IJNSE_10device_ptrIKdEESI_EEEEEPS9_jSA_S9_S9_12compute_sumsEEvT0_T1_T2_T3_T4_T6_E12temp_storage+176];
	ld.shared.f64 	%fd620, [_ZZN3cub18CUB_300001_SM_10006detail6reduce28DeviceReduceSingleTileKernelINS2_10policy_hubIN4cuda3std3__45tupleIJdddEEEj9tuple_sumE10Policy1000EN6thrust24THRUST_300001_SM_1000_NS12zip_iteratorINS8_IJNSE_10device_ptrIKdEESI_EEEEEPS9_jSA_S9_S9_12compute_sumsEEvT0_T1_T2_T3_T4_T6_E12temp_storage+184];
	ld.shared.f64 	%fd621, [_ZZN3cub18CUB_300001_SM_10006detail6reduce28DeviceReduceSingleTileKernelINS2_10policy_hubIN4cuda3std3__45tupleIJdddEEEj9tuple_sumE10Policy1000EN6thrust24THRUST_300001_SM_1000_NS12zip_iteratorINS8_IJNSE_10device_ptrIKdEESI_EEEEEPS9_jSA_S9_S9_12compute_sumsEEvT0_T1_T2_T3_T4_T6_E12temp_storage+192];
	add.f64 	%fd733, %fd733, %fd619;
	add.f64 	%fd734, %fd734, %fd620;
	add.f64 	%fd735, %fd735, %fd621;
	bra.uni 	$L__BB1_61;
$L__BB1_40:
	mov.u32 	%r17, %tid.x;
	mul.wide.u32 	%rd15, %r17, 8;
	add.s64 	%rd10, %rd2, %rd15;
	add.s64 	%rd11, %rd3, %rd15;
	ld.global.f64 	%fd157, [%rd10];
	ld.global.f64 	%fd158, [%rd11];
	mul.f64 	%fd159, %fd157, %fd157;
	mul.f64 	%fd160, %fd157, %fd159;
	mul.f64 	%fd161, %fd158, %fd158;
	mul.f64 	%fd162, %fd158, %fd161;
	mul.f64 	%fd163, %fd159, %fd158;
	ld.global.f64 	%fd164, [%rd10+2048];
	ld.global.f64 	%fd165, [%rd11+2048];
	mul.f64 	%fd166, %fd164, %fd164;
	mul.f64 	%fd167, %fd164, %fd166;
	mul.f64 	%fd168, %fd164, %fd167;
	mul.f64 	%fd169, %fd165, %fd165;
	mul.f64 	%fd170, %fd165, %fd169;
	mul.f64 	%fd171, %fd165, %fd170;
	mul.f64 	%fd172, %fd166, %fd165;
	mul.f64 	%fd173, %fd165, %fd172;
	fma.rn.f64 	%fd777, %fd157, %fd160, %fd168;
	fma.rn.f64 	%fd776, %fd158, %fd162, %fd171;
	fma.rn.f64 	%fd775, %fd158, %fd163, %fd173;
	add.s32 	%r18, %r40, -512;
	setp.lt.u32 	%p3, %r18, 512;
	mov.b32 	%r550, 512;
	@%p3 bra 	$L__BB1_44;
	mov.b32 	%r550, 512;
$L__BB1_42:
	mul.wide.u32 	%rd16, %r550, 8;
	add.s64 	%rd17, %rd10, %rd16;
	add.s64 	%rd18, %rd11, %rd16;
	ld.global.f64 	%fd174, [%rd17];
	ld.global.f64 	%fd175, [%rd18];
	mul.f64 	%fd176, %fd174, %fd174;
	mul.f64 	%fd177, %fd174, %fd176;
	mul.f64 	%fd178, %fd175, %fd175;
	mul.f64 	%fd179, %fd175, %fd178;
	mul.f64 	%fd180, %fd176, %fd175;
	ld.global.f64 	%fd181, [%rd17+2048];
	ld.global.f64 	%fd182, [%rd18+2048];
	mul.f64 	%fd183, %fd181, %fd181;
	mul.f64 	%fd184, %fd181, %fd183;
	mul.f64 	%fd185, %fd182, %fd182;
	mul.f64 	%fd186, %fd182, %fd185;
	mul.f64 	%fd187, %fd183, %fd182;
	fma.rn.f64 	%fd188, %fd174, %fd177, %fd777;
	fma.rn.f64 	%fd189, %fd175, %fd179, %fd776;
	fma.rn.f64 	%fd190, %fd175, %fd180, %fd775;
	fma.rn.f64 	%fd777, %fd181, %fd184, %fd188;
	fma.rn.f64 	%fd776, %fd182, %fd186, %fd189;
	fma.rn.f64 	%fd775, %fd182, %fd187, %fd190;
	sub.s32 	%r43, %r40, %r550;
	setp.lt.u32 	%p4, %r43, 512;
	@%p4 bra 	$L__BB1_57;
	add.s32 	%r550, %r550, 512;
	setp.le.u32 	%p5, %r550, %r18;
	@%p5 bra 	$L__BB1_42;
$L__BB1_44:
	setp.le.u32 	%p6, %r40, %r550;
	sub.s32 	%r44, %r40, %r550;
	setp.ge.s32 	%p7, %r17, %r44;
	or.pred  	%p8, %p6, %p7;
	@%p8 bra 	$L__BB1_57;
	not.b32 	%r46, %r17;
	add.s32 	%r47, %r40, %r46;
	sub.s32 	%r22, %r47, %r550;
	shr.u32 	%r48, %r22, 8;
	add.s32 	%r23, %r48, 1;
	and.b32  	%r24, %r23, 7;
	setp.lt.u32 	%p9, %r22, 1792;
	mov.u32 	%r555, %r17;
	@%p9 bra 	$L__BB1_49;
	or.b32  	%r553, %r17, 1024;
	add.s32 	%r552, %r17, %r550;
	and.b32  	%r49, %r23, 33554424;
	neg.s32 	%r551, %r49;
$L__BB1_47:
	.pragma "nounroll";
	mul.wide.u32 	%rd19, %r552, 8;
	add.s64 	%rd20, %rd2, %rd19;
	add.s64 	%rd21, %rd3, %rd19;
	ld.global.f64 	%fd192, [%rd20];
	ld.global.f64 	%fd193, [%rd21];
	mul.f64 	%fd194, %fd192, %fd192;
	mul.f64 	%fd195, %fd192, %fd194;
	mul.f64 	%fd196, %fd193, %fd193;
	mul.f64 	%fd197, %fd193, %fd196;
	mul.f64 	%fd198, %fd194, %fd193;
	fma.rn.f64 	%fd199, %fd192, %fd195, %fd777;
	fma.rn.f64 	%fd200, %fd193, %fd197, %fd776;
	fma.rn.f64 	%fd201, %fd193, %fd198, %fd775;
	add.s32 	%r50, %r552, 256;
	mul.wide.u32 	%rd22, %r50, 8;
	add.s64 	%rd23, %rd2, %rd22;
	add.s64 	%rd24, %rd3, %rd22;
	ld.global.f64 	%fd202, [%rd23];
	ld.global.f64 	%fd203, [%rd24];
	mul.f64 	%fd204, %fd202, %fd202;
	mul.f64 	%fd205, %fd202, %fd204;
	mul.f64 	%fd206, %fd203, %fd203;
	mul.f64 	%fd207, %fd203, %fd206;
	mul.f64 	%fd208, %fd204, %fd203;
	fma.rn.f64 	%fd209, %fd202, %fd205, %fd199;
	fma.rn.f64 	%fd210, %fd203, %fd207, %fd200;
	fma.rn.f64 	%fd211, %fd203, %fd208, %fd201;
	add.s32 	%r51, %r552, 512;
	mul.wide.u32 	%rd25, %r51, 8;
	add.s64 	%rd26, %rd2, %rd25;
	add.s64 	%rd27, %rd3, %rd25;
	ld.global.f64 	%fd212, [%rd26];
	ld.global.f64 	%fd213, [%rd27];
	mul.f64 	%fd214, %fd212, %fd212;
	mul.f64 	%fd215, %fd212, %fd214;
	mul.f64 	%fd216, %fd213, %fd213;
	mul.f64 	%fd217, %fd213, %fd216;
	mul.f64 	%fd218, %fd214, %fd213;
	fma.rn.f64 	%fd219, %fd212, %fd215, %fd209;
	fma.rn.f64 	%fd220, %fd213, %fd217, %fd210;
	fma.rn.f64 	%fd221, %fd213, %fd218, %fd211;
	add.s32 	%r52, %r552, 768;
	mul.wide.u32 	%rd28, %r52, 8;
	add.s64 	%rd29, %rd2, %rd28;
	add.s64 	%rd30, %rd3, %rd28;
	ld.global.f64 	%fd222, [%rd29];
	ld.global.f64 	%fd223, [%rd30];
	mul.f64 	%fd224, %fd222, %fd222;
	mul.f64 	%fd225, %fd222, %fd224;
	mul.f64 	%fd226, %fd223, %fd223;
	mul.f64 	%fd227, %fd223, %fd226;
	mul.f64 	%fd228, %fd224, %fd223;
	fma.rn.f64 	%fd229, %fd222, %fd225, %fd219;
	fma.rn.f64 	%fd230, %fd223, %fd227, %fd220;
	fma.rn.f64 	%fd231, %fd223, %fd228, %fd221;
	add.s32 	%r53, %r552, 1024;
	mul.wide.u32 	%rd31, %r53, 8;
	add.s64 	%rd32, %rd2, %rd31;
	add.s64 	%rd33, %rd3, %rd31;
	ld.global.f64 	%fd232, [%rd32];
	ld.global.f64 	%fd233, [%rd33];
	mul.f64 	%fd234, %fd232, %fd232;
	mul.f64 	%fd235, %fd232, %fd234;
	mul.f64 	%fd236, %fd233, %fd233;
	mul.f64 	%fd237, %fd233, %fd236;
	mul.f64 	%fd238, %fd234, %fd233;
	fma.rn.f64 	%fd239, %fd232, %fd235, %fd229;
	fma.rn.f64 	%fd240, %fd233, %fd237, %fd230;
	fma.rn.f64 	%fd241, %fd233, %fd238, %fd231;
	add.s32 	%r54, %r552, 1280;
	mul.wide.u32 	%rd34, %r54, 8;
	add.s64 	%rd35, %rd2, %rd34;
	add.s64 	%rd36, %rd3, %rd34;
	ld.global.f64 	%fd242, [%rd35];
	ld.global.f64 	%fd243, [%rd36];
	mul.f64 	%fd244, %fd242, %fd242;
	mul.f64 	%fd245, %fd242, %fd244;
	mul.f64 	%fd246, %fd243, %fd243;
	mul.f64 	%fd247, %fd243, %fd246;
	mul.f64 	%fd248, %fd244, %fd243;
	fma.rn.f64 	%fd249, %fd242, %fd245, %fd239;
	fma.rn.f64 	%fd250, %fd243, %fd247, %fd240;
	fma.rn.f64 	%fd251, %fd243, %fd248, %fd241;
	add.s32 	%r55, %r552, 1536;
	mul.wide.u32 	%rd37, %r55, 8;
	add.s64 	%rd38, %rd2, %rd37;
	add.s64 	%rd39, %rd3, %rd37;
	ld.global.f64 	%fd252, [%rd38];
	ld.global.f64 	%fd253, [%rd39];
	mul.f64 	%fd254, %fd252, %fd252;
	mul.f64 	%fd255, %fd252, %fd254;
	mul.f64 	%fd256, %fd253, %fd253;
	mul.f64 	%fd257, %fd253, %fd256;
	mul.f64 	%fd258, %fd254, %fd253;
	fma.rn.f64 	%fd259, %fd252, %fd255, %fd249;
	fma.rn.f64 	%fd260, %fd253, %fd257, %fd250;
	fma.rn.f64 	%fd261, %fd253, %fd258, %fd251;
	add.s32 	%r56, %r552, 1792;
	mul.wide.u32 	%rd40, %r56, 8;
	add.s64 	%rd41, %rd2, %rd40;
	add.s64 	%rd42, %rd3, %rd40;
	ld.global.f64 	%fd262, [%rd41];
	ld.global.f64 	%fd263, [%rd42];
	mul.f64 	%fd264, %fd262, %fd262;
	mul.f64 	%fd265, %fd262, %fd264;
	mul.f64 	%fd266, %fd263, %fd263;
	mul.f64 	%fd267, %fd263, %fd266;
	mul.f64 	%fd268, %fd264, %fd263;
	fma.rn.f64 	%fd777, %fd262, %fd265, %fd259;
	fma.rn.f64 	%fd776, %fd263, %fd267, %fd260;
	fma.rn.f64 	%fd775, %fd263, %fd268, %fd261;
	add.s32 	%r553, %r553, 2048;
	add.s32 	%r552, %r552, 2048;
	add.s32 	%r551, %r551, 8;
	setp.ne.s32 	%p10, %r551, 0;
	@%p10 bra 	$L__BB1_47;
	add.s32 	%r555, %r553, -1024;
$L__BB1_49:
	setp.eq.s32 	%p11, %r24, 0;
	@%p11 bra 	$L__BB1_57;
	setp.lt.u32 	%p12, %r24, 4;
	@%p12 bra 	$L__BB1_52;
	add.s32 	%r57, %r555, %r550;
	mul.wide.u32 	%rd43, %r57, 8;
	add.s64 	%rd44, %rd2, %rd43;
	add.s64 	%rd45, %rd3, %rd43;
	ld.global.f64 	%fd270, [%rd44];
	ld.global.f64 	%fd271, [%rd45];
	mul.f64 	%fd272, %fd270, %fd270;
	mul.f64 	%fd273, %fd270, %fd272;
	mul.f64 	%fd274, %fd271, %fd271;
	mul.f64 	%fd275, %fd271, %fd274;
	mul.f64 	%fd276, %fd272, %fd271;
	fma.rn.f64 	%fd277, %fd270, %fd273, %fd777;
	fma.rn.f64 	%fd278, %fd271, %fd275, %fd776;
	fma.rn.f64 	%fd279, %fd271, %fd276, %fd775;
	add.s32 	%r58, %r57, 256;
	mul.wide.u32 	%rd46, %r58, 8;
	add.s64 	%rd47, %rd2, %rd46;
	add.s64 	%rd48, %rd3, %rd46;
	ld.global.f64 	%fd280, [%rd47];
	ld.global.f64 	%fd281, [%rd48];
	mul.f64 	%fd282, %fd280, %fd280;
	mul.f64 	%fd283, %fd280, %fd282;
	mul.f64 	%fd284, %fd281, %fd281;
	mul.f64 	%fd285, %fd281, %fd284;
	mul.f64 	%fd286, %fd282, %fd281;
	fma.rn.f64 	%fd287, %fd280, %fd283, %fd277;
	fma.rn.f64 	%fd288, %fd281, %fd285, %fd278;
	fma.rn.f64 	%fd289, %fd281, %fd286, %fd279;
	add.s32 	%r59, %r57, 512;
	mul.wide.u32 	%rd49, %r59, 8;
	add.s64 	%rd50, %rd2, %rd49;
	add.s64 	%rd51, %rd3, %rd49;
	ld.global.f64 	%fd290, [%rd50];
	ld.global.f64 	%fd291, [%rd51];
	mul.f64 	%fd292, %fd290, %fd290;
	mul.f64 	%fd293, %fd290, %fd292;
	mul.f64 	%fd294, %fd291, %fd291;
	mul.f64 	%fd295, %fd291, %fd294;
	mul.f64 	%fd296, %fd292, %fd291;
	fma.rn.f64 	%fd297, %fd290, %fd293, %fd287;
	fma.rn.f64 	%fd298, %fd291, %fd295, %fd288;
	fma.rn.f64 	%fd299, %fd291, %fd296, %fd289;
	add.s32 	%r60, %r57, 768;
	mul.wide.u32 	%rd52, %r60, 8;
	add.s64 	%rd53, %rd2, %rd52;
	add.s64 	%rd54, %rd3, %rd52;
	ld.global.f64 	%fd300, [%rd53];
	ld.global.f64 	%fd301, [%rd54];
	mul.f64 	%fd302, %fd300, %fd300;
	mul.f64 	%fd303, %fd300, %fd302;
	mul.f64 	%fd304, %fd301, %fd301;
	mul.f64 	%fd305, %fd301, %fd304;
	mul.f64 	%fd306, %fd302, %fd301;
	fma.rn.f64 	%fd777, %fd300, %fd303, %fd297;
	fma.rn.f64 	%fd776, %fd301, %fd305, %fd298;
	fma.rn.f64 	%fd775, %fd301, %fd306, %fd299;
	add.s32 	%r555, %r555, 1024;
$L__BB1_52:
	and.b32  	%r61, %r23, 3;
	setp.eq.s32 	%p13, %r61, 0;
	@%p13 bra 	$L__BB1_57;
	setp.eq.s32 	%p14, %r61, 1;
	@%p14 bra 	$L__BB1_55;
	add.s32 	%r62, %r555, %r550;
	mul.wide.u32 	%rd55, %r62, 8;
	add.s64 	%rd56, %rd2, %rd55;
	add.s64 	%rd57, %rd3, %rd55;
	ld.global.f64 	%fd308, [%rd56];
	ld.global.f64 	%fd309, [%rd57];
	mul.f64 	%fd310, %fd308, %fd308;
	mul.f64 	%fd311, %fd308, %fd310;
	mul.f64 	%fd312, %fd309, %fd309;
	mul.f64 	%fd313, %fd309, %fd312;
	mul.f64 	%fd314, %fd310, %fd309;
	fma.rn.f64 	%fd315, %fd308, %fd311, %fd777;
	fma.rn.f64 	%fd316, %fd309, %fd313, %fd776;
	fma.rn.f64 	%fd317, %fd309, %fd314, %fd775;
	add.s32 	%r63, %r62, 256;
	mul.wide.u32 	%rd58, %r63, 8;
	add.s64 	%rd59, %rd2, %rd58;
	add.s64 	%rd60, %rd3, %rd58;
	ld.global.f64 	%fd318, [%rd59];
	ld.global.f64 	%fd319, [%rd60];
	mul.f64 	%fd320, %fd318, %fd318;
	mul.f64 	%fd321, %fd318, %fd320;
	mul.f64 	%fd322, %fd319, %fd319;
	mul.f64 	%fd323, %fd319, %fd322;
	mul.f64 	%fd324, %fd320, %fd319;
	fma.rn.f64 	%fd777, %fd318, %fd321, %fd315;
	fma.rn.f64 	%fd776, %fd319, %fd323, %fd316;
	fma.rn.f64 	%fd775, %fd319, %fd324, %fd317;
	add.s32 	%r555, %r555, 512;
$L__BB1_55:
	and.b32  	%r64, %r22, 256;
	setp.ne.s32 	%p15, %r64, 0;
	@%p15 bra 	$L__BB1_57;
	add.s32 	%r65, %r555, %r550;
	mul.wide.u32 	%rd61, %r65, 8;
	add.s64 	%rd62, %rd2, %rd61;
	add.s64 	%rd63, %rd3, %rd61;
	ld.global.f64 	%fd325, [%rd62];
	ld.global.f64 	%fd326, [%rd63];
	mul.f64 	%fd327, %fd325, %fd325;
	mul.f64 	%fd328, %fd325, %fd327;
	mul.f64 	%fd329, %fd326, %fd326;
	mul.f64 	%fd330, %fd326, %fd329;
	mul.f64 	%fd331, %fd327, %fd326;
	fma.rn.f64 	%fd777, %fd325, %fd328, %fd777;
	fma.rn.f64 	%fd776, %fd326, %fd330, %fd776;
	fma.rn.f64 	%fd775, %fd326, %fd331, %fd775;
$L__BB1_57:
	// begin inline asm
	mov.u32 %r66, %laneid;
	// end inline asm
	mov.b64 	%rd64, %fd777;
	mov.b64 	{%r68, %r73}, %rd64;
	mov.b32 	%r94, 1;
	mov.b32 	%r215, 31;
	mov.b32 	%r216, -1;
	// begin inline asm
	shfl.sync.down.b32 %r67, %r68, %r94, %r215, %r216;
	// end inline asm
	// begin inline asm
	shfl.sync.down.b32 %r72, %r73, %r94, %r215, %r216;
	// end inline asm
	mov.b64 	%rd65, {%r67, %r72};
	mov.b64 	%fd332, %rd65;
	mov.b64 	%rd66, %fd776;
	mov.b64 	{%r78, %r83}, %rd66;
	// begin inline asm
	shfl.sync.down.b32 %r77, %r78, %r94, %r215, %r216;
	// end inline asm
	// begin inline asm
	shfl.sync.down.b32 %r82, %r83, %r94, %r215, %r216;
	// end inline asm
	mov.b64 	%rd67, {%r77, %r82};
	mov.b64 	%fd333, %rd67;
	mov.b64 	%rd68, %fd775;
	mov.b64 	{%r88, %r93}, %rd68;
	// begin inline asm
	shfl.sync.down.b32 %r87, %r88, %r94, %r215, %r216;
	// end inline asm
	// begin inline asm
	shfl.sync.down.b32 %r92, %r93, %r94, %r215, %r216;
	// end inline asm
	mov.b64 	%rd69, {%r87, %r92};
	mov.b64 	%fd334, %rd69;
	setp.gt.s32 	%p16, %r66, 30;
	add.f64 	%fd335, %fd777, %fd332;
	add.f64 	%fd336, %fd776, %fd333;
	add.f64 	%fd337, %fd775, %fd334;
	selp.f64 	%fd338, %fd777, %fd335, %p16;
	mov.b64 	%rd70, %fd338;
	mov.b64 	{%r98, %r103}, %rd70;
	selp.f64 	%fd339, %fd776, %fd336, %p16;
	mov.b64 	%rd71, %fd339;
	mov.b64 	{%r108, %r113}, %rd71;
	selp.f64 	%fd340, %fd775, %fd337, %p16;
	mov.b64 	%rd72, %fd340;
	mov.b64 	{%r118, %r123}, %rd72;
	mov.b32 	%r124, 2;
	// begin inline asm
	shfl.sync.down.b32 %r97, %r98, %r124, %r215, %r216;
	// end inline asm
	// begin inline asm
	shfl.sync.down.b32 %r102, %r103, %r124, %r215, %r216;
	// end inline asm
	mov.b64 	%rd73, {%r97, %r102};
	mov.b64 	%fd341, %rd73;
	// begin inline asm
	shfl.sync.down.b32 %r107, %r108, %r124, %r215, %r216;
	// end inline asm
	// begin inline asm
	shfl.sync.down.b32 %r112, %r113, %r124, %r215, %r216;
	// end inline asm
	mov.b64 	%rd74, {%r107, %r112};
	mov.b64 	%fd342, %rd74;
	// begin inline asm
	shfl.sync.down.b32 %r117, %r118, %r124, %r215, %r216;
	// end inline asm
	// begin inline asm
	shfl.sync.down.b32 %r122, %r123, %r124, %r215, %r216;
	// end inline asm
	mov.b64 	%rd75, {%r117, %r122};
	mov.b64 	%fd343, %rd75;
	setp.gt.s32 	%p17, %r66, 29;
	add.f64 	%fd344, %fd338, %fd341;
	add.f64 	%fd345, %fd339, %fd342;
	add.f64 	%fd346, %fd340, %fd343;
	selp.f64 	%fd347, %fd338, %fd344, %p17;
	mov.b64 	%rd76, %fd347;
	mov.b64 	{%r128, %r133}, %rd76;
	selp.f64 	%fd348, %fd339, %fd345, %p17;
	mov.b64 	%rd77, %fd348;
	mov.b64 	{%r138, %r143}, %rd77;
	selp.f64 	%fd349, %fd340, %fd346, %p17;
	mov.b64 	%rd78, %fd349;
	mov.b64 	{%r148, %r153}, %rd78;
	mov.b32 	%r154, 4;
	// begin inline asm
	shfl.sync.down.b32 %r127, %r128, %r154, %r215, %r216;
	// end inline asm
	// begin inline asm
	shfl.sync.down.b32 %r132, %r133, %r154, %r215, %r216;
	// end inline asm
	mov.b64 	%rd79, {%r127, %r132};
	mov.b64 	%fd350, %rd79;
	// begin inline asm
	shfl.sync.down.b32 %r137, %r138, %r154, %r215, %r216;
	// end inline asm
	// begin inline asm
	shfl.sync.down.b32 %r142, %r143, %r154, %r215, %r216;
	// end inline asm
	mov.b64 	%rd80, {%r137, %r142};
	mov.b64 	%fd351, %rd80;
	// begin inline asm
	shfl.sync.down.b32 %r147, %r148, %r154, %r215, %r216;
	// end inline asm
	// begin inline asm
	shfl.sync.down.b32 %r152, %r153, %r154, %r215, %r216;
	// end inline asm
	mov.b64 	%rd81, {%r147, %r152};
	mov.b64 	%fd352, %rd81;
	setp.gt.s32 	%p18, %r66, 27;
	add.f64 	%fd353, %fd347, %fd350;
	add.f64 	%fd354, %fd348, %fd351;
	add.f64 	%fd355, %fd349, %fd352;
	selp.f64 	%fd356, %fd347, %fd353, %p18;
	mov.b64 	%rd82, %fd356;
	mov.b64 	{%r158, %r163}, %rd82;
	selp.f64 	%fd357, %fd348, %fd354, %p18;
	mov.b64 	%rd83, %fd357;
	mov.b64 	{%r168, %r173}, %rd83;
	selp.f64 	%fd358, %fd349, %fd355, %p18;
	mov.b64 	%rd84, %fd358;
	mov.b64 	{%r178, %r183}, %rd84;
	mov.b32 	%r184, 8;
	// begin inline asm
	shfl.sync.down.b32 %r157, %r158, %r184, %r215, %r216;
	// end inline asm
	// begin inline asm
	shfl.sync.down.b32 %r162, %r163, %r184, %r215, %r216;
	// end inline asm
	mov.b64 	%rd85, {%r157, %r162};
	mov.b64 	%fd359, %rd85;
	// begin inline asm
	shfl.sync.down.b32 %r167, %r168, %r184, %r215, %r216;
	// end inline asm
	// begin inline asm
	shfl.sync.down.b32 %r172, %r173, %r184, %r215, %r216;
	// end inline asm
	mov.b64 	%rd86, {%r167, %r172};
	mov.b64 	%fd360, %rd86;
	// begin inline asm
	shfl.sync.down.b32 %r177, %r178, %r184, %r215, %r216;
	// end inline asm
	// begin inline asm
	shfl.sync.down.b32 %r182, %r183, %r184, %r215, %r216;
	// end inline asm
	mov.b64 	%rd87, {%r177, %r182};
	mov.b64 	%fd361, %rd87;
	setp.gt.s32 	%p19, %r66, 23;
	add.f64 	%fd362, %fd356, %fd359;
	add.f64 	%fd363, %fd357, %fd360;
	add.f64 	%fd364, %fd358, %fd361;
	selp.f64 	%fd365, %fd356, %fd362, %p19;
	mov.b64 	%rd88, %fd365;
	mov.b64 	{%r188, %r193}, %rd88;
	selp.f64 	%fd366, %fd357, %fd363, %p19;
	mov.b64 	%rd89, %fd366;
	mov.b64 	{%r198, %r203}, %rd89;
	selp.f64 	%fd367, %fd358, %fd364, %p19;
	mov.b64 	%rd90, %fd367;
	mov.b64 	{%r208, %r213}, %rd90;
	mov.b32 	%r214, 16;
	// begin inline asm
	shfl.sync.down.b32 %r187, %r188, %r214, %r215, %r216;
	// end inline asm
	// begin inline asm
	shfl.sync.down.b32 %r192, %r193, %r214, %r215, %r216;
	// end inline asm
	mov.b64 	%rd91, {%r187, %r192};
	mov.b64 	%fd368, %rd91;
	// begin inline asm
	shfl.sync.down.b32 %r197, %r198, %r214, %r215, %r216;
	// end inline asm
	// begin inline asm
	shfl.sync.down.b32 %r202, %r203, %r214, %r215, %r216;
	// end inline asm
	mov.b64 	%rd92, {%r197, %r202};
	mov.b64 	%fd369, %rd92;
	// begin inline asm
	shfl.sync.down.b32 %r207, %r208, %r214, %r215, %r216;
	// end inline asm
	// begin inline asm
	shfl.sync.down.b32 %r212, %r213, %r214, %r215, %r216;
	// end inline asm
	mov.b64 	%rd93, {%r207, %r212};
	mov.b64 	%fd370, %rd93;
	setp.gt.s32 	%p20, %r66, 15;
	add.f64 	%fd142, %fd365, %fd368;
	add.f64 	%fd143, %fd366, %fd369;
	add.f64 	%fd144, %fd367, %fd370;
	selp.f64 	%fd733, %fd365, %fd142, %p20;
	selp.f64 	%fd734, %fd366, %fd143, %p20;
	selp.f64 	%fd735, %fd367, %fd144, %p20;
	setp.ne.s32 	%p21, %r66, 0;
	@%p21 bra 	$L__BB1_59;
	shr.u32 	%r217, %r17, 5;
	mov.u32 	%r218, _ZZN3cub18CUB_300001_SM_10006detail6reduce28DeviceReduceSingleTileKernelINS2_10policy_hubIN4cuda3std3__45tupleIJdddEEEj9tuple_sumE10Policy1000EN6thrust24THRUST_300001_SM_1000_NS12zip_iteratorINS8_IJNSE_10device_ptrIKdEESI_EEEEEPS9_jSA_S9_S9_12compute_sumsEEvT0_T1_T2_T3_T4_T6_E12temp_storage;
	mad.lo.s32 	%r219, %r217, 24, %r218;
	st.shared.f64 	[%r219+8], %fd142;
	st.shared.f64 	[%r219+16], %fd143;
	st.shared.f64 	[%r219+24], %fd144;
$L__BB1_59:
	bar.sync 	0;
	setp.ne.s32 	%p22, %r17, 0;
	@%p22 bra 	$L__BB1_61;
	ld.shared.f64 	%fd371, [_ZZN3cub18CUB_300001_SM_10006detail6reduce28DeviceReduceSingleTileKernelINS2_10policy_hubIN4cuda3std3__45tupleIJdddEEEj9tuple_sumE10Policy1000EN6thrust24THRUST_300001_SM_1000_NS12zip_iteratorINS8_IJNSE_10device_ptrIKdEESI_EEEEEPS9_jSA_S9_S9_12compute_sumsEEvT0_T1_T2_T3_T4_T6_E12temp_storage+32];
	ld.shared.f64 	%fd372, [_ZZN3cub18CUB_300001_SM_10006detail6reduce28DeviceReduceSingleTileKernelINS2_10policy_hubIN4cuda3std3__45tupleIJdddEEEj9tuple_sumE10Policy1000EN6thrust24THRUST_300001_SM_1000_NS12zip_iteratorINS8_IJNSE_10device_ptrIKdEESI_EEEEEPS9_jSA_S9_S9_12compute_sumsEEvT0_T1_T2_T3_T4_T6_E12temp_storage+40];
	ld.shared.f64 	%fd373, [_ZZN3cub18CUB_300001_SM_10006detail6reduce28DeviceReduceSingleTileKernelINS2_10policy_hubIN4cuda3std3__45tupleIJdddEEEj9tuple_sumE10Policy1000EN6thrust24THRUST_300001_SM_1000_NS12zip_iteratorINS8_IJNSE_10device_ptrIKdEESI_EEEEEPS9_jSA_S9_S9_12compute_sumsEEvT0_T1_T2_T3_T4_T6_E12temp_storage+48];
	add.f64 	%fd374, %fd733, %fd371;
	add.f64 	%fd375, %fd734, %fd372;
	add.f64 	%fd376, %fd735, %fd373;
	ld.shared.f64 	%fd377, [_ZZN3cub18CUB_300001_SM_10006detail6reduce28DeviceReduceSingleTileKernelINS2_10policy_hubIN4cuda3std3__45tupleIJdddEEEj9tuple_sumE10Policy1000EN6thrust24THRUST_300001_SM_1000_NS12zip_iteratorINS8_IJNSE_10device_ptrIKdEESI_EEEEEPS9_jSA_S9_S9_12compute_sumsEEvT0_T1_T2_T3_T4_T6_E12temp_storage+56];
	ld.shared.f64 	%fd378, [_ZZN3cub18CUB_300001_SM_10006detail6reduce28DeviceReduceSingleTileKernelINS2_10policy_hubIN4cuda3std3__45tupleIJdddEEEj9tuple_sumE10Policy1000EN6thrust24THRUST_300001_SM_1000_NS12zip_iteratorINS8_IJNSE_10device_ptrIKdEESI_EEEEEPS9_jSA_S9_S9_12compute_sumsEEvT0_T1_T2_T3_T4_T6_E12temp_storage+64];
	ld.shared.f64 	%fd379, [_ZZN3cub18CUB_300001_SM_10006detail6reduce28DeviceReduceSingleTileKernelINS2_10policy_hubIN4cuda3std3__45tupleIJdddEEEj9tuple_sumE10Policy1000EN6thrust24THRUST_300001_SM_1000_NS12zip_iteratorINS8_IJNSE_10device_ptrIKdEESI_EEEEEPS9_jSA_S9_S9_12compute_sumsEEvT0_T1_T2_T3_T4_T6_E12temp_storage+72];
	add.f64 	%fd380, %fd374, %fd377;
	add.f64 	%fd381, %fd375, %fd378;
	add.f64 	%fd382, %fd376, %fd379;
	ld.shared.f64 	%fd383, [_ZZN3cub18CUB_300001_SM_10006detail6reduce28DeviceReduceSingleTileKernelINS2_10policy_hubIN4cuda3std3__45tupleIJdddEEEj9tuple_sumE10Policy1000EN6thrust24THRUST_300001_SM_1000_NS12zip_iteratorINS8_IJNSE_10device_ptrIKdEESI_EEEEEPS9_jSA_S9_S9_12compute_sumsEEvT0_T1_T2_T3_T4_T6_E12temp_storage+80];
	ld.shared.f64 	%fd384, [_ZZN3cub18CUB_300001_SM_10006detail6reduce28DeviceReduceSingleTileKernelINS2_10policy_hubIN4cuda3std3__45tupleIJdddEEEj9tuple_sumE10Policy1000EN6thrust24THRUST_300001_SM_1000_NS12zip_iteratorINS8_IJNSE_10device_ptrIKdEESI_EEEEEPS9_jSA_S9_S9_12compute_sumsEEvT0_T1_T2_T3_T4_T6_E12temp_storage+88];
	ld.shared.f64 	%fd385, [_ZZN3cub18CUB_300001_SM_10006detail6reduce28DeviceReduceSingleTileKernelINS2_10policy_hubIN4cuda3std3__45tupleIJdddEEEj9tuple_sumE10Policy1000EN6thrust24THRUST_300001_SM_1000_NS12zip_iteratorINS8_IJNSE_10device_ptrIKdEESI_EEEEEPS9_jSA_S9_S9_12compute_sumsEEvT0_T1_T2_T3_T4_T6_E12temp_storage+96];
	add.f64 	%fd386, %fd380, %fd383;
	add.f64 	%fd387, %fd381, %fd384;
	add.f64 	%fd388, %fd382, %fd385;
	ld.shared.f64 	%fd389, [_ZZN3cub18CUB_300001_SM_10006detail6reduce28DeviceReduceSingleTileKernelINS2_10policy_hubIN4cuda3std3__45tupleIJdddEEEj9tuple_sumE10Policy1000EN6thrust24THRUST_300001_SM_1000_NS12zip_iteratorINS8_IJNSE_10device_ptrIKdEESI_EEEEEPS9_jSA_S9_S9_12compute_sumsEEvT0_T1_T2_T3_T4_T6_E12temp_storage+104];
	ld.shared.f64 	%fd390, [_ZZN3cub18CUB_300001_SM_10006detail6reduce28DeviceReduceSingleTileKernelINS2_10policy_hubIN4cuda3std3__45tupleIJdddEEEj9tuple_sumE10Policy1000EN6thrust24THRUST_300001_SM_1000_NS12zip_iteratorINS8_IJNSE_10device_ptrIKdEESI_EEEEEPS9_jSA_S9_S9_12compute_sumsEEvT0_T1_T2_T3_T4_T6_E12temp_storage+112];
	ld.shared.f64 	%fd391, [_ZZN3cub18CUB_300001_SM_10006detail6reduce28DeviceReduceSingleTileKernelINS2_10policy_hubIN4cuda3std3__45tupleIJdddEEEj9tuple_sumE10Policy1000EN6thrust24THRUST_300001_SM_1000_NS12zip_iteratorINS8_IJNSE_10device_ptrIKdEESI_EEEEEPS9_jSA_S9_S9_12compute_sumsEEvT0_T1_T2_T3_T4_T6_E12temp_storage+120];
	add.f64 	%fd392, %fd386, %fd389;
	add.f64 	%fd393, %fd387, %fd390;
	add.f64 	%fd394, %fd388, %fd391;
	ld.shared.f64 	%fd395, [_ZZN3cub18CUB_300001_SM_10006detail6reduce28DeviceReduceSingleTileKernelINS2_10policy_hubIN4cuda3std3__45tupleIJdddEEEj9tuple_sumE10Policy1000EN6thrust24THRUST_300001_SM_1000_NS12zip_iteratorINS8_IJNSE_10device_ptrIKdEESI_EEEEEPS9_jSA_S9_S9_12compute_sumsEEvT0_T1_T2_T3_T4_T6_E12temp_storage+128];
	ld.shared.f64 	%fd396, [_ZZN3cub18CUB_300001_SM_10006detail6reduce28DeviceReduceSingleTileKernelINS2_10policy_hubIN4cuda3std3__45tupleIJdddEEEj9tuple_sumE10Policy1000EN6thrust24THRUST_300001_SM_1000_NS12zip_iteratorINS8_IJNSE_10device_ptrIKdEESI_EEEEEPS9_jSA_S9_S9_12compute_sumsEEvT0_T1_T2_T3_T4_T6_E12temp_storage+136];
	ld.shared.f64 	%fd397, [_ZZN3cub18CUB_300001_SM_10006detail6reduce28DeviceReduceSingleTileKernelINS2_10policy_hubIN4cuda3std3__45tupleIJdddEEEj9tuple_sumE10Policy1000EN6thrust24THRUST_300001_SM_1000_NS12zip_iteratorINS8_IJNSE_10device_ptrIKdEESI_EEEEEPS9_jSA_S9_S9_12compute_sumsEEvT0_T1_T2_T3_T4_T6_E12temp_storage+144];
	add.f64 	%fd398, %fd392, %fd395;
	add.f64 	%fd399, %fd393, %fd396;
	add.f64 	%fd400, %fd394, %fd397;
	ld.shared.f64 	%fd401, [_ZZN3cub18CUB_300001_SM_10006detail6reduce28DeviceReduceSingleTileKernelINS2_10policy_hubIN4cuda3std3__45tupleIJdddEEEj9tuple_sumE10Policy1000EN6thrust24THRUST_300001_SM_1000_NS12zip_iteratorINS8_IJNSE_10device_ptrIKdEESI_EEEEEPS9_jSA_S9_S9_12compute_sumsEEvT0_T1_T2_T3_T4_T6_E12temp_storage+152];
	ld.shared.f64 	%fd402, [_ZZN3cub18CUB_300001_SM_10006detail6reduce28DeviceReduceSingleTileKernelINS2_10policy_hubIN4cuda3std3__45tupleIJdddEEEj9tuple_sumE10Policy1000EN6thrust24THRUST_300001_SM_1000_NS12zip_iteratorINS8_IJNSE_10device_ptrIKdEESI_EEEEEPS9_jSA_S9_S9_12compute_sumsEEvT0_T1_T2_T3_T4_T6_E12temp_storage+160];
	ld.shared.f64 	%fd403, [_ZZN3cub18CUB_300001_SM_10006detail6reduce28DeviceReduceSingleTileKernelINS2_10policy_hubIN4cuda3std3__45tupleIJdddEEEj9tuple_sumE10Policy1000EN6thrust24THRUST_300001_SM_1000_NS12zip_iteratorINS8_IJNSE_10device_ptrIKdEESI_EEEEEPS9_jSA_S9_S9_12compute_sumsEEvT0_T1_T2_T3_T4_T6_E12temp_storage+168];
	add.f64 	%fd404, %fd398, %fd401;
	add.f64 	%fd405, %fd399, %fd402;
	add.f64 	%fd406, %fd400, %fd403;
	ld.shared.f64 	%fd407, [_ZZN3cub18CUB_300001_SM_10006detail6reduce28DeviceReduceSingleTileKernelINS2_10policy_hubIN4cuda3std3__45tupleIJdddEEEj9tuple_sumE10Policy1000EN6thrust24THRUST_300001_SM_1000_NS12zip_iteratorINS8_IJNSE_10device_ptrIKdEESI_EEEEEPS9_jSA_S9_S9_12compute_sumsEEvT0_T1_T2_T3_T4_T6_E12temp_storage+176];
	ld.shared.f64 	%fd408, [_ZZN3cub18CUB_300001_SM_10006detail6reduce28DeviceReduceSingleTileKernelINS2_10policy_hubIN4cuda3std3__45tupleIJdddEEEj9tuple_sumE10Policy1000EN6thrust24THRUST_300001_SM_1000_NS12zip_iteratorINS8_IJNSE_10device_ptrIKdEESI_EEEEEPS9_jSA_S9_S9_12compute_sumsEEvT0_T1_T2_T3_T4_T6_E12temp_storage+184];
	ld.shared.f64 	%fd409, [_ZZN3cub18CUB_300001_SM_10006detail6reduce28DeviceReduceSingleTileKernelINS2_10policy_hubIN4cuda3std3__45tupleIJdddEEEj9tuple_sumE10Policy1000EN6thrust24THRUST_300001_SM_1000_NS12zip_iteratorINS8_IJNSE_10device_ptrIKdEESI_EEEEEPS9_jSA_S9_S9_12compute_sumsEEvT0_T1_T2_T3_T4_T6_E12temp_storage+192];
	add.f64 	%fd733, %fd404, %fd407;
	add.f64 	%fd734, %fd405, %fd408;
	add.f64 	%fd735, %fd406, %fd409;
$L__BB1_61:
	mov.u32 	%r541, %tid.x;
	setp.ne.s32 	%p55, %r541, 0;
	@%p55 bra 	$L__BB1_63;
	add.f64 	%fd700, %fd154, %fd733;
	add.f64 	%fd701, %fd155, %fd734;
	add.f64 	%fd702, %fd156, %fd735;
	st.global.f64 	[%rd1], %fd700;
	st.global.f64 	[%rd1+8], %fd701;
	st.global.f64 	[%rd1+16], %fd702;
$L__BB1_63:
	ret;

}
	// .globl	_ZN3cub18CUB_300001_SM_10006detail6reduce18DeviceReduceKernelINS2_10policy_hubIN4cuda3std3__45tupleIJdddEEEj9tuple_sumE10Policy1000EN6thrust24THRUST_300001_SM_1000_NS12zip_iteratorINS8_IJNSE_10device_ptrIKdEESI_EEEEEjSA_S9_12compute_sumsEEvT0_PT3_T1_NS0_13GridEvenShareISP_EET2_T4_
.visible .entry _ZN3cub18CUB_300001_SM_10006detail6reduce18DeviceReduceKernelINS2_10policy_hubIN4cuda3std3__45tupleIJdddEEEj9tuple_sumE10Policy1000EN6thrust24THRUST_300001_SM_1000_NS12zip_iteratorINS8_IJNSE_10device_ptrIKdEESI_EEEEEjSA_S9_12compute_sumsEEvT0_PT3_T1_NS0_13GridEvenShareISP_EET2_T4_(
	.param .align 8 .b8 _ZN3cub18CUB_300001_SM_10006detail6reduce18DeviceReduceKernelINS2_10policy_hubIN4cuda3std3__45tupleIJdddEEEj9tuple_sumE10Policy1000EN6thrust24THRUST_300001_SM_1000_NS12zip_iteratorINS8_IJNSE_10device_ptrIKdEESI_EEEEEjSA_S9_12compute_sumsEEvT0_PT3_T1_NS0_13GridEvenShareISP_EET2_T4__param_0[16],
	.param .u64 .ptr .align 1 _ZN3cub18CUB_300001_SM_10006detail6reduce18DeviceReduceKernelINS2_10policy_hubIN4cuda3std3__45tupleIJdddEEEj9tuple_sumE10Policy1000EN6thrust24THRUST_300001_SM_1000_NS12zip_iteratorINS8_IJNSE_10device_ptrIKdEESI_EEEEEjSA_S9_12compute_sumsEEvT0_PT3_T1_NS0_13GridEvenShareISP_EET2_T4__param_1,
	.param .u32 _ZN3cub18CUB_300001_SM_10006detail6reduce18DeviceReduceKernelINS2_10policy_hubIN4cuda3std3__45tupleIJdddEEEj9tuple_sumE10Policy1000EN6thrust24THRUST_300001_SM_1000_NS12zip_iteratorINS8_IJNSE_10device_ptrIKdEESI_EEEEEjSA_S9_12compute_sumsEEvT0_PT3_T1_NS0_13GridEvenShareISP_EET2_T4__param_2,
	.param .align 4 .b8 _ZN3cub18CUB_300001_SM_10006detail6reduce18DeviceReduceKernelINS2_10policy_hubIN4cuda3std3__45tupleIJdddEEEj9tuple_sumE10Policy1000EN6thrust24THRUST_300001_SM_1000_NS12zip_iteratorINS8_IJNSE_10device_ptrIKdEESI_EEEEEjSA_S9_12compute_sumsEEvT0_PT3_T1_NS0_13GridEvenShareISP_EET2_T4__param_3[40],
	.param .align 1 .b8 _ZN3cub18CUB_300001_SM_10006detail6reduce18DeviceReduceKernelINS2_10policy_hubIN4cuda3std3__45tupleIJdddEEEj9tuple_sumE10Policy1000EN6thrust24THRUST_300001_SM_1000_NS12zip_iteratorINS8_IJNSE_10device_ptrIKdEESI_EEEEEjSA_S9_12compute_sumsEEvT0_PT3_T1_NS0_13GridEvenShareISP_EET2_T4__param_4[1],
	.param .align 1 .b8 _ZN3cub18CUB_300001_SM_10006detail6reduce18DeviceReduceKernelINS2_10policy_hubIN4cuda3std3__45tupleIJdddEEEj9tuple_sumE10Policy1000EN6thrust24THRUST_300001_SM_1000_NS12zip_iteratorINS8_IJNSE_10device_ptrIKdEESI_EEEEEjSA_S9_12compute_sumsEEvT0_PT3_T1_NS0_13GridEvenShareISP_EET2_T4__param_5[1]
)
.maxntid 256
{
	.reg .pred 	%p<55>;
	.reg .b32 	%r<604>;
	.reg .b64 	%rd<209>;
	.reg .b64 	%fd<769>;
	// demoted variable
	.shared .align 8 .b8 _ZZN3cub18CUB_300001_SM_10006detail6reduce18DeviceReduceKernelINS2_10policy_hubIN4cuda3std3__45tupleIJdddEEEj9tuple_sumE10Policy1000EN6thrust24THRUST_300001_SM_1000_NS12zip_iteratorINS8_IJNSE_10device_ptrIKdEESI_EEEEEjSA_S9_12compute_sumsEEvT0_PT3_T1_NS0_13GridEvenShareISP_EET2_T4_E12temp_storage[224];
	ld.param.u32 	%r1, [_ZN3cub18CUB_300001_SM_10006detail6reduce18DeviceReduceKernelINS2_10policy_hubIN4cuda3std3__45tupleIJdddEEEj9tuple_sumE10Policy1000EN6thrust24THRUST_300001_SM_1000_NS12zip_iteratorINS8_IJNSE_10device_ptrIKdEESI_EEEEEjSA_S9_12compute_sumsEEvT0_PT3_T1_NS0_13GridEvenShareISP_EET2_T4__param_3+20];
	ld.param.u32 	%r2, [_ZN3cub18CUB_300001_SM_10006detail6reduce18DeviceReduceKernelINS2_10policy_hubIN4cuda3std3__45tupleIJdddEEEj9tuple_sumE10Policy1000EN6thrust24THRUST_300001_SM_1000_NS12zip_iteratorINS8_IJNSE_10device_ptrIKdEESI_EEEEEjSA_S9_12compute_sumsEEvT0_PT3_T1_NS0_13GridEvenShareISP_EET2_T4__param_3+24];
	ld.param.u64 	%rd7, [_ZN3cub18CUB_300001_SM_10006detail6reduce18DeviceReduceKernelINS2_10policy_hubIN4cuda3std3__45tupleIJdddEEEj9tuple_sumE10Policy1000EN6thrust24THRUST_300001_SM_1000_NS12zip_iteratorINS8_IJNSE_10device_ptrIKdEESI_EEEEEjSA_S9_12compute_sumsEEvT0_PT3_T1_NS0_13GridEvenShareISP_EET2_T4__param_0+8];
	ld.param.u64 	%rd6, [_ZN3cub18CUB_300001_SM_10006detail6reduce18DeviceReduceKernelINS2_10policy_hubIN4cuda3std3__45tupleIJdddEEEj9tuple_sumE10Policy1000EN6thrust24THRUST_300001_SM_1000_NS12zip_iteratorINS8_IJNSE_10device_ptrIKdEESI_EEEEEjSA_S9_12compute_sumsEEvT0_PT3_T1_NS0_13GridEvenShareISP_EET2_T4__param_0];
	cvta.to.global.u64 	%rd1, %rd6;
	cvta.to.global.u64 	%rd2, %rd7;
	mov.u32 	%r3, %ctaid.x;
	shl.b32 	%r4, %r2, 9;
	shl.b32 	%r5, %r3, 9;
	sub.s32 	%r6, %r1, %r5;
	setp.gt.u32 	%p1, %r6, 511;
	@%p1 bra 	$L__BB2_38;
	mov.u32 	%r7, %tid.x;
	setp.ge.u32 	%p22, %r7, %r6;
	mov.f64 	%fd718, 0d0000000000000000;
	mov.f64 	%fd719, %fd718;
	mov.f64 	%fd720, %fd718;
	mov.u32 	%r591, %r7;
	@%p22 bra 	$L__BB2_3;
	add.s32 	%r249, %r5, %r7;
	mul.wide.u32 	%rd96, %r249, 8;
	add.s64 	%rd97, %rd1, %rd96;
	add.s64 	%rd98, %rd2, %rd96;
	ld.global.f64 	%fd405, [%rd97];
	ld.global.f64 	%fd406, [%rd98];
	mul.f64 	%fd407, %fd405, %fd405;
	mul.f64 	%fd408, %fd405, %fd407;
	mul.f64 	%fd720, %fd405, %fd408;
	mul.f64 	%fd409, %fd406, %fd406;
	mul.f64 	%fd410, %fd406, %fd409;
	mul.f64 	%fd719, %fd406, %fd410;
	mul.f64 	%fd411, %fd407, %fd406;
	mul.f64 	%fd718, %fd406, %fd411;
	add.s32 	%r591, %r7, 256;
$L__BB2_3:
	setp.ge.u32 	%p23, %r591, %r6;
	@%p23 bra 	$L__BB2_16;
	not.b32 	%r250, %r591;
	add.s32 	%r10, %r1, %r250;
	sub.s32 	%r251, %r10, %r5;
	shr.u32 	%r252, %r251, 8;
	add.s32 	%r11, %r252, 1;
	and.b32  	%r12, %r11, 7;
	setp.lt.u32 	%p24, %r251, 1792;
	@%p24 bra 	$L__BB2_8;
	add.s32 	%r590, %r591, 1024;
	add.s32 	%r589, %r591, %r5;
	and.b32  	%r253, %r11, 33554424;
	neg.s32 	%r588, %r253;
$L__BB2_6:
	.pragma "nounroll";
	cvta.to.global.u64 	%rd99, %rd6;
	mul.wide.u32 	%rd100, %r589, 8;
	add.s64 	%rd101, %rd99, %rd100;
	add.s64 	%rd102, %rd2, %rd100;
	ld.global.f64 	%fd413, [%rd101];
	ld.global.f64 	%fd414, [%rd102];
	mul.f64 	%fd415, %fd413, %fd413;
	mul.f64 	%fd416, %fd413, %fd415;
	mul.f64 	%fd417, %fd414, %fd414;
	mul.f64 	%fd418, %fd414, %fd417;
	mul.f64 	%fd419, %fd415, %fd414;
	fma.rn.f64 	%fd420, %fd413, %fd416, %fd720;
	fma.rn.f64 	%fd421, %fd414, %fd418, %fd719;
	fma.rn.f64 	%fd422, %fd414, %fd419, %fd718;
	add.s32 	%r254, %r589, 256;
	mul.wide.u32 	%rd103, %r254, 8;
	add.s64 	%rd104, %rd99, %rd103;
	add.s64 	%rd105, %rd2, %rd103;
	ld.global.f64 	%fd423, [%rd104];
	ld.global.f64 	%fd424, [%rd105];
	mul.f64 	%fd425, %fd423, %fd423;
	mul.f64 	%fd426, %fd423, %fd425;
	mul.f64 	%fd427, %fd424, %fd424;
	mul.f64 	%fd428, %fd424, %fd427;
	mul.f64 	%fd429, %fd425, %fd424;
	fma.rn.f64 	%fd430, %fd423, %fd426, %fd420;
	fma.rn.f64 	%fd431, %fd424, %fd428, %fd421;
	fma.rn.f64 	%fd432, %fd424, %fd429, %fd422;
	add.s32 	%r255, %r589, 512;
	mul.wide.u32 	%rd106, %r255, 8;
	add.s64 	%rd107, %rd99, %rd106;
	add.s64 	%rd108, %rd2, %rd106;
	ld.global.f64 	%fd433, [%rd107];
	ld.global.f64 	%fd434, [%rd108];
	mul.f64 	%fd435, %fd433, %fd433;
	mul.f64 	%fd436, %fd433, %fd435;
	mul.f64 	%fd437, %fd434, %fd434;
	mul.f64 	%fd438, %fd434, %fd437;
	mul.f64 	%fd439, %fd435, %fd434;
	fma.rn.f64 	%fd440, %fd433, %fd436, %fd430;
	fma.rn.f64 	%fd441, %fd434, %fd438, %fd431;
	fma.rn.f64 	%fd442, %fd434, %fd439, %fd432;
	add.s32 	%r256, %r589, 768;
	mul.wide.u32 	%rd109, %r256, 8;
	add.s64 	%rd110, %rd99, %rd109;
	add.s64 	%rd111, %rd2, %rd109;
	ld.global.f64 	%fd443, [%rd110];
	ld.global.f64 	%fd444, [%rd111];
	mul.f64 	%fd445, %fd443, %fd443;
	mul.f64 	%fd446, %fd443, %fd445;
	mul.f64 	%fd447, %fd444, %fd444;
	mul.f64 	%fd448, %fd444, %fd447;
	mul.f64 	%fd449, %fd445, %fd444;
	fma.rn.f64 	%fd450, %fd443, %fd446, %fd440;
	fma.rn.f64 	%fd451, %fd444, %fd448, %fd441;
	fma.rn.f64 	%fd452, %fd444, %fd449, %fd442;
	add.s32 	%r257, %r589, 1024;
	mul.wide.u32 	%rd112, %r257, 8;
	add.s64 	%rd113, %rd99, %rd112;
	add.s64 	%rd114, %rd2, %rd112;
	ld.global.f64 	%fd453, [%rd113];
	ld.global.f64 	%fd454, [%rd114];
	mul.f64 	%fd455, %fd453, %fd453;
	mul.f64 	%fd456, %fd453, %fd455;
	mul.f64 	%fd457, %fd454, %fd454;
	mul.f64 	%fd458, %fd454, %fd457;
	mul.f64 	%fd459, %fd455, %fd454;
	fma.rn.f64 	%fd460, %fd453, %fd456, %fd450;
	fma.rn.f64 	%fd461, %fd454, %fd458, %fd451;
	fma.rn.f64 	%fd462, %fd454, %fd459, %fd452;
	add.s32 	%r258, %r589, 1280;
	mul.wide.u32 	%rd115, %r258, 8;
	add.s64 	%rd116, %rd99, %rd115;
	add.s64 	%rd117, %rd2, %rd115;
	ld.global.f64 	%fd463, [%rd116];
	ld.global.f64 	%fd464, [%rd117];
	mul.f64 	%fd465, %fd463, %fd463;
	mul.f64 	%fd466, %fd463, %fd465;
	mul.f64 	%fd467, %fd464, %fd464;
	mul.f64 	%fd468, %fd464, %fd467;
	mul.f64 	%fd469, %fd465, %fd464;
	fma.rn.f64 	%fd470, %fd463, %fd466, %fd460;
	fma.rn.f64 	%fd471, %fd464, %fd468, %fd461;
	fma.rn.f64 	%fd472, %fd464, %fd469, %fd462;
	add.s32 	%r259, %r589, 1536;
	mul.wide.u32 	%rd118, %r259, 8;
	add.s64 	%rd119, %rd99, %rd118;
	add.s64 	%rd120, %rd2, %rd118;
	ld.global.f64 	%fd473, [%rd119];
	ld.global.f64 	%fd474, [%rd120];
	mul.f64 	%fd475, %fd473, %fd473;
	mul.f64 	%fd476, %fd473, %fd475;
	mul.f64 	%fd477, %fd474, %fd474;
	mul.f64 	%fd478, %fd474, %fd477;
	mul.f64 	%fd479, %fd475, %fd474;
	fma.rn.f64 	%fd480, %fd473, %fd476, %fd470;
	fma.rn.f64 	%fd481, %fd474, %fd478, %fd471;
	fma.rn.f64 	%fd482, %fd474, %fd479, %fd472;
	add.s32 	%r260, %r589, 1792;
	mul.wide.u32 	%rd121, %r260, 8;
	add.s64 	%rd122, %rd99, %rd121;
	add.s64 	%rd123, %rd2, %rd121;
	ld.global.f64 	%fd483, [%rd122];
	ld.global.f64 	%fd484, [%rd123];
	mul.f64 	%fd485, %fd483, %fd483;
	mul.f64 	%fd486, %fd483, %fd485;
	mul.f64 	%fd487, %fd484, %fd484;
	mul.f64 	%fd488, %fd484, %fd487;
	mul.f64 	%fd489, %fd485, %fd484;
	fma.rn.f64 	%fd720, %fd483, %fd486, %fd480;
	fma.rn.f64 	%fd719, %fd484, %fd488, %fd481;
	fma.rn.f64 	%fd718, %fd484, %fd489, %fd482;
	add.s32 	%r590, %r590, 2048;
	add.s32 	%r589, %r589, 2048;
	add.s32 	%r588, %r588, 8;
	setp.ne.s32 	%p25, %r588, 0;
	@%p25 bra 	$L__BB2_6;
	add.s32 	%r591, %r590, -1024;
$L__BB2_8:
	setp.eq.s32 	%p26, %r12, 0;
	@%p26 bra 	$L__BB2_16;
	cvta.to.global.u64 	%rd3, %rd6;
	setp.lt.u32 	%p27, %r12, 4;
	@%p27 bra 	$L__BB2_11;
	add.s32 	%r261, %r5, %r591;
	mul.wide.u32 	%rd124, %r261, 8;
	add.s64 	%rd125, %rd3, %rd124;
	add.s64 	%rd126, %rd2, %rd124;
	ld.global.f64 	%fd491, [%rd125];
	ld.global.f64 	%fd492, [%rd126];
	mul.f64 	%fd493, %fd491, %fd491;
	mul.f64 	%fd494, %fd491, %fd493;
	mul.f64 	%fd495, %fd492, %fd492;
	mul.f64 	%fd496, %fd492, %fd495;
	mul.f64 	%fd497, %fd493, %fd492;
	fma.rn.f64 	%fd498, %fd491, %fd494, %fd720;
	fma.rn.f64 	%fd499, %fd492, %fd496, %fd719;
	fma.rn.f64 	%fd500, %fd492, %fd497, %fd718;
	add.s32 	%r262, %r261, 256;
	mul.wide.u32 	%rd127, %r262, 8;
	add.s64 	%rd128, %rd3, %rd127;
	add.s64 	%rd129, %rd2, %rd127;
	ld.global.f64 	%fd501, [%rd128];
	ld.global.f64 	%fd502, [%rd129];
	mul.f64 	%fd503, %fd501, %fd501;
	mul.f64 	%fd504, %fd501, %fd503;
	mul.f64 	%fd505, %fd502, %fd502;
	mul.f64 	%fd506, %fd502, %fd505;
	mul.f64 	%fd507, %fd503, %fd502;
	fma.rn.f64 	%fd508, %fd501, %fd504, %fd498;
	fma.rn.f64 	%fd509, %fd502, %fd506, %fd499;
	fma.rn.f64 	%fd510, %fd502, %fd507, %fd500;
	add.s32 	%r263, %r261, 512;
	mul.wide.u32 	%rd130, %r263, 8;
	add.s64 	%rd131, %rd3, %rd130;
	add.s64 	%rd132, %rd2, %rd130;
	ld.global.f64 	%fd511, [%rd131];
	ld.global.f64 	%fd512, [%rd132];
	mul.f64 	%fd513, %fd511, %fd511;
	mul.f64 	%fd514, %fd511, %fd513;
	mul.f64 	%fd515, %fd512, %fd512;
	mul.f64 	%fd516, %fd512, %fd515;
	mul.f64 	%fd517, %fd513, %fd512;
	fma.rn.f64 	%fd518, %fd511, %fd514, %fd508;
	fma.rn.f64 	%fd519, %fd512, %fd516, %fd509;
	fma.rn.f64 	%fd520, %fd512, %fd517, %fd510;
	add.s32 	%r264, %r261, 768;
	mul.wide.u32 	%rd133, %r264, 8;
	add.s64 	%rd134, %rd3, %rd133;
	add.s64 	%rd135, %rd2, %rd133;
	ld.global.f64 	%fd521, [%rd134];
	ld.global.f64 	%fd522, [%rd135];
	mul.f64 	%fd523, %fd521, %fd521;
	mul.f64 	%fd524, %fd521, %fd523;
	mul.f64 	%fd525, %fd522, %fd522;
	mul.f64 	%fd526, %fd522, %fd525;
	mul.f64 	%fd527, %fd523, %fd522;
	fma.rn.f64 	%fd720, %fd521, %fd524, %fd518;
	fma.rn.f64 	%fd719, %fd522, %fd526, %fd519;
	fma.rn.f64 	%fd718, %fd522, %fd527, %fd520;
	add.s32 	%r591, %r591, 1024;
$L__BB2_11:
	and.b32  	%r265, %r11, 3;
	setp.eq.s32 	%p28, %r265, 0;
	@%p28 bra 	$L__BB2_16;
	setp.eq.s32 	%p29, %r265, 1;
	@%p29 bra 	$L__BB2_14;
	add.s32 	%r266, %r5, %r591;
	mul.wide.u32 	%rd136, %r266, 8;
	add.s64 	%rd137, %rd3, %rd136;
	add.s64 	%rd138, %rd2, %rd136;
	ld.global.f64 	%fd529, [%rd137];
	ld.global.f64 	%fd530, [%rd138];
	mul.f64 	%fd531, %fd529, %fd529;
	mul.f64 	%fd532, %fd529, %fd531;
	mul.f64 	%fd533, %fd530, %fd530;
	mul.f64 	%fd534, %fd530, %fd533;
	mul.f64 	%fd535, %fd531, %fd530;
	fma.rn.f64 	%fd536, %fd529, %fd532, %fd720;
	fma.rn.f64 	%fd537, %fd530, %fd534, %fd719;
	fma.rn.f64 	%fd538, %fd530, %fd535, %fd718;
	add.s32 	%r267, %r266, 256;
	mul.wide.u32 	%rd139, %r267, 8;
	add.s64 	%rd140, %rd3, %rd139;
	add.s64 	%rd141, %rd2, %rd139;
	ld.global.f64 	%fd539, [%rd140];
	ld.global.f64 	%fd540, [%rd141];
	mul.f64 	%fd541, %fd539, %fd539;
	mul.f64 	%fd542, %fd539, %fd541;
	mul.f64 	%fd543, %fd540, %fd540;
	mul.f64 	%fd544, %fd540, %fd543;
	mul.f64 	%fd545, %fd541, %fd540;
	fma.rn.f64 	%fd720, %fd539, %fd542, %fd536;
	fma.rn.f64 	%fd719, %fd540, %fd544, %fd537;
	fma.rn.f64 	%fd718, %fd540, %fd545, %fd538;
	add.s32 	%r591, %r591, 512;
$L__BB2_14:
	and.b32  	%r268, %r10, 256;
	setp.ne.s32 	%p30, %r268, 0;
	@%p30 bra 	$L__BB2_16;
	add.s32 	%r269, %r5, %r591;
	mul.wide.u32 	%rd142, %r269, 8;
	add.s64 	%rd143, %rd3, %rd142;
	add.s64 	%rd144, %rd2, %rd142;
	ld.global.f64 	%fd546, [%rd143];
	ld.global.f64 	%fd547, [%rd144];
	mul.f64 	%fd548, %fd546, %fd546;
	mul.f64 	%fd549, %fd546, %fd548;
	mul.f64 	%fd550, %fd547, %fd547;
	mul.f64 	%fd551, %fd547, %fd550;
	mul.f64 	%fd552, %fd548, %fd547;
	fma.rn.f64 	%fd720, %fd546, %fd549, %fd720;
	fma.rn.f64 	%fd719, %fd547, %fd551, %fd719;
	fma.rn.f64 	%fd718, %fd547, %fd552, %fd718;
$L__BB2_16:
	setp.lt.u32 	%p31, %r6, 256;
	@%p31 bra 	$L__BB2_21;
	// begin inline asm
	mov.u32 %r432, %laneid;
	// end inline asm
	mov.b64 	%rd175, %fd720;
	mov.b64 	{%r434, %r439}, %rd175;
	mov.b32 	%r460, 1;
	mov.b32 	%r581, 31;
	mov.b32 	%r582, -1;
	// begin inline asm
	shfl.sync.down.b32 %r433, %r434, %r460, %r581, %r582;
	// end inline asm
	// begin inline asm
	shfl.sync.down.b32 %r438, %r439, %r460, %r581, %r582;
	// end inline asm
	mov.b64 	%rd176, {%r433, %r438};
	mov.b64 	%fd616, %rd176;
	mov.b64 	%rd177, %fd719;
	mov.b64 	{%r444, %r449}, %rd177;
	// begin inline asm
	shfl.sync.down.b32 %r443, %r444, %r460, %r581, %r582;
	// end inline asm
	// begin inline asm
	shfl.sync.down.b32 %r448, %r449, %r460, %r581, %r582;
	// end inline asm
	mov.b64 	%rd178, {%r443, %r448};
	mov.b64 	%fd617, %rd178;
	mov.b64 	%rd179, %fd718;
	mov.b64 	{%r454, %r459}, %rd179;
	// begin inline asm
	shfl.sync.down.b32 %r453, %r454, %r460, %r581, %r582;
	// end inline asm
	// begin inline asm
	shfl.sync.down.b32 %r458, %r459, %r460, %r581, %r582;
	// end inline asm
	mov.b64 	%rd180, {%r453, %r458};
	mov.b64 	%fd618, %rd180;
	setp.gt.s32 	%p47, %r432, 30;
	add.f64 	%fd619, %fd720, %fd616;
	add.f64 	%fd620, %fd719, %fd617;
	add.f64 	%fd621, %fd718, %fd618;
	selp.f64 	%fd622, %fd720, %fd619, %p47;
	mov.b64 	%rd181, %fd622;
	mov.b64 	{%r464, %r469}, %rd181;
	selp.f64 	%fd623, %fd719, %fd620, %p47;
	mov.b64 	%rd182, %fd623;
	mov.b64 	{%r474, %r479}, %rd182;
	selp.f64 	%fd624, %fd718, %fd621, %p47;
	mov.b64 	%rd183, %fd624;
	mov.b64 	{%r484, %r489}, %rd183;
	mov.b32 	%r490, 2;
	// begin inline asm
	shfl.sync.down.b32 %r463, %r464, %r490, %r581, %r582;
	// end inline asm
	// begin inline asm
	shfl.sync.down.b32 %r468, %r469, %r490, %r581, %r582;
	// end inline asm
	mov.b64 	%rd184, {%r463, %r468};
	mov.b64 	%fd625, %rd184;
	// begin inline asm
	shfl.sync.down.b32 %r473, %r474, %r490, %r581, %r582;
	// end inline asm
	// begin inline asm
	shfl.sync.down.b32 %r478, %r479, %r490, %r581, %r582;
	// end inline asm
	mov.b64 	%rd185, {%r473, %r478};
	mov.b64 	%fd626, %rd185;
	// begin inline asm
	shfl.sync.down.b32 %r483, %r484, %r490, %r581, %r582;
	// end inline asm
	// begin inline asm
	shfl.sync.down.b32 %r488, %r489, %r490, %r581, %r582;
	// end inline asm
	mov.b64 	%rd186, {%r483, %r488};
	mov.b64 	%fd627, %rd186;
	setp.gt.s32 	%p48, %r432, 29;
	add.f64 	%fd628, %fd622, %fd625;
	add.f64 	%fd629, %fd623, %fd626;
	add.f64 	%fd630, %fd624, %fd627;
	selp.f64 	%fd631, %fd622, %fd628, %p48;
	mov.b64 	%rd187, %fd631;
	mov.b64 	{%r494, %r499}, %rd187;
	selp.f64 	%fd632, %fd623, %fd629, %p48;
	mov.b64 	%rd188, %fd632;
	mov.b64 	{%r504, %r509}, %rd188;
	selp.f64 	%fd633, %fd624, %fd630, %p48;
	mov.b64 	%rd189, %fd633;
	mov.b64 	{%r514, %r519}, %rd189;
	mov.b32 	%r520, 4;
	// begin inline asm
	shfl.sync.down.b32 %r493, %r494, %r520, %r581, %r582;
	// end inline asm
	// begin inline asm
	shfl.sync.down.b32 %r498, %r499, %r520, %r581, %r582;
	// end inline asm
	mov.b64 	%rd190, {%r493, %r498};
	mov.b64 	%fd634, %rd190;
	// begin inline asm
	shfl.sync.down.b32 %r503, %r504, %r520, %r581, %r582;
	// end inline asm
	// begin inline asm
	shfl.sync.down.b32 %r508, %r509, %r520, %r581, %r582;
	// end inline asm
	mov.b64 	%rd191, {%r503, %r508};
	mov.b64 	%fd635, %rd191;
	// begin inline asm
	shfl.sync.down.b32 %r513, %r514, %r520, %r581, %r582;
	// end inline asm
	// begin inline asm
	shfl.sync.down.b32 %r518, %r519, %r520, %r581, %r582;
	// end inline asm
	mov.b64 	%rd192, {%r513, %r518};
	mov.b64 	%fd636, %rd192;
	setp.gt.s32 	%p49, %r432, 27;
	add.f64 	%fd637, %fd631, %fd634;
	add.f64 	%fd638, %fd632, %fd635;
	add.f64 	%fd639, %fd633, %fd636;
	selp.f64 	%fd640, %fd631, %fd637, %p49;
	mov.b64 	%rd193, %fd640;
	mov.b64 	{%r524, %r529}, %rd193;
	selp.f64 	%fd641, %fd632, %fd638, %p49;
	mov.b64 	%rd194, %fd641;
	mov.b64 	{%r534, %r539}, %rd194;
	selp.f64 	%fd642, %fd633, %fd639, %p49;
	mov.b64 	%rd195, %fd642;
	mov.b64 	{%r544, %r549}, %rd195;
	mov.b32 	%r550, 8;
	// begin inline asm
	shfl.sync.down.b32 %r523, %r524, %r550, %r581, %r582;
	// end inline asm
	// begin inline asm
	shfl.sync.down.b32 %r528, %r529, %r550, %r581, %r582;
	// end inline asm
	mov.b64 	%rd196, {%r523, %r528};
	mov.b64 	%fd643, %rd196;
	// begin inline asm
	shfl.sync.down.b32 %r533, %r534, %r550, %r581, %r582;
	// end inline asm
	// begin inline asm
	shfl.sync.down.b32 %r538, %r539, %r550, %r581, %r582;
	// end inline asm
	mov.b64 	%rd197, {%r533, %r538};
	mov.b64 	%fd644, %rd197;
	// begin inline asm
	shfl.sync.down.b32 %r543, %r544, %r550, %r581, %r582;
	// end inline asm
	// begin inline asm
	shfl.sync.down.b32 %r548, %r549, %r550, %r581, %r582;
	// end inline asm
	mov.b64 	%rd198, {%r543, %r548};
	mov.b64 	%fd645, %rd198;
	setp.gt.s32 	%p50, %r432, 23;
	add.f64 	%fd646, %fd640, %fd643;
	add.f64 	%fd647, %fd641, %fd644;
	add.f64 	%fd648, %fd642, %fd645;
	selp.f64 	%fd649, %fd640, %fd646, %p50;
	mov.b64 	%rd199, %fd649;
	mov.b64 	{%r554, %r559}, %rd199;
	selp.f64 	%fd650, %fd641, %fd647, %p50;
	mov.b64 	%rd200, %fd650;
	mov.b64 	{%r564, %r569}, %rd200;
	selp.f64 	%fd651, %fd642, %fd648, %p50;
	mov.b64 	%rd201, %fd651;
	mov.b64 	{%r574, %r579}, %rd201;
	mov.b32 	%r580, 16;
	// begin inline asm
	shfl.sync.down.b32 %r553, %r554, %r580, %r581, %r582;
	// end inline asm
	// begin inline asm
	shfl.sync.down.b32 %r558, %r559, %r580, %r581, %r582;
	// end inline asm
	mov.b64 	%rd202, {%r553, %r558};
	mov.b64 	%fd652, %rd202;
	// begin inline asm
	shfl.sync.down.b32 %r563, %r564, %r580, %r581, %r582;
	// end inline asm
	// begin inline asm
	shfl.sync.down.b32 %r568, %r569, %r580, %r581, %r582;
	// end inline asm
	mov.b64 	%rd203, {%r563, %r568};
	mov.b64 	%fd653, %rd203;
	// begin inline asm
	shfl.sync.down.b32 %r573, %r574, %r580, %r581, %r582;
	// end inline asm
	// begin inline asm
	shfl.sync.down.b32 %r578, %r579, %r580, %r581, %r582;
	// end inline asm
	mov.b64 	%rd204, {%r573, %r578};
	mov.b64 	%fd654, %rd204;
	setp.gt.s32 	%p51, %r432, 15;
	add.f64 	%fd43, %fd649, %fd652;
	add.f64 	%fd44, %fd650, %fd653;
	add.f64 	%fd45, %fd651, %fd654;
	selp.f64 	%fd724, %fd649, %fd43, %p51;
	selp.f64 	%fd725, %fd650, %fd44, %p51;
	selp.f64 	%fd726, %fd651, %fd45, %p51;
	setp.ne.s32 	%p52, %r432, 0;
	@%p52 bra 	$L__BB2_19;
	shr.u32 	%r583, %r7, 5;
	mov.u32 	%r584, _ZZN3cub18CUB_300001_SM_10006detail6reduce18DeviceReduceKernelINS2_10policy_hubIN4cuda3std3__45tupleIJdddEEEj9tuple_sumE10Policy1000EN6thrust24THRUST_300001_SM_1000_NS12zip_iteratorINS8_IJNSE_10device_ptrIKdEESI_EEEEEjSA_S9_12compute_sumsEEvT0_PT3_T1_NS0_13GridEvenShareISP_EET2_T4_E12temp_storage;
	mad.lo.s32 	%r585, %r583, 24, %r584;
	st.shared.f64 	[%r585+8], %fd43;
	st.shared.f64 	[%r585+16], %fd44;
	st.shared.f64 	[%r585+24], %fd45;
$L__BB2_19:
	bar.sync 	0;
	setp.ne.s32 	%p53, %r7, 0;
	@%p53 bra 	$L__BB2_59;
	ld.shared.f64 	%fd655, [_ZZN3cub18CUB_300001_SM_10006detail6reduce18DeviceReduceKernelINS2_10policy_hubIN4cuda3std3__45tupleIJdddEEEj9tuple_sumE10Policy1000EN6thrust24THRUST_300001_SM_1000_NS12zip_iteratorINS8_IJNSE_10device_ptrIKdEESI_EEEEEjSA_S9_12compute_sumsEEvT0_PT3_T1_NS0_13GridEvenShareISP_EET2_T4_E12temp_storage+32];
	ld.shared.f64 	%fd656, [_ZZN3cub18CUB_300001_SM_10006detail6reduce18DeviceReduceKernelINS2_10policy_hubIN4cuda3std3__45tupleIJdddEEEj9tuple_sumE10Policy1000EN6thrust24THRUST_300001_SM_1000_NS12zip_iteratorINS8_IJNSE_10device_ptrIKdEESI_EEEEEjSA_S9_12compute_sumsEEvT0_PT3_T1_NS0_13GridEvenShareISP_EET2_T4_E12temp_storage+40];
	ld.shared.f64 	%fd657, [_ZZN3cub18CUB_300001_SM_10006detail6reduce18DeviceReduceKernelINS2_10policy_hubIN4cuda3std3__45tupleIJdddEEEj9tuple_sumE10Policy1000EN6thrust24THRUST_300001_SM_1000_NS12zip_iteratorINS8_IJNSE_10device_ptrIKdEESI_EEEEEjSA_S9_12compute_sumsEEvT0_PT3_T1_NS0_13GridEvenShareISP_EET2_T4_E12temp_storage+48];
	add.f64 	%fd658, %fd724, %fd655;
	add.f64 	%fd659, %fd725, %fd656;
	add.f64 	%fd660, %fd726, %fd657;
	ld.shared.f64 	%fd661, [_ZZN3cub18CUB_300001_SM_10006detail6reduce18DeviceReduceKernelINS2_10policy_hubIN4cuda3std3__45tupleIJdddEEEj9tuple_sumE10Policy1000EN6thrust24THRUST_300001_SM_1000_NS12zip_iteratorINS8_IJNSE_10device_ptrIKdEESI_EEEEEjSA_S9_12compute_sumsEEvT0_PT3_T1_NS0_13GridEvenShareISP_EET2_T4_E12temp_storage+56];
	ld.shared.f64 	%fd662, [_ZZN3cub18CUB_300001_SM_10006detail6reduce18DeviceReduceKernelINS2_10policy_hubIN4cuda3std3__45tupleIJdddEEEj9tuple_sumE10Policy1000EN6thrust24THRUST_300001_SM_1000_NS12zip_iteratorINS8_IJNSE_10device_ptrIKdEESI_EEEEEjSA_S9_12compute_sumsEEvT0_PT3_T1_NS0_13GridEvenShareISP_EET2_T4_E12temp_storage+64];
	ld.shared.f64 	%fd663, [_ZZN3cub18CUB_300001_SM_10006detail6reduce18DeviceReduceKernelINS2_10policy_hubIN4cuda3std3__45tupleIJdddEEEj9tuple_sumE10Policy1000EN6thrust24THRUST_300001_SM_1000_NS12zip_iteratorINS8_IJNSE_10device_ptrIKdEESI_EEEEEjSA_S9_12compute_sumsEEvT0_PT3_T1_NS0_13GridEvenShareISP_EET2_T4_E12temp_storage+72];
	add.f64 	%fd664, %fd658, %fd661;
	add.f64 	%fd665, %fd659, %fd662;
	add.f64 	%fd666, %fd660, %fd663;
	ld.shared.f64 	%fd667, [_ZZN3cub18CUB_300001_SM_10006detail6reduce18DeviceReduceKernelINS2_10policy_hubIN4cuda3std3__45tupleIJdddEEEj9tuple_sumE10Policy1000EN6thrust24THRUST_300001_SM_1000_NS12zip_iteratorINS8_IJNSE_10device_ptrIKdEESI_EEEEEjSA_S9_12compute_sumsEEvT0_PT3_T1_NS0_13GridEvenShareISP_EET2_T4_E12temp_storage+80];
	ld.shared.f64 	%fd668, [_ZZN3cub18CUB_300001_SM_10006detail6reduce18DeviceReduceKernelINS2_10policy_hubIN4cuda3std3__45tupleIJdddEEEj9tuple_sumE10Policy1000EN6thrust24THRUST_300001_SM_1000_NS12zip_iteratorINS8_IJNSE_10device_ptrIKdEESI_EEEEEjSA_S9_12compute_sumsEEvT0_PT3_T1_NS0_13GridEvenShareISP_EET2_T4_E12temp_storage+88];
	ld.shared.f64 	%fd669, [_ZZN3cub18CUB_300001_SM_10006detail6reduce18DeviceReduceKernelINS2_10policy_hubIN4cuda3std3__45tupleIJdddEEEj9tuple_sumE10Policy1000EN6thrust24THRUST_300001_SM_1000_NS12zip_iteratorINS8_IJNSE_10device_ptrIKdEESI_EEEEEjSA_S9_12compute_sumsEEvT0_PT3_T1_NS0_13GridEvenShareISP_EET2_T4_E12temp_storage+96];
	add.f64 	%fd670, %fd664, %fd667;
	add.f64 	%fd671, %fd665, %fd668;
	add.f64 	%fd672, %fd666, %fd669;
	ld.shared.f64 	%fd673, [_ZZN3cub18CUB_300001_SM_10006detail6reduce18DeviceReduceKernelINS2_10policy_hubIN4cuda3std3__45tupleIJdddEEEj9tuple_sumE10Policy1000EN6thrust24THRUST_300001_SM_1000_NS12zip_iteratorINS8_IJNSE_10device_ptrIKdEESI_EEEEEjSA_S9_12compute_sumsEEvT0_PT3_T1_NS0_13GridEvenShareISP_EET2_T4_E12temp_storage+104];
	ld.shared.f64 	%fd674, [_ZZN3cub18CUB_300001_SM_10006detail6reduce18DeviceReduceKernelINS2_10policy_hubIN4cuda3std3__45tupleIJdddEEEj9tuple_sumE10Policy1000EN6thrust24THRUST_300001_SM_1000_NS12zip_iteratorINS8_IJNSE_10device_ptrIKdEESI_EEEEEjSA_S9_12compute_sumsEEvT0_PT3_T1_NS0_13GridEvenShareISP_EET2_T4_E12temp_storage+112];
	ld.shared.f64 	%fd675, [_ZZN3cub18CUB_300001_SM_10006detail6reduce18DeviceReduceKernelINS2_10policy_hubIN4cuda3std3__45tupleIJdddEEEj9tuple_sumE10Policy1000EN6thrust24THRUST_300001_SM_1000_NS12zip_iteratorINS8_IJNSE_10device_ptrIKdEESI_EEEEEjSA_S9_12compute_sumsEEvT0_PT3_T1_NS0_13GridEvenShareISP_EET2_T4_E12temp_storage+120];
	add.f64 	%fd676, %fd670, %fd673;
	add.f64 	%fd677, %fd671, %fd674;
	add.f64 	%fd678, %fd672, %fd675;
	ld.shared.f64 	%fd679, [_ZZN3cub18CUB_300001_SM_10006detail6reduce18DeviceReduceKernelINS2_10policy_hubIN4cuda3std3__45tupleIJdddEEEj9tuple_sumE10Policy1000EN6thrust24THRUST_300001_SM_1000_NS12zip_iteratorINS8_IJNSE_10device_ptrIKdEESI_EEEEEjSA_S9_12compute_sumsEEvT0_PT3_T1_NS0_13GridEvenShareISP_EET2_T4_E12temp_storage+128];
	ld.shared.f64 	%fd680, [_ZZN3cub18CUB_300001_SM_10006detail6reduce18DeviceReduceKernelINS2_10policy_hubIN4cuda3std3__45tupleIJdddEEEj9tuple_sumE10Policy1000EN6thrust24THRUST_300001_SM_1000_NS12zip_iteratorINS8_IJNSE_10device_ptrIKdEESI_EEEEEjSA_S9_12compute_sumsEEvT0_PT3_T1_NS0_13GridEvenShareISP_EET2_T4_E12temp_storage+136];
	ld.shared.f64 	%fd681, [_ZZN3cub18CUB_300001_SM_10006detail6reduce18DeviceReduceKernelINS2_10policy_hubIN4cuda3std3__45tupleIJdddEEEj9tuple_sumE10Policy1000EN6thrust24THRUST_300001_SM_1000_NS12zip_iteratorINS8_IJNSE_10device_ptrIKdEESI_EEEEEjSA_S9_12compute_sumsEEvT0_PT3_T1_NS0_13GridEvenShareISP_EET2_T4_E12temp_storage+144];
	add.f64 	%fd682, %fd676, %fd679;
	add.f64 	%fd683, %fd677, %fd680;
	add.f64 	%fd684, %fd678, %fd681;
	ld.shared.f64 	%fd685, [_ZZN3cub18CUB_300001_SM_10006detail6reduce18DeviceReduceKernelINS2_10policy_hubIN4cuda3std3__45tupleIJdddEEEj9tuple_sumE10Policy1000EN6thrust24THRUST_300001_SM_1000_NS12zip_iteratorINS8_IJNSE_10device_ptrIKdEESI_EEEEEjSA_S9_12compute_sumsEEvT0_PT3_T1_NS0_13GridEvenShareISP_EET2_T4_E12temp_storage+152];
	ld.shared.f64 	%fd686, [_ZZN3cub18CUB_300001_SM_10006detail6reduce18DeviceReduceKernelINS2_10policy_hubIN4cuda3std3__45tupleIJdddEEEj9tuple_sumE10Policy1000EN6thrust24THRUST_300001_SM_1000_NS12zip_iteratorINS8_IJNSE_10device_ptrIKdEESI_EEEEEjSA_S9_12compute_sumsEEvT0_PT3_T1_NS0_13GridEvenShareISP_EET2_T4_E12temp_storage+160];
	ld.shared.f64 	%fd687, [_ZZN3cub18CUB_300001_SM_10006detail6reduce18DeviceReduceKernelINS2_10policy_hubIN4cuda3std3__45tupleIJdddEEEj9tuple_sumE10Policy1000EN6thrust24THRUST_300001_SM_1000_NS12zip_iteratorINS8_IJNSE_10device_ptrIKdEESI_EEEEEjSA_S9_12compute_sumsEEvT0_PT3_T1_NS0_13GridEvenShareISP_EET2_T4_E12temp_storage+168];
	add.f64 	%fd688, %fd682, %fd685;
	add.f64 	%fd689, %fd683, %fd686;
	add.f64 	%fd690, %fd684, %fd687;
	ld.shared.f64 	%fd691, [_ZZN3cub18CUB_300001_SM_10006detail6reduce18DeviceReduceKernelINS2_10policy_hubIN4cuda3std3__45tupleIJdddEEEj9tuple_sumE10Policy1000EN6thrust24THRUST_300001_SM_1000_NS12zip_iteratorINS8_IJNSE_10device_ptrIKdEESI_EEEEEjSA_S9_12compute_sumsEEvT0_PT3_T1_NS0_13GridEvenShareISP_EET2_T4_E12temp_storage+176];
	ld.shared.f64 	%fd692, [_ZZN3cub18CUB_300001_SM_10006detail6reduce18DeviceReduceKernelINS2_10policy_hubIN4cuda3std3__45tupleIJdddEEEj9tuple_sumE10Policy1000EN6thrust24THRUST_300001_SM_1000_NS12zip_iteratorINS8_IJNSE_10device_ptrIKdEESI_EEEEEjSA_S9_12compute_sumsEEvT0_PT3_T1_NS0_13GridEvenShareISP_EET2_T4_E12temp_storage+184];
	ld.shared.f64 	%fd693, [_ZZN3cub18CUB_300001_SM_10006detail6reduce18DeviceReduceKernelINS2_10policy_hubIN4cuda3std3__45tupleIJdddEEEj9tuple_sumE10Policy1000EN6thrust24THRUST_300001_SM_1000_NS12zip_iteratorINS8_IJNSE_10device_ptrIKdEESI_EEEEEjSA_S9_12compute_sumsEEvT0_PT3_T1_NS0_13GridEvenShareISP_EET2_T4_E12temp_storage+192];
	add.f64 	%fd724, %fd688, %fd691;
	add.f64 	%fd725, %fd689, %fd692;
	add.f64 	%fd726, %fd690, %fd693;
	bra.uni 	$L__BB2_59;
$L__BB2_21:
	// begin inline asm
	mov.u32 %r270, %laneid;
	// end inline asm
	and.b32  	%r421, %r7, 992;
	add.s32 	%r422, %r421, 32;
	setp.gt.u32 	%p32, %r422, %r6;
	not.b32 	%r423, %r421;
	add.s32 	%r424, %r6, %r423;
	selp.b32 	%r419, %r424, 31, %p32;
	mov.b64 	%rd145, %fd720;
	mov.b64 	{%r272, %r277}, %rd145;
	mov.b32 	%r298, 1;
	mov.b32 	%r420, -1;
	// begin inline asm
	shfl.sync.down.b32 %r271, %r272, %r298, %r419, %r420;
	// end inline asm
	// begin inline asm
	shfl.sync.down.b32 %r276, %r277, %r298, %r419, %r420;
	// end inline asm
	mov.b64 	%rd146, {%r271, %r276};
	mov.b64 	%fd553, %rd146;
	mov.b64 	%rd147, %fd719;
	mov.b64 	{%r282, %r287}, %rd147;
	// begin inline asm
	shfl.sync.down.b32 %r281, %r282, %r298, %r419, %r420;
	// end inline asm
	// begin inline asm
	shfl.sync.down.b32 %r286, %r287, %r298, %r419, %r420;
	// end inline asm
	mov.b64 	%rd148, {%r281, %r286};
	mov.b64 	%fd554, %rd148;
	mov.b64 	%rd149, %fd718;
	mov.b64 	{%r292, %r297}, %rd149;
	// begin inline asm
	shfl.sync.down.b32 %r291, %r292, %r298, %r419, %r420;
	// end inline asm
	// begin inline asm
	shfl.sync.down.b32 %r296, %r297, %r298, %r419, %r420;
	// end inline asm
	mov.b64 	%rd150, {%r291, %r296};
	mov.b64 	%fd555, %rd150;
	setp.lt.s32 	%p33, %r270, %r419;
	add.f64 	%fd556, %fd720, %fd553;
	add.f64 	%fd557, %fd719, %fd554;
	add.f64 	%fd558, %fd718, %fd555;
	selp.f64 	%fd559, %fd556, %fd720, %p33;
	mov.b64 	%rd151, %fd559;
	mov.b64 	{%r302, %r307}, %rd151;
	selp.f64 	%fd560, %fd557, %fd719, %p33;
	mov.b64 	%rd152, %fd560;
	mov.b64 	{%r312, %r317}, %rd152;
	selp.f64 	%fd561, %fd558, %fd718, %p33;
	mov.b64 	%rd153, %fd561;
	mov.b64 	{%r322, %r327}, %rd153;
	mov.b32 	%r328, 2;
	// begin inline asm
	shfl.sync.down.b32 %r301, %r302, %r328, %r419, %r420;
	// end inline asm
	// begin inline asm
	shfl.sync.down.b32 %r306, %r307, %r328, %r419, %r420;
	// end inline asm
	mov.b64 	%rd154, {%r301, %r306};
	mov.b64 	%fd562, %rd154;
	// begin inline asm
	shfl.sync.down.b32 %r311, %r312, %r328, %r419, %r420;
	// end inline asm
	// begin inline asm
	shfl.sync.down.b32 %r316, %r317, %r328, %r419, %r420;
	// end inline asm
	mov.b64 	%rd155, {%r311, %r316};
	mov.b64 	%fd563, %rd155;
	// begin inline asm
	shfl.sync.down.b32 %r321, %r322, %r328, %r419, %r420;
	// end inline asm
	// begin inline asm
	shfl.sync.down.b32 %r326, %r327, %r328, %r419, %r420;
	// end inline asm
	mov.b64 	%rd156, {%r321, %r326};
	mov.b64 	%fd564, %rd156;
	add.s32 	%r425, %r270, 2;
	setp.gt.s32 	%p34, %r425, %r419;
	add.f64 	%fd565, %fd559, %fd562;
	add.f64 	%fd566, %fd560, %fd563;
	add.f64 	%fd567, %fd561, %fd564;
	selp.f64 	%fd568, %fd559, %fd565, %p34;
	mov.b64 	%rd157, %fd568;
	mov.b64 	{%r332, %r337}, %rd157;
	selp.f64 	%fd569, %fd560, %fd566, %p34;
	mov.b64 	%rd158, %fd569;
	mov.b64 	{%r342, %r347}, %rd158;
	selp.f64 	%fd570, %fd561, %fd567, %p34;
	mov.b64 	%rd159, %fd570;
	mov.b64 	{%r352, %r357}, %rd159;
	mov.b32 	%r358, 4;
	// begin inline asm
	shfl.sync.down.b32 %r331, %r332, %r358, %r419, %r420;
	// end inline asm
	// begin inline asm
	shfl.sync.down.b32 %r336, %r337, %r358, %r419, %r420;
	// end inline asm
	mov.b64 	%rd160, {%r331, %r336};
	mov.b64 	%fd571, %rd160;
	// begin inline asm
	shfl.sync.down.b32 %r341, %r342, %r358, %r419, %r420;
	// end inline asm
	// begin inline asm
	shfl.sync.down.b32 %r346, %r347, %r358, %r419, %r420;
	// end inline asm
	mov.b64 	%rd161, {%r341, %r346};
	mov.b64 	%fd572, %rd161;
	// begin inline asm
	shfl.sync.down.b32 %r351, %r352, %r358, %r419, %r420;
	// end inline asm
	// begin inline asm
	shfl.sync.down.b32 %r356, %r357, %r358, %r419, %r420;
	// end inline asm
	mov.b64 	%rd162, {%r351, %r356};
	mov.b64 	%fd573, %rd162;
	add.s32 	%r426, %r270, 4;
	setp.gt.s32 	%p35, %r426, %r419;
	add.f64 	%fd574, %fd568, %fd571;
	add.f64 	%fd575, %fd569, %fd572;
	add.f64 	%fd576, %fd570, %fd573;
	selp.f64 	%fd577, %fd568, %fd574, %p35;
	mov.b64 	%rd163, %fd577;
	mov.b64 	{%r362, %r367}, %rd163;
	selp.f64 	%fd578, %fd569, %fd575, %p35;
	mov.b64 	%rd164, %fd578;
	mov.b64 	{%r372, %r377}, %rd164;
	selp.f64 	%fd579, %fd570, %fd576, %p35;
	mov.b64 	%rd165, %fd579;
	mov.b64 	{%r382, %r387}, %rd165;
	mov.b32 	%r388, 8;
	// begin inline asm
	shfl.sync.down.b32 %r361, %r362, %r388, %r419, %r420;
	// end inline asm
	// begin inline asm
	shfl.sync.down.b32 %r366, %r367, %r388, %r419, %r420;
	// end inline asm
	mov.b64 	%rd166, {%r361, %r366};
	mov.b64 	%fd580, %rd166;
	// begin inline asm
	shfl.sync.down.b32 %r371, %r372, %r388, %r419, %r420;
	// end inline asm
	// begin inline asm
	shfl.sync.down.b32 %r376, %r377, %r388, %r419, %r420;
	// end inline asm
	mov.b64 	%rd167, {%r371, %r376};
	mov.b64 	%fd581, %rd167;
	// begin inline asm
	shfl.sync.down.b32 %r381, %r382, %r388, %r419, %r420;
	// end inline asm
	// begin inline asm
	shfl.sync.down.b32 %r386, %r387, %r388, %r419, %r420;
	// end inline asm
	mov.b64 	%rd168, {%r381, %r386};
	mov.b64 	%fd582, %rd168;
	add.s32 	%r427, %r270, 8;
	setp.gt.s32 	%p36, %r427, %r419;
	add.f64 	%fd583, %fd577, %fd580;
	add.f64 	%fd584, %fd578, %fd581;
	add.f64 	%fd585, %fd579, %fd582;
	selp.f64 	%fd586, %fd577, %fd583, %p36;
	mov.b64 	%rd169, %fd586;
	mov.b64 	{%r392, %r397}, %rd169;
	selp.f64 	%fd587, %fd578, %fd584, %p36;
	mov.b64 	%rd170, %fd587;
	mov.b64 	{%r402, %r407}, %rd170;
	selp.f64 	%fd588, %fd579, %fd585, %p36;
	mov.b64 	%rd171, %fd588;
	mov.b64 	{%r412, %r417}, %rd171;
	mov.b32 	%r418, 16;
	// begin inline asm
	shfl.sync.down.b32 %r391, %r392, %r418, %r419, %r420;
	// end inline asm
	// begin inline asm
	shfl.sync.down.b32 %r396, %r397, %r418, %r419, %r420;
	// end inline asm
	mov.b64 	%rd172, {%r391, %r396};
	mov.b64 	%fd589, %rd172;
	// begin inline asm
	shfl.sync.down.b32 %r401, %r402, %r418, %r419, %r420;
	// end inline asm
	// begin inline asm
	shfl.sync.down.b32 %r406, %r407, %r418, %r419, %r420;
	// end inline asm
	mov.b64 	%rd173, {%r401, %r406};
	mov.b64 	%fd590, %rd173;
	// begin inline asm
	shfl.sync.down.b32 %r411, %r412, %r418, %r419, %r420;
	// end inline asm
	// begin inline asm
	shfl.sync.down.b32 %r416, %r417, %r418, %r419, %r420;
	// end inline asm
	mov.b64 	%rd174, {%r411, %r416};
	mov.b64 	%fd591, %rd174;
	add.s32 	%r428, %r270, 16;
	setp.gt.s32 	%p37, %r428, %r419;
	add.f64 	%fd592, %fd586, %fd589;
	add.f64 	%fd593, %fd587, %fd590;
	add.f64 	%fd594, %fd588, %fd591;
	selp.f64 	%fd724, %fd586, %fd592, %p37;
	selp.f64 	%fd725, %fd587, %fd593, %p37;
	selp.f64 	%fd726, %fd588, %fd594, %p37;
	setp.ne.s32 	%p38, %r270, 0;
	@%p38 bra 	$L__BB2_23;
	shr.u32 	%r429, %r7, 5;
	mov.u32 	%r430, _ZZN3cub18CUB_300001_SM_10006detail6reduce18DeviceReduceKernelINS2_10policy_hubIN4cuda3std3__45tupleIJdddEEEj9tuple_sumE10Policy1000EN6thrust24THRUST_300001_SM_1000_NS12zip_iteratorINS8_IJNSE_10device_ptrIKdEESI_EEEEEjSA_S9_12compute_sumsEEvT0_PT3_T1_NS0_13GridEvenShareISP_EET2_T4_E12temp_storage;
	mad.lo.s32 	%r431, %r429, 24, %r430;
	st.shared.f64 	[%r431+8], %fd724;
	st.shared.f64 	[%r431+16], %fd725;
	st.shared.f64 	[%r431+24], %fd726;
$L__BB2_23:
	bar.sync 	0;
	setp.ne.s32 	%p39, %r7, 0;
	@%p39 bra 	$L__BB2_59;
	setp.lt.u32 	%p40, %r6, 33;
	@%p40 bra 	$L__BB2_26;
	ld.shared.f64 	%fd595, [_ZZN3cub18CUB_300001_SM_10006detail6reduce18DeviceReduceKernelINS2_10policy_hubIN4cuda3std3__45tupleIJdddEEEj9tuple_sumE10Policy1000EN6thrust24THRUST_300001_SM_1000_NS12zip_iteratorINS8_IJNSE_10device_ptrIKdEESI_EEEEEjSA_S9_12compute_sumsEEvT0_PT3_T1_NS0_13GridEvenShareISP_EET2_T4_E12temp_storage+32];
	ld.shared.f64 	%fd596, [_ZZN3cub18CUB_300001_SM_10006detail6reduce18DeviceReduceKernelINS2_10policy_hubIN4cuda3std3__45tupleIJdddEEEj9tuple_sumE10Policy1000EN6thrust24THRUST_300001_SM_1000_NS12zip_iteratorINS8_IJNSE_10device_ptrIKdEESI_EEEEEjSA_S9_12compute_sumsEEvT0_PT3_T1_NS0_13GridEvenShareISP_EET2_T4_E12temp_storage+40];
	ld.shared.f64 	%fd597, [_ZZN3cub18CUB_300001_SM_10006detail6reduce18DeviceReduceKernelINS2_10policy_hubIN4cuda3std3__45tupleIJdddEEEj9tuple_sumE10Policy1000EN6thrust24THRUST_300001_SM_1000_NS12zip_iteratorINS8_IJNSE_10device_ptrIKdEESI_EEEEEjSA_S9_12compute_sumsEEvT0_PT3_T1_NS0_13GridEvenShareISP_EET2_T4_E12temp_storage+48];
	add.f64 	%fd724, %fd724, %fd595;
	add.f64 	%fd725, %fd725, %fd596;
	add.f64 	%fd726, %fd726, %fd597;
$L__BB2_26:
	setp.lt.u32 	%p41, %r6, 65;
	@%p41 bra 	$L__BB2_28;
	ld.shared.f64 	%fd598, [_ZZN3cub18CUB_300001_SM_10006detail6reduce18DeviceReduceKernelINS2_10policy_hubIN4cuda3std3__45tupleIJdddEEEj9tuple_sumE10Policy1000EN6thrust24THRUST_300001_SM_1000_NS12zip_iteratorINS8_IJNSE_10device_ptrIKdEESI_EEEEEjSA_S9_12compute_sumsEEvT0_PT3_T1_NS0_13GridEvenShareISP_EET2_T4_E12temp_storage+56];
	ld.shared.f64 	%fd599, [_ZZN3cub18CUB_300001_SM_10006detail6reduce18DeviceReduceKernelINS2_10policy_hubIN4cuda3std3__45tupleIJdddEEEj9tuple_sumE10Policy1000EN6thrust24THRUST_300001_SM_1000_NS12zip_iteratorINS8_IJNSE_10device_ptrIKdEESI_EEEEEjSA_S9_12compute_sumsEEvT0_PT3_T1_NS0_13GridEvenShareISP_EET2_T4_E12temp_storage+64];
	ld.shared.f64 	%fd600, [_ZZN3cub18CUB_300001_SM_10006detail6reduce18DeviceReduceKernelINS2_10policy_hubIN4cuda3std3__45tupleIJdddEEEj9tuple_sumE10Policy1000EN6thrust24THRUST_300001_SM_1000_NS12zip_iteratorINS8_IJNSE_10device_ptrIKdEESI_EEEEEjSA_S9_12compute_sumsEEvT0_PT3_T1_NS0_13GridEvenShareISP_EET2_T4_E12temp_storage+72];
	add.f64 	%fd724, %fd724, %fd598;
	add.f64 	%fd725, %fd725, %fd599;
	add.f64 	%fd726, %fd726, %fd600;
$L__BB2_28:
	setp.lt.u32 	%p42, %r6, 97;
	@%p42 bra 	$L__BB2_30;
	ld.shared.f64 	%fd601, [_ZZN3cub18CUB_300001_SM_10006detail6reduce18DeviceReduceKernelINS2_10policy_hubIN4cuda3std3__45tupleIJdddEEEj9tuple_sumE10Policy1000EN6thrust24THRUST_300001_SM_1000_NS12zip_iteratorINS8_IJNSE_10device_ptrIKdEESI_EEEEEjSA_S9_12compute_sumsEEvT0_PT3_T1_NS0_13GridEvenShareISP_EET2_T4_E12temp_storage+80];
	ld.shared.f64 	%fd602, [_ZZN3cub18CUB_300001_SM_10006detail6reduce18DeviceReduceKernelINS2_10policy_hubIN4cuda3std3__45tupleIJdddEEEj9tuple_sumE10Policy1000EN6thrust24THRUST_300001_SM_1000_NS12zip_iteratorINS8_IJNSE_10device_ptrIKdEESI_EEEEEjSA_S9_12compute_sumsEEvT0_PT3_T1_NS0_13GridEvenShareISP_EET2_T4_E12temp_storage+88];
	ld.shared.f64 	%fd603, [_ZZN3cub18CUB_300001_SM_10006detail6reduce18DeviceReduceKernelINS2_10policy_hubIN4cuda3std3__45tupleIJdddEEEj9tuple_sumE10Policy1000EN6thrust24THRUST_300001_SM_1000_NS12zip_iteratorINS8_IJNSE_10device_ptrIKdEESI_EEEEEjSA_S9_12compute_sumsEEvT0_PT3_T1_NS0_13GridEvenShareISP_EET2_T4_E12temp_storage+96];
	add.f64 	%fd724, %fd724, %fd601;
	add.f64 	%fd725, %fd725, %fd602;
	add.f64 	%fd726, %fd726, %fd603;
$L__BB2_30:
	setp.lt.u32 	%p43, %r6, 129;
	@%p43 bra 	$L__BB2_32;
	ld.shared.f64 	%fd604, [_ZZN3cub18CUB_300001_SM_10006detail6reduce18DeviceReduceKernelINS2_10policy_hubIN4cuda3std3__45tupleIJdddEEEj9tuple_sumE10Policy1000EN6thrust24THRUST_300001_SM_1000_NS12zip_iteratorINS8_IJNSE_10device_ptrIKdEESI_EEEEEjSA_S9_12compute_sumsEEvT0_PT3_T1_NS0_13GridEvenShareISP_EET2_T4_E12temp_storage+104];
	ld.shared.f64 	%fd605, [_ZZN3cub18CUB_300001_SM_10006detail6reduce18DeviceReduceKernelINS2_10policy_hubIN4cuda3std3__45tupleIJdddEEEj9tuple_sumE10Policy1000EN6thrust24THRUST_300001_SM_1000_NS12zip_iteratorINS8_IJNSE_10device_ptrIKdEESI_EEEEEjSA_S9_12compute_sumsEEvT0_PT3_T1_NS0_13GridEvenShareISP_EET2_T4_E12temp_storage+112];
	ld.shared.f64 	%fd606, [_ZZN3cub18CUB_300001_SM_10006detail6reduce18DeviceReduceKernelINS2_10policy_hubIN4cuda3std3__45tupleIJdddEEEj9tuple_sumE10Policy1000EN6thrust24THRUST_300001_SM_1000_NS12zip_iteratorINS8_IJNSE_10device_ptrIKdEESI_EEEEEjSA_S9_12compute_sumsEEvT0_PT3_T1_NS0_13GridEvenShareISP_EET2_T4_E12temp_storage+120];
	add.f64 	%fd724, %fd724, %fd604;
	add.f64 	%fd725, %fd725, %fd605;
	add.f64 	%fd726, %fd726, %fd606;
$L__BB2_32:
	setp.lt.u32 	%p44, %r6, 161;
	@%p44 bra 	$L__BB2_34;
	ld.shared.f64 	%fd607, [_ZZN3cub18CUB_300001_SM_10006detail6reduce18DeviceReduceKernelINS2_10policy_hubIN4cuda3std3__45tupleIJdddEEEj9tuple_sumE10Policy1000EN6thrust24THRUST_300001_SM_1000_NS12zip_iteratorINS8_IJNSE_10device_ptrIKdEESI_EEEEEjSA_S9_12compute_sumsEEvT0_PT3_T1_NS0_13GridEvenShareISP_EET2_T4_E12temp_storage+128];
	ld.shared.f64 	%fd608, [_ZZN3cub18CUB_300001_SM_10006detail6reduce18DeviceReduceKernelINS2_10policy_hubIN4cuda3std3__45tupleIJdddEEEj9tuple_sumE10Policy1000EN6thrust24THRUST_300001_SM_1000_NS12zip_iteratorINS8_IJNSE_10device_ptrIKdEESI_EEEEEjSA_S9_12compute_sumsEEvT0_PT3_T1_NS0_13GridEvenShareISP_EET2_T4_E12temp_storage+136];
	ld.shared.f64 	%fd609, [_ZZN3cub18CUB_300001_SM_10006detail6reduce18DeviceReduceKernelINS2_10policy_hubIN4cuda3std3__45tupleIJdddEEEj9tuple_sumE10Policy1000EN6thrust24THRUST_300001_SM_1000_NS12zip_iteratorINS8_IJNSE_10device_ptrIKdEESI_EEEEEjSA_S9_12compute_sumsEEvT0_PT3_T1_NS0_13GridEvenShareISP_EET2_T4_E12temp_storage+144];
	add.f64 	%fd724, %fd724, %fd607;
	add.f64 	%fd725, %fd725, %fd608;
	add.f64 	%fd726, %fd726, %fd609;
$L__BB2_34:
	setp.lt.u32 	%p45, %r6, 193;
	@%p45 bra 	$L__BB2_36;
	ld.shared.f64 	%fd610, [_ZZN3cub18CUB_300001_SM_10006detail6reduce18DeviceReduceKernelINS2_10policy_hubIN4cuda3std3__45tupleIJdddEEEj9tuple_sumE10Policy1000EN6thrust24THRUST_300001_SM_1000_NS12zip_iteratorINS8_IJNSE_10device_ptrIKdEESI_EEEEEjSA_S9_12compute_sumsEEvT0_PT3_T1_NS0_13GridEvenShareISP_EET2_T4_E12temp_storage+152];
	ld.shared.f64 	%fd611, [_ZZN3cub18CUB_300001_SM_10006detail6reduce18DeviceReduceKernelINS2_10policy_hubIN4cuda3std3__45tupleIJdddEEEj9tuple_sumE10Policy1000EN6thrust24THRUST_300001_SM_1000_NS12zip_iteratorINS8_IJNSE_10device_ptrIKdEESI_EEEEEjSA_S9_12compute_sumsEEvT0_PT3_T1_NS0_13GridEvenShareISP_EET2_T4_E12temp_storage+160];
	ld.shared.f64 	%fd612, [_ZZN3cub18CUB_300001_SM_10006detail6reduce18DeviceReduceKernelINS2_10policy_hubIN4cuda3std3__45tupleIJdddEEEj9tuple_sumE10Policy1000EN6thrust24THRUST_300001_SM_1000_NS12zip_iteratorINS8_IJNSE_10device_ptrIKdEESI_EEEEEjSA_S9_12compute_sumsEEvT0_PT3_T1_NS0_13GridEvenShareISP_EET2_T4_E12temp_storage+168];
	add.f64 	%fd724, %fd724, %fd610;
	add.f64 	%fd725, %fd725, %fd611;
	add.f64 	%fd726, %fd726, %fd612;
$L__BB2_36:
	setp.lt.u32 	%p46, %r6, 225;
	@%p46 bra 	$L__BB2_59;
	ld.shared.f64 	%fd613, [_ZZN3cub18CUB_300001_SM_10006detail6reduce18DeviceReduceKernelINS2_10policy_hubIN4cuda3std3__45tupleIJdddEEEj9tuple_sumE10Policy1000EN6thrust24THRUST_300001_SM_1000_NS12zip_iteratorINS8_IJNSE_10device_ptrIKdEESI_EEEEEjSA_S9_12compute_sumsEEvT0_PT3_T1_NS0_13GridEvenShareISP_EET2_T4_E12temp_storage+176];
	ld.shared.f64 	%fd614, [_ZZN3cub18CUB_300001_SM_10006detail6reduce18DeviceReduceKernelINS2_10policy_hubIN4cuda3std3__45tupleIJdddEEEj9tuple_sumE10Policy1000EN6thrust24THRUST_300001_SM_1000_NS12zip_iteratorINS8_IJNSE_10device_ptrIKdEESI_EEEEEjSA_S9_12compute_sumsEEvT0_PT3_T1_NS0_13GridEvenShareISP_EET2_T4_E12temp_storage+184];
	ld.shared.f64 	%fd615, [_ZZN3cub18CUB_300001_SM_10006detail6reduce18DeviceReduceKernelINS2_10policy_hubIN4cuda3std3__45tupleIJdddEEEj9tuple_sumE10Policy1000EN6thrust24THRUST_300001_SM_1000_NS12zip_iteratorINS8_IJNSE_10device_ptrIKdEESI_EEEEEjSA_S9_12compute_sumsEEvT0_PT3_T1_NS0_13GridEvenShareISP_EET2_T4_E12temp_storage+192];
	add.f64 	%fd724, %fd724, %fd613;
	add.f64 	%fd725, %fd725, %fd614;
	add.f64 	%fd726, %fd726, %fd615;
	bra.uni 	$L__BB2_59;
$L__BB2_38:
	mov.u32 	%r28, %tid.x;
	add.s32 	%r57, %r28, %r5;
	mul.wide.u32 	%rd9, %r57, 8;
	add.s64 	%rd10, %rd1, %rd9;
	add.s64 	%rd11, %rd2, %rd9;
	ld.global.f64 	%fd151, [%rd10];
	ld.global.f64 	%fd152, [%rd11];
	mul.f64 	%fd153, %fd151, %fd151;
	mul.f64 	%fd154, %fd151, %fd153;
	mul.f64 	%fd155, %fd152, %fd152;
	mul.f64 	%fd156, %fd152, %fd155;
	mul.f64 	%fd157, %fd153, %fd152;
	ld.global.f64 	%fd158, [%rd10+2048];
	ld.global.f64 	%fd159, [%rd11+2048];
	mul.f64 	%fd160, %fd158, %fd158;
	mul.f64 	%fd161, %fd158, %fd160;
	mul.f64 	%fd162, %fd158, %fd161;
	mul.f64 	%fd163, %fd159, %fd159;
	mul.f64 	%fd164, %fd159, %fd163;
	mul.f64 	%fd165, %fd159, %fd164;
	mul.f64 	%fd166, %fd160, %fd159;
	mul.f64 	%fd167, %fd159, %fd166;
	fma.rn.f64 	%fd765, %fd151, %fd154, %fd162;
	fma.rn.f64 	%fd764, %fd152, %fd156, %fd165;
	fma.rn.f64 	%fd763, %fd152, %fd157, %fd167;
	setp.lt.u32 	%p2, %r6, %r4;
	@%p2 bra 	$L__BB2_55;
	add.s32 	%r59, %r28, %r4;
	add.s32 	%r60, %r59, %r5;
	add.s32 	%r595, %r60, 1024;
	not.b32 	%r61, %r28;
	add.s32 	%r62, %r61, %r1;
	sub.s32 	%r63, %r62, %r4;
	sub.s32 	%r594, %r63, %r5;
	mov.b32 	%r596, 0;
	cvt.u64.u32 	%rd13, %r28;
	mov.u32 	%r597, %r5;
$L__BB2_40:
	shl.b32 	%r35, %r2, 9;
	add.s32 	%r597, %r597, %r35;
	add.s32 	%r64, %r1, -512;
	setp.gt.u32 	%p3, %r597, %r64;
	@%p3 bra 	$L__BB2_42;
	cvt.u64.u32 	%rd12, %r597;
	add.s64 	%rd14, %rd13, %rd12;
	cvta.to.global.u64 	%rd15, %rd6;
	shl.b64 	%rd16, %rd14, 3;
	add.s64 	%rd17, %rd15, %rd16;
	cvta.to.global.u64 	%rd18, %rd7;
	add.s64 	%rd19, %rd18, %rd16;
	ld.global.f64 	%fd168, [%rd17];
	ld.global.f64 	%fd169, [%rd19];
	mul.f64 	%fd170, %fd168, %fd168;
	mul.f64 	%fd171, %fd168, %fd170;
	mul.f64 	%fd172, %fd169, %fd169;
	mul.f64 	%fd173, %fd169, %fd172;
	mul.f64 	%fd174, %fd170, %fd169;
	ld.global.f64 	%fd175, [%rd17+2048];
	ld.global.f64 	%fd176, [%rd19+2048];
	mul.f64 	%fd177, %fd175, %fd175;
	mul.f64 	%fd178, %fd175, %fd177;
	mul.f64 	%fd179, %fd176, %fd176;
	mul.f64 	%fd180, %fd176, %fd179;
	mul.f64 	%fd181, %fd177, %fd176;
	fma.rn.f64 	%fd182, %fd168, %fd171, %fd765;
	fma.rn.f64 	%fd183, %fd169, %fd173, %fd764;
	fma.rn.f64 	%fd184, %fd169, %fd174, %fd763;
	fma.rn.f64 	%fd765, %fd175, %fd178, %fd182;
	fma.rn.f64 	%fd764, %fd176, %fd180, %fd183;
	fma.rn.f64 	%fd763, %fd176, %fd181, %fd184;
	sub.s32 	%r65, %r1, %r597;
	shl.b32 	%r66, %r2, 9;
	setp.lt.u32 	%p4, %r65, %r66;
	add.s32 	%r596, %r596, 1;
	add.s32 	%r595, %r595, %r66;
	sub.s32 	%r594, %r594, %r66;
	@%p4 bra 	$L__BB2_55;
	bra.uni 	$L__BB2_40;
$L__BB2_42:
	setp.le.u32 	%p5, %r1, %r597;
	sub.s32 	%r67, %r1, %r597;
	setp.ge.s32 	%p6, %r28, %r67;
	or.pred  	%p7, %p5, %p6;
	@%p7 bra 	$L__BB2_55;
	cvta.to.global.u64 	%rd4, %rd7;
	not.b32 	%r69, %r28;
	add.s32 	%r40, %r1, %r69;
	add.s32 	%r70, %r35, %r5;
	sub.s32 	%r71, %r40, %r70;
	mul.lo.s32 	%r72, %r2, %r596;
	shl.b32 	%r73, %r72, 9;
	sub.s32 	%r74, %r71, %r73;
	shr.u32 	%r75, %r74, 8;
	add.s32 	%r41, %r75, 1;
	and.b32  	%r42, %r41, 7;
	setp.lt.u32 	%p8, %r74, 1792;
	mov.u32 	%r602, %r28;
	@%p8 bra 	$L__BB2_47;
	or.b32  	%r600, %r28, 1024;
	shr.u32 	%r76, %r594, 8;
	add.s32 	%r77, %r76, 1;
	and.b32  	%r78, %r77, 33554424;
	neg.s32 	%r598, %r78;
$L__BB2_45:
	.pragma "nounroll";
	add.s32 	%r79, %r595, -1024;
	cvta.to.global.u64 	%rd20, %rd6;
	mul.wide.u32 	%rd21, %r79, 8;
	add.s64 	%rd22, %rd20, %rd21;
	add.s64 	%rd23, %rd4, %rd21;
	ld.global.f64 	%fd186, [%rd22];
	ld.global.f64 	%fd187, [%rd23];
	mul.f64 	%fd188, %fd186, %fd186;
	mul.f64 	%fd189, %fd186, %fd188;
	mul.f64 	%fd190, %fd187, %fd187;
	mul.f64 	%fd191, %fd187, %fd190;
	mul.f64 	%fd192, %fd188, %fd187;
	fma.rn.f64 	%fd193, %fd186, %fd189, %fd765;
	fma.rn.f64 	%fd194, %fd187, %fd191, %fd764;
	fma.rn.f64 	%fd195, %fd187, %fd192, %fd763;
	add.s32 	%r80, %r595, -768;
	mul.wide.u32 	%rd24, %r80, 8;
	add.s64 	%rd25, %rd20, %rd24;
	add.s64 	%rd26, %rd4, %rd24;
	ld.global.f64 	%fd196, [%rd25];
	ld.global.f64 	%fd197, [%rd26];
	mul.f64 	%fd198, %fd196, %fd196;
	mul.f64 	%fd199, %fd196, %fd198;
	mul.f64 	%fd200, %fd197, %fd197;
	mul.f64 	%fd201, %fd197, %fd200;
	mul.f64 	%fd202, %fd198, %fd197;
	fma.rn.f64 	%fd203, %fd196, %fd199, %fd193;
	fma.rn.f64 	%fd204, %fd197, %fd201, %fd194;
	fma.rn.f64 	%fd205, %fd197, %fd202, %fd195;
	add.s32 	%r81, %r595, -512;
	mul.wide.u32 	%rd27, %r81, 8;
	add.s64 	%rd28, %rd20, %rd27;
	add.s64 	%rd29, %rd4, %rd27;
	ld.global.f64 	%fd206, [%rd28];
	ld.global.f64 	%fd207, [%rd29];
	mul.f64 	%fd208, %fd206, %fd206;
	mul.f64 	%fd209, %fd206, %fd208;
	mul.f64 	%fd210, %fd207, %fd207;
	mul.f64 	%fd211, %fd207, %fd210;
	mul.f64 	%fd212, %fd208, %fd207;
	fma.rn.f64 	%fd213, %fd206, %fd209, %fd203;
	fma.rn.f64 	%fd214, %fd207, %fd211, %fd204;
	fma.rn.f64 	%fd215, %fd207, %fd212, %fd205;
	add.s32 	%r82, %r595, 768;
	add.s32 	%r83, %r595, -256;
	mul.wide.u32 	%rd30, %r83, 8;
	add.s64 	%rd31, %rd20, %rd30;
	add.s64 	%rd32, %rd4, %rd30;
	ld.global.f64 	%fd216, [%rd31];
	ld.global.f64 	%fd217, [%rd32];
	mul.f64 	%fd218, %fd216, %fd216;
	mul.f64 	%fd219, %fd216, %fd218;
	mul.f64 	%fd220, %fd217, %fd217;
	mul.f64 	%fd221, %fd217, %fd220;
	mul.f64 	%fd222, %fd218, %fd217;
	fma.rn.f64 	%fd223, %fd216, %fd219, %fd213;
	fma.rn.f64 	%fd224, %fd217, %fd221, %fd214;
	fma.rn.f64 	%fd225, %fd217, %fd222, %fd215;
	mul.wide.u32 	%rd33, %r595, 8;
	add.s64 	%rd34, %rd20, %rd33;
	add.s64 	%rd35, %rd4, %rd33;
	ld.global.f64 	%fd226, [%rd34];
	ld.global.f64 	%fd227, [%rd35];
	mul.f64 	%fd228, %fd226, %fd226;
	mul.f64 	%fd229, %fd226, %fd228;
	mul.f64 	%fd230, %fd227, %fd227;
	mul.f64 	%fd231, %fd227, %fd230;
	mul.f64 	%fd232, %fd228, %fd227;
	fma.rn.f64 	%fd233, %fd226, %fd229, %fd223;
	fma.rn.f64 	%fd234, %fd227, %fd231, %fd224;
	fma.rn.f64 	%fd235, %fd227, %fd232, %fd225;
	add.s32 	%r84, %r595, 256;
	mul.wide.u32 	%rd36, %r84, 8;
	add.s64 	%rd37, %rd20, %rd36;
	add.s64 	%rd38, %rd4, %rd36;
	ld.global.f64 	%fd236, [%rd37];
	ld.global.f64 	%fd237, [%rd38];
	mul.f64 	%fd238, %fd236, %fd236;
	mul.f64 	%fd239, %fd236, %fd238;
	mul.f64 	%fd240, %fd237, %fd237;
	mul.f64 	%fd241, %fd237, %fd240;
	mul.f64 	%fd242, %fd238, %fd237;
	fma.rn.f64 	%fd243, %fd236, %fd239, %fd233;
	fma.rn.f64 	%fd244, %fd237, %fd241, %fd234;
	fma.rn.f64 	%fd245, %fd237, %fd242, %fd235;
	add.s32 	%r85, %r595, 512;
	mul.wide.u32 	%rd39, %r85, 8;
	add.s64 	%rd40, %rd20, %rd39;
	add.s64 	%rd41, %rd4, %rd39;
	ld.global.f64 	%fd246, [%rd40];
	ld.global.f64 	%fd247, [%rd41];
	mul.f64 	%fd248, %fd246, %fd246;
	mul.f64 	%fd249, %fd246, %fd248;
	mul.f64 	%fd250, %fd247, %fd247;
	mul.f64 	%fd251, %fd247, %fd250;
	mul.f64 	%fd252, %fd248, %fd247;
	fma.rn.f64 	%fd253, %fd246, %fd249, %fd243;
	fma.rn.f64 	%fd254, %fd247, %fd251, %fd244;
	fma.rn.f64 	%fd255, %fd247, %fd252, %fd245;
	mul.wide.u32 	%rd42, %r82, 8;
	add.s64 	%rd43, %rd20, %rd42;
	add.s64 	%rd44, %rd4, %rd42;
	ld.global.f64 	%fd256, [%rd43];
	ld.global.f64 	%fd257, [%rd44];
	mul.f64 	%fd258, %fd256, %fd256;
	mul.f64 	%fd259, %fd256, %fd258;
	mul.f64 	%fd260, %fd257, %fd257;
	mul.f64 	%fd261, %fd257, %fd260;
	mul.f64 	%fd262, %fd258, %fd257;
	fma.rn.f64 	%fd765, %fd256, %fd259, %fd253;
	fma.rn.f64 	%fd764, %fd257, %fd261, %fd254;
	fma.rn.f64 	%fd763, %fd257, %fd262, %fd255;
	add.s32 	%r600, %r600, 2048;
	add.s32 	%r595, %r595, 2048;
	add.s32 	%r598, %r598, 8;
	setp.ne.s32 	%p9, %r598, 0;
	@%p9 bra 	$L__BB2_45;
	add.s32 	%r602, %r600, -1024;
$L__BB2_47:
	setp.eq.s32 	%p10, %r42, 0;
	@%p10 bra 	$L__BB2_55;
	cvta.to.global.u64 	%rd5, %rd6;
	setp.lt.u32 	%p11, %r42, 4;
	@%p11 bra 	$L__BB2_50;
	add.s32 	%r86, %r602, %r597;
	mul.wide.u32 	%rd45, %r86, 8;
	add.s64 	%rd46, %rd5, %rd45;
	add.s64 	%rd47, %rd4, %rd45;
	ld.global.f64 	%fd264, [%rd46];
	ld.global.f64 	%fd265, [%rd47];
	mul.f64 	%fd266, %fd264, %fd264;
	mul.f64 	%fd267, %fd264, %fd266;
	mul.f64 	%fd268, %fd265, %fd265;
	mul.f64 	%fd269, %fd265, %fd268;
	mul.f64 	%fd270, %fd266, %fd265;
	fma.rn.f64 	%fd271, %fd264, %fd267, %fd765;
	fma.rn.f64 	%fd272, %fd265, %fd269, %fd764;
	fma.rn.f64 	%fd273, %fd265, %fd270, %fd763;
	add.s32 	%r87, %r86, 256;
	mul.wide.u32 	%rd48, %r87, 8;
	add.s64 	%rd49, %rd5, %rd48;
	add.s64 	%rd50, %rd4, %rd48;
	ld.global.f64 	%fd274, [%rd49];
	ld.global.f64 	%fd275, [%rd50];
	mul.f64 	%fd276, %fd274, %fd274;
	mul.f64 	%fd277, %fd274, %fd276;
	mul.f64 	%fd278, %fd275, %fd275;
	mul.f64 	%fd279, %fd275, %fd278;
	mul.f64 	%fd280, %fd276, %fd275;
	fma.rn.f64 	%fd281, %fd274, %fd277, %fd271;
	fma.rn.f64 	%fd282, %fd275, %fd279, %fd272;
	fma.rn.f64 	%fd283, %fd275, %fd280, %fd273;
	add.s32 	%r88, %r86, 512;
	mul.wide.u32 	%rd51, %r88, 8;
	add.s64 	%rd52, %rd5, %rd51;
	add.s64 	%rd53, %rd4, %rd51;
	ld.global.f64 	%fd284, [%rd52];
	ld.global.f64 	%fd285, [%rd53];
	mul.f64 	%fd286, %fd284, %fd284;
	mul.f64 	%fd287, %fd284, %fd286;
	mul.f64 	%fd288, %fd285, %fd285;
	mul.f64 	%fd289, %fd285, %fd288;
	mul.f64 	%fd290, %fd286, %fd285;
	fma.rn.f64 	%fd291, %fd284, %fd287, %fd281;
	fma.rn.f64 	%fd292, %fd285, %fd289, %fd282;
	fma.rn.f64 	%fd293, %fd285, %fd290, %fd283;
	add.s32 	%r89, %r86, 768;
	mul.wide.u32 	%rd54, %r89, 8;
	add.s64 	%rd55, %rd5, %rd54;
	add.s64 	%rd56, %rd4, %rd54;
	ld.global.f64 	%fd294, [%rd55];
	ld.global.f64 	%fd295, [%rd56];
	mul.f64 	%fd296, %fd294, %fd294;
	mul.f64 	%fd297, %fd294, %fd296;
	mul.f64 	%fd298, %fd295, %fd295;
	mul.f64 	%fd299, %fd295, %fd298;
	mul.f64 	%fd300, %fd296, %fd295;
	fma.rn.f64 	%fd765, %fd294, %fd297, %fd291;
	fma.rn.f64 	%fd764, %fd295, %fd299, %fd292;
	fma.rn.f64 	%fd763, %fd295, %fd300, %fd293;
	add.s32 	%r602, %r602, 1024;
$L__BB2_50:
	and.b32  	%r90, %r41, 3;
	setp.eq.s32 	%p12, %r90, 0;
	@%p12 bra 	$L__BB2_55;
	setp.eq.s32 	%p13, %r90, 1;
	@%p13 bra 	$L__BB2_53;
	add.s32 	%r91, %r602, %r597;
	mul.wide.u32 	%rd57, %r91, 8;
	add.s64 	%rd58, %rd5, %rd57;
	add.s64 	%rd59, %rd4, %rd57;
	ld.global.f64 	%fd302, [%rd58];
	ld.global.f64 	%fd303, [%rd59];
	mul.f64 	%fd304, %fd302, %fd302;
	mul.f64 	%fd305, %fd302, %fd304;
	mul.f64 	%fd306, %fd303, %fd303;
	mul.f64 	%fd307, %fd303, %fd306;
	mul.f64 	%fd308, %fd304, %fd303;
	fma.rn.f64 	%fd309, %fd302, %fd305, %fd765;
	fma.rn.f64 	%fd310, %fd303, %fd307, %fd764;
	fma.rn.f64 	%fd311, %fd303, %fd308, %fd763;
	add.s32 	%r92, %r91, 256;
	mul.wide.u32 	%rd60, %r92, 8;
	add.s64 	%rd61, %rd5, %rd60;
	add.s64 	%rd62, %rd4, %rd60;
	ld.global.f64 	%fd312, [%rd61];
	ld.global.f64 	%fd313, [%rd62];
	mul.f64 	%fd314, %fd312, %fd312;
	mul.f64 	%fd315, %fd312, %fd314;
	mul.f64 	%fd316, %fd313, %fd313;
	mul.f64 	%fd317, %fd313, %fd316;
	mul.f64 	%fd318, %fd314, %fd313;
	fma.rn.f64 	%fd765, %fd312, %fd315, %fd309;
	fma.rn.f64 	%fd764, %fd313, %fd317, %fd310;
	fma.rn.f64 	%fd763, %fd313, %fd318, %fd311;
	add.s32 	%r602, %r602, 512;
$L__BB2_53:
	and.b32  	%r93, %r40, 256;
	setp.ne.s32 	%p14, %r93, 0;
	@%p14 bra 	$L__BB2_55;
	add.s32 	%r94, %r602, %r597;
	mul.wide.u32 	%rd63, %r94, 8;
	add.s64 	%rd64, %rd5, %rd63;
	add.s64 	%rd65, %rd4, %rd63;
	ld.global.f64 	%fd319, [%rd64];
	ld.global.f64 	%fd320, [%rd65];
	mul.f64 	%fd321, %fd319, %fd319;
	mul.f64 	%fd322, %fd319, %fd321;
	mul.f64 	%fd323, %fd320, %fd320;
	mul.f64 	%fd324, %fd320, %fd323;
	mul.f64 	%fd325, %fd321, %fd320;
	fma.rn.f64 	%fd765, %fd319, %fd322, %fd765;
	fma.rn.f64 	%fd764, %fd320, %fd324, %fd764;
	fma.rn.f64 	%fd763, %fd320, %fd325, %fd763;
$L__BB2_55:
	// begin inline asm
	mov.u32 %r95, %laneid;
	// end inline asm
	mov.b64 	%rd66, %fd765;
	mov.b64 	{%r97, %r102}, %rd66;
	mov.b32 	%r123, 1;
	mov.b32 	%r244, 31;
	mov.b32 	%r245, -1;
	// begin inline asm
	shfl.sync.down.b32 %r96, %r97, %r123, %r244, %r245;
	// end inline asm
	// begin inline asm
	shfl.sync.down.b32 %r101, %r102, %r123, %r244, %r245;
	// end inline asm
	mov.b64 	%rd67, {%r96, %r101};
	mov.b64 	%fd326, %rd67;
	mov.b64 	%rd68, %fd764;
	mov.b64 	{%r107, %r112}, %rd68;
	// begin inline asm
	shfl.sync.down.b32 %r106, %r107, %r123, %r244, %r245;
	// end inline asm
	// begin inline asm
	shfl.sync.down.b32 %r111, %r112, %r123, %r244, %r245;
	// end inline asm
	mov.b64 	%rd69, {%r106, %r111};
	mov.b64 	%fd327, %rd69;
	mov.b64 	%rd70, %fd763;
	mov.b64 	{%r117, %r122}, %rd70;
	// begin inline asm
	shfl.sync.down.b32 %r116, %r117, %r123, %r244, %r245;
	// end inline asm
	// begin inline asm
	shfl.sync.down.b32 %r121, %r122, %r123, %r244, %r245;
	// end inline asm
	mov.b64 	%rd71, {%r116, %r121};
	mov.b64 	%fd328, %rd71;
	setp.gt.s32 	%p15, %r95, 30;
	add.f64 	%fd329, %fd765, %fd326;
	add.f64 	%fd330, %fd764, %fd327;
	add.f64 	%fd331, %fd763, %fd328;
	selp.f64 	%fd332, %fd765, %fd329, %p15;
	mov.b64 	%rd72, %fd332;
	mov.b64 	{%r127, %r132}, %rd72;
	selp.f64 	%fd333, %fd764, %fd330, %p15;
	mov.b64 	%rd73, %fd333;
	mov.b64 	{%r137, %r142}, %rd73;
	selp.f64 	%fd334, %fd763, %fd331, %p15;
	mov.b64 	%rd74, %fd334;
	mov.b64 	{%r147, %r152}, %rd74;
	mov.b32 	%r153, 2;
	// begin inline asm
	shfl.sync.down.b32 %r126, %r127, %r153, %r244, %r245;
	// end inline asm
	// begin inline asm
	shfl.sync.down.b32 %r131, %r132, %r153, %r244, %r245;
	// end inline asm
	mov.b64 	%rd75, {%r126, %r131};
	mov.b64 	%fd335, %rd75;
	// begin inline asm
	shfl.sync.down.b32 %r136, %r137, %r153, %r244, %r245;
	// end inline asm
	// begin inline asm
	shfl.sync.down.b32 %r141, %r142, %r153, %r244, %r245;
	// end inline asm
	mov.b64 	%rd76, {%r136, %r141};
	mov.b64 	%fd336, %rd76;
	// begin inline asm
	shfl.sync.down.b32 %r146, %r147, %r153, %r244, %r245;
	// end inline asm
	// begin inline asm
	shfl.sync.down.b32 %r151, %r152, %r153, %r244, %r245;
	// end inline asm
	mov.b64 	%rd77, {%r146, %r151};
	mov.b64 	%fd337, %rd77;
	setp.gt.s32 	%p16, %r95, 29;
	add.f64 	%fd338, %fd332, %fd335;
	add.f64 	%fd339, %fd333, %fd336;
	add.f64 	%fd340, %fd334, %fd337;
	selp.f64 	%fd341, %fd332, %fd338, %p16;
	mov.b64 	%rd78, %fd341;
	mov.b64 	{%r157, %r162}, %rd78;
	selp.f64 	%fd342, %fd333, %fd339, %p16;
	mov.b64 	%rd79, %fd342;
	mov.b64 	{%r167, %r172}, %rd79;
	selp.f64 	%fd343, %fd334, %fd340, %p16;
	mov.b64 	%rd80, %fd343;
	mov.b64 	{%r177, %r182}, %rd80;
	mov.b32 	%r183, 4;
	// begin inline asm
	shfl.sync.down.b32 %r156, %r157, %r183, %r244, %r245;
	// end inline asm
	// begin inline asm
	shfl.sync.down.b32 %r161, %r162, %r183, %r244, %r245;
	// end inline asm
	mov.b64 	%rd81, {%r156, %r161};
	mov.b64 	%fd344, %rd81;
	// begin inline asm
	shfl.sync.down.b32 %r166, %r167, %r183, %r244, %r245;
	// end inline asm
	// begin inline asm
	shfl.sync.down.b32 %r171, %r172, %r183, %r244, %r245;
	// end inline asm
	mov.b64 	%rd82, {%r166, %r171};
	mov.b64 	%fd345, %rd82;
	// begin inline asm
	shfl.sync.down.b32 %r176, %r177, %r183, %r244, %r245;
	// end inline asm
	// begin inline asm
	shfl.sync.down.b32 %r181, %r182, %r183, %r244, %r245;
	// end inline asm
	mov.b64 	%rd83, {%r176, %r181};
	mov.b64 	%fd346, %rd83;
	setp.gt.s32 	%p17, %r95, 27;
	add.f64 	%fd347, %fd341, %fd344;
	add.f64 	%fd348, %fd342, %fd345;
	add.f64 	%fd349, %fd343, %fd346;
	selp.f64 	%fd350, %fd341, %fd347, %p17;
	mov.b64 	%rd84, %fd350;
	mov.b64 	{%r187, %r192}, %rd84;
	selp.f64 	%fd351, %fd342, %fd348, %p17;
	mov.b64 	%rd85, %fd351;
	mov.b64 	{%r197, %r202}, %rd85;
	selp.f64 	%fd352, %fd343, %fd349, %p17;
	mov.b64 	%rd86, %fd352;
	mov.b64 	{%r207, %r212}, %rd86;
	mov.b32 	%r213, 8;
	// begin inline asm
	shfl.sync.down.b32 %r186, %r187, %r213, %r244, %r245;
	// end inline asm
	// begin inline asm
	shfl.sync.down.b32 %r191, %r192, %r213, %r244, %r245;
	// end inline asm
	mov.b64 	%rd87, {%r186, %r191};
	mov.b64 	%fd353, %rd87;
	// begin inline asm
	shfl.sync.down.b32 %r196, %r197, %r213, %r244, %r245;
	// end inline asm
	// begin inline asm
	shfl.sync.down.b32 %r201, %r202, %r213, %r244, %r245;
	// end inline asm
	mov.b64 	%rd88, {%r196, %r201};
	mov.b64 	%fd354, %rd88;
	// begin inline asm
	shfl.sync.down.b32 %r206, %r207, %r213, %r244, %r245;
	// end inline asm
	// begin inline asm
	shfl.sync.down.b32 %r211, %r212, %r213, %r244, %r245;
	// end inline asm
	mov.b64 	%rd89, {%r206, %r211};
	mov.b64 	%fd355, %rd89;
	setp.gt.s32 	%p18, %r95, 23;
	add.f64 	%fd356, %fd350, %fd353;
	add.f64 	%fd357, %fd351, %fd354;
	add.f64 	%fd358, %fd352, %fd355;
	selp.f64 	%fd359, %fd350, %fd356, %p18;
	mov.b64 	%rd90, %fd359;
	mov.b64 	{%r217, %r222}, %rd90;
	selp.f64 	%fd360, %fd351, %fd357, %p18;
	mov.b64 	%rd91, %fd360;
	mov.b64 	{%r227, %r232}, %rd91;
	selp.f64 	%fd361, %fd352, %fd358, %p18;
	mov.b64 	%rd92, %fd361;
	mov.b64 	{%r237, %r242}, %rd92;
	mov.b32 	%r243, 16;
	// begin inline asm
	shfl.sync.down.b32 %r216, %r217, %r243, %r244, %r245;
	// end inline asm
	// begin inline asm
	shfl.sync.down.b32 %r221, %r222, %r243, %r244, %r245;
	// end inline asm
	mov.b64 	%rd93, {%r216, %r221};
	mov.b64 	%fd362, %rd93;
	// begin inline asm
	shfl.sync.down.b32 %r226, %r227, %r243, %r244, %r245;
	// end inline asm
	// begin inline asm
	shfl.sync.down.b32 %r231, %r232, %r243, %r244, %r245;
	// end inline asm
	mov.b64 	%rd94, {%r226, %r231};
	mov.b64 	%fd363, %rd94;
	// begin inline asm
	shfl.sync.down.b32 %r236, %r237, %r243, %r244, %r245;
	// end inline asm
	// begin inline asm
	shfl.sync.down.b32 %r241, %r242, %r243, %r244, %r245;
	// end inline asm
	mov.b64 	%rd95, {%r236, %r241};
	mov.b64 	%fd364, %rd95;
	setp.gt.s32 	%p19, %r95, 15;
	add.f64 	%fd139, %fd359, %fd362;
	add.f64 	%fd140, %fd360, %fd363;
	add.f64 	%fd141, %fd361, %fd364;
	selp.f64 	%fd724, %fd359, %fd139, %p19;
	selp.f64 	%fd725, %fd360, %fd140, %p19;
	selp.f64 	%fd726, %fd361, %fd141, %p19;
	setp.ne.s32 	%p20, %r95, 0;
	@%p20 bra 	$L__BB2_57;
	shr.u32 	%r246, %r28, 5;
	mov.u32 	%r247, _ZZN3cub18CUB_300001_SM_10006detail6reduce18DeviceReduceKernelINS2_10policy_hubIN4cuda3std3__45tupleIJdddEEEj9tuple_sumE10Policy1000EN6thrust24THRUST_300001_SM_1000_NS12zip_iteratorINS8_IJNSE_10device_ptrIKdEESI_EEEEEjSA_S9_12compute_sumsEEvT0_PT3_T1_NS0_13GridEvenShareISP_EET2_T4_E12temp_storage;
	mad.lo.s32 	%r248, %r246, 24, %r247;
	st.shared.f64 	[%r248+8], %fd139;
	st.shared.f64 	[%r248+16], %fd140;
	st.shared.f64 	[%r248+24], %fd141;
$L__BB2_57:
	bar.sync 	0;
	setp.ne.s32 	%p21, %r28, 0;
	@%p21 bra 	$L__BB2_59;
	ld.shared.f64 	%fd365, [_ZZN3cub18CUB_300001_SM_10006detail6reduce18DeviceReduceKernelINS2_10policy_hubIN4cuda3std3__45tupleIJdddEEEj9tuple_sumE10Policy1000EN6thrust24THRUST_300001_SM_1000_NS12zip_iteratorINS8_IJNSE_10device_ptrIKdEESI_EEEEEjSA_S9_12compute_sumsEEvT0_PT3_T1_NS0_13GridEvenShareISP_EET2_T4_E12temp_storage+32];
	ld.shared.f64 	%fd366, [_ZZN3cub18CUB_300001_SM_10006detail6reduce18DeviceReduceKernelINS2_10policy_hubIN4cuda3std3__45tupleIJdddEEEj9tuple_sumE10Policy1000EN6thrust24THRUST_300001_SM_1000_NS12zip_iteratorINS8_IJNSE_10device_ptrIKdEESI_EEEEEjSA_S9_12compute_sumsEEvT0_PT3_T1_NS0_13GridEvenShareISP_EET2_T4_E12temp_storage+40];
	ld.shared.f64 	%fd367, [_ZZN3cub18CUB_300001_SM_10006detail6reduce18DeviceReduceKernelINS2_10policy_hubIN4cuda3std3__45tupleIJdddEEEj9tuple_sumE10Policy1000EN6thrust24THRUST_300001_SM_1000_NS12zip_iteratorINS8_IJNSE_10device_ptrIKdEESI_EEEEEjSA_S9_12compute_sumsEEvT0_PT3_T1_NS0_13GridEvenShareISP_EET2_T4_E12temp_storage+48];
	add.f64 	%fd368, %fd724, %fd365;
	add.f64 	%fd369, %fd725, %fd366;
	add.f64 	%fd370, %fd726, %fd367;
	ld.shared.f64 	%fd371, [_ZZN3cub18CUB_300001_SM_10006detail6reduce18DeviceReduceKernelINS2_10policy_hubIN4cuda3std3__45tupleIJdddEEEj9tuple_sumE10Policy1000EN6thrust24THRUST_300001_SM_1000_NS12zip_iteratorINS8_IJNSE_10device_ptrIKdEESI_EEEEEjSA_S9_12compute_sumsEEvT0_PT3_T1_NS0_13GridEvenShareISP_EET2_T4_E12temp_storage+56];
	ld.shared.f64 	%fd372, [_ZZN3cub18CUB_300001_SM_10006detail6reduce18DeviceReduceKernelINS2_10policy_hubIN4cuda3std3__45tupleIJdddEEEj9tuple_sumE10Policy1000EN6thrust24THRUST_300001_SM_1000_NS12zip_iteratorINS8_IJNSE_10device_ptrIKdEESI_EEEEEjSA_S9_12compute_sumsEEvT0_PT3_T1_NS0_13GridEvenShareISP_EET2_T4_E12temp_storage+64];
	ld.shared.f64 	%fd373, [_ZZN3cub18CUB_300001_SM_10006detail6reduce18DeviceReduceKernelINS2_10policy_hubIN4cuda3std3__45tupleIJdddEEEj9tuple_sumE10Policy1000EN6thrust24THRUST_300001_SM_1000_NS12zip_iteratorINS8_IJNSE_10device_ptrIKdEESI_EEEEEjSA_S9_12compute_sumsEEvT0_PT3_T1_NS0_13GridEvenShareISP_EET2_T4_E12temp_storage+72];
	add.f64 	%fd374, %fd368, %fd371;
	add.f64 	%fd375, %fd369, %fd372;
	add.f64 	%fd376, %fd370, %fd373;
	ld.shared.f64 	%fd377, [_ZZN3cub18CUB_300001_SM_10006detail6reduce18DeviceReduceKernelINS2_10policy_hubIN4cuda3std3__45tupleIJdddEEEj9tuple_sumE10Policy1000EN6thrust24THRUST_300001_SM_1000_NS12zip_iteratorINS8_IJNSE_10device_ptrIKdEESI_EEEEEjSA_S9_12compute_sumsEEvT0_PT3_T1_NS0_13GridEvenShareISP_EET2_T4_E12temp_storage+80];
	ld.shared.f64 	%fd378, [_ZZN3cub18CUB_300001_SM_10006detail6reduce18DeviceReduceKernelINS2_10policy_hubIN4cuda3std3__45tupleIJdddEEEj9tuple_sumE10Policy1000EN6thrust24THRUST_300001_SM_1000_NS12zip_iteratorINS8_IJNSE_10device_ptrIKdEESI_EEEEEjSA_S9_12compute_sumsEEvT0_PT3_T1_NS0_13GridEvenShareISP_EET2_T4_E12temp_storage+88];
	ld.shared.f64 	%fd379, [_ZZN3cub18CUB_300001_SM_10006detail6reduce18DeviceReduceKernelINS2_10policy_hubIN4cuda3std3__45tupleIJdddEEEj9tuple_sumE10Policy1000EN6thrust24THRUST_300001_SM_1000_NS12zip_iteratorINS8_IJNSE_10device_ptrIKdEESI_EEEEEjSA_S9_12compute_sumsEEvT0_PT3_T1_NS0_13GridEvenShareISP_EET2_T4_E12temp_storage+96];
	add.f64 	%fd380, %fd374, %fd377;
	add.f64 	%fd381, %fd375, %fd378;
	add.f64 	%fd382, %fd376, %fd379;
	ld.shared.f64 	%fd383, [_ZZN3cub18CUB_300001_SM_10006detail6reduce18DeviceReduceKernelINS2_10policy_hubIN4cuda3std3__45tupleIJdddEEEj9tuple_sumE10Policy1000EN6thrust24THRUST_300001_SM_1000_NS12zip_iteratorINS8_IJNSE_10device_ptrIKdEESI_EEEEEjSA_S9_12compute_sumsEEvT0_PT3_T1_NS0_13GridEvenShareISP_EET2_T4_E12temp_storage+104];
	ld.shared.f64 	%fd384, [_ZZN3cub18CUB_300001_SM_10006detail6reduce18DeviceReduceKernelINS2_10policy_hubIN4cuda3std3__45tupleIJdddEEEj9tuple_sumE10Policy1000EN6thrust24THRUST_300001_SM_1000_NS12zip_iteratorINS8_IJNSE_10device_ptrIKdEESI_EEEEEjSA_S9_12compute_sumsEEvT0_PT3_T1_NS0_13GridEvenShareISP_EET2_T4_E12temp_storage+112];
	ld.shared.f64 	%fd385, [_ZZN3cub18CUB_300001_SM_10006detail6reduce18DeviceReduceKernelINS2_10policy_hubIN4cuda3std3__45tupleIJdddEEEj9tuple_sumE10Policy1000EN6thrust24THRUST_300001_SM_1000_NS12zip_iteratorINS8_IJNSE_10device_ptrIKdEESI_EEEEEjSA_S9_12compute_sumsEEvT0_PT3_T1_NS0_13GridEvenShareISP_EET2_T4_E12temp_storage+120];
	add.f64 	%fd386, %fd380, %fd383;
	add.f64 	%fd387, %fd381, %fd384;
	add.f64 	%fd388, %fd382, %fd385;
	ld.shared.f64 	%fd389, [_ZZN3cub18CUB_300001_SM_10006detail6reduce18DeviceReduceKernelINS2_10policy_hubIN4cuda3std3__45tupleIJdddEEEj9tuple_sumE10Policy1000EN6thrust24THRUST_300001_SM_1000_NS12zip_iteratorINS8_IJNSE_10device_ptrIKdEESI_EEEEEjSA_S9_12compute_sumsEEvT0_PT3_T1_NS0_13GridEvenShareISP_EET2_T4_E12temp_storage+128];
	ld.shared.f64 	%fd390, [_ZZN3cub18CUB_300001_SM_10006detail6reduce18DeviceReduceKernelINS2_10policy_hubIN4cuda3std3__45tupleIJdddEEEj9tuple_sumE10Policy1000EN6thrust24THRUST_300001_SM_1000_NS12zip_iteratorINS8_IJNSE_10device_ptrIKdEESI_EEEEEjSA_S9_12compute_sumsEEvT0_PT3_T1_NS0_13GridEvenShareISP_EET2_T4_E12temp_storage+136];
	ld.shared.f64 	%fd391, [_ZZN3cub18CUB_300001_SM_10006detail6reduce18DeviceReduceKernelINS2_10policy_hubIN4cuda3std3__45tupleIJdddEEEj9tuple_sumE10Policy1000EN6thrust24THRUST_300001_SM_1000_NS12zip_iteratorINS8_IJNSE_10device_ptrIKdEESI_EEEEEjSA_S9_12compute_sumsEEvT0_PT3_T1_NS0_13GridEvenShareISP_EET2_T4_E12temp_storage+144];
	add.f64 	%fd392, %fd386, %fd389;
	add.f64 	%fd393, %fd387, %fd390;
	add.f64 	%fd394, %fd388, %fd391;
	ld.shared.f64 	%fd395, [_ZZN3cub18CUB_300001_SM_10006detail6reduce18DeviceReduceKernelINS2_10policy_hubIN4cuda3std3__45tupleIJdddEEEj9tuple_sumE10Policy1000EN6thrust24THRUST_300001_SM_1000_NS12zip_iteratorINS8_IJNSE_10device_ptrIKdEESI_EEEEEjSA_S9_12compute_sumsEEvT0_PT3_T1_NS0_13GridEvenShareISP_EET2_T4_E12temp_storage+152];
	ld.shared.f64 	%fd396, [_ZZN3cub18CUB_300001_SM_10006detail6reduce18DeviceReduceKernelINS2_10policy_hubIN4cuda3std3__45tupleIJdddEEEj9tuple_sumE10Policy1000EN6thrust24THRUST_300001_SM_1000_NS12zip_iteratorINS8_IJNSE_10device_ptrIKdEESI_EEEEEjSA_S9_12compute_sumsEEvT0_PT3_T1_NS0_13GridEvenShareISP_EET2_T4_E12temp_storage+160];
	ld.shared.f64 	%fd397, [_ZZN3cub18CUB_300001_SM_10006detail6reduce18DeviceReduceKernelINS2_10policy_hubIN4cuda3std3__45tupleIJdddEEEj9tuple_sumE10Policy1000EN6thrust24THRUST_300001_SM_1000_NS12zip_iteratorINS8_IJNSE_10device_ptrIKdEESI_EEEEEjSA_S9_12compute_sumsEEvT0_PT3_T1_NS0_13GridEvenShareISP_EET2_T4_E12temp_storage+168];
	add.f64 	%fd398, %fd392, %fd395;
	add.f64 	%fd399, %fd393, %fd396;
	add.f64 	%fd400, %fd394, %fd397;
	ld.shared.f64 	%fd401, [_ZZN3cub18CUB_300001_SM_10006detail6reduce18DeviceReduceKernelINS2_10policy_hubIN4cuda3std3__45tupleIJdddEEEj9tuple_sumE10Policy1000EN6thrust24THRUST_300001_SM_1000_NS12zip_iteratorINS8_IJNSE_10device_ptrIKdEESI_EEEEEjSA_S9_12compute_sumsEEvT0_PT3_T1_NS0_13GridEvenShareISP_EET2_T4_E12temp_storage+176];
	ld.shared.f64 	%fd402, [_ZZN3cub18CUB_300001_SM_10006detail6reduce18DeviceReduceKernelINS2_10policy_hubIN4cuda3std3__45tupleIJdddEEEj9tuple_sumE10Policy1000EN6thrust24THRUST_300001_SM_1000_NS12zip_iteratorINS8_IJNSE_10device_ptrIKdEESI_EEEEEjSA_S9_12compute_sumsEEvT0_PT3_T1_NS0_13GridEvenShareISP_EET2_T4_E12temp_storage+184];
	ld.shared.f64 	%fd403, [_ZZN3cub18CUB_300001_SM_10006detail6reduce18DeviceReduceKernelINS2_10policy_hubIN4cuda3std3__45tupleIJdddEEEj9tuple_sumE10Policy1000EN6thrust24THRUST_300001_SM_1000_NS12zip_iteratorINS8_IJNSE_10device_ptrIKdEESI_EEEEEjSA_S9_12compute_sumsEEvT0_PT3_T1_NS0_13GridEvenShareISP_EET2_T4_E12temp_storage+192];
	add.f64 	%fd724, %fd398, %fd401;
	add.f64 	%fd725, %fd399, %fd402;
	add.f64 	%fd726, %fd400, %fd403;
$L__BB2_59:
	mov.u32 	%r586, %tid.x;
	setp.ne.s32 	%p54, %r586, 0;
	@%p54 bra 	$L__BB2_61;
	ld.param.u64 	%rd208, [_ZN3cub18CUB_300001_SM_10006detail6reduce18DeviceReduceKernelINS2_10policy_hubIN4cuda3std3__45tupleIJdddEEEj9tuple_sumE10Policy1000EN6thrust24THRUST_300001_SM_1000_NS12zip_iteratorINS8_IJNSE_10device_ptrIKdEESI_EEEEEjSA_S9_12compute_sumsEEvT0_PT3_T1_NS0_13GridEvenShareISP_EET2_T4__param_1];
	cvta.to.global.u64 	%rd205, %rd208;
	mul.wide.u32 	%rd206, %r3, 24;
	add.s64 	%rd207, %rd205, %rd206;
	st.global.f64 	[%rd207], %fd724;
	st.global.f64 	[%rd207+8], %fd725;
	st.global.f64 	[%rd207+16], %fd726;
$L__BB2_61:
	ret;

}
	// .globl	_ZN3cub18CUB_300001_SM_10006detail6reduce28DeviceReduceSingleTileKernelINS2_10policy_hubIN4cuda3std3__45tupleIJdddEEEj9tuple_sumE10Policy1000EPS9_SD_iSA_S9_S9_NS7_10__identityEEEvT0_T1_T2_T3_T4_T6_
.visible .entry _ZN3cub18CUB_300001_SM_10006detail6reduce28DeviceReduceSingleTileKernelINS2_10policy_hubIN4cuda3std3__45tupleIJdddEEEj9tuple_sumE10Policy1000EPS9_SD_iSA_S9_S9_NS7_10__identityEEEvT0_T1_T2_T3_T4_T6_(
	.param .u64 .ptr .align 1 _ZN3cub18CUB_300001_SM_10006detail6reduce28DeviceReduceSingleTileKernelINS2_10policy_hubIN4cuda3std3__45tupleIJdddEEEj9tuple_sumE10Policy1000EPS9_SD_iSA_S9_S9_NS7_10__identityEEEvT0_T1_T2_T3_T4_T6__param_0,
	.param .u64 .ptr .align 1 _ZN3cub18CUB_300001_SM_10006detail6reduce28DeviceReduceSingleTileKernelINS2_10policy_hubIN4cuda3std3__45tupleIJdddEEEj9tuple_sumE10Policy1000EPS9_SD_iSA_S9_S9_NS7_10__identityEEEvT0_T1_T2_T3_T4_T6__param_1,
	.param .u32 _ZN3cub18CUB_300001_SM_10006detail6reduce28DeviceReduceSingleTileKernelINS2_10policy_hubIN4cuda3std3__45tupleIJdddEEEj9tuple_sumE10Policy1000EPS9_SD_iSA_S9_S9_NS7_10__identityEEEvT0_T1_T2_T3_T4_T6__param_2,
	.param .align 1 .b8 _ZN3cub18CUB_300001_SM_10006detail6reduce28DeviceReduceSingleTileKernelINS2_10policy_hubIN4cuda3std3__45tupleIJdddEEEj9tuple_sumE10Policy1000EPS9_SD_iSA_S9_S9_NS7_10__identityEEEvT0_T1_T2_T3_T4_T6__param_3[1],
	.param .align 8 .b8 _ZN3cub18CUB_300001_SM_10006detail6reduce28DeviceReduceSingleTileKernelINS2_10policy_hubIN4cuda3std3__45tupleIJdddEEEj9tuple_sumE10Policy1000EPS9_SD_iSA_S9_S9_NS7_10__identityEEEvT0_T1_T2_T3_T4_T6__param_4[24],
	.param .align 1 .b8 _ZN3cub18CUB_300001_SM_10006detail6reduce28DeviceReduceSingleTileKernelINS2_10policy_hubIN4cuda3std3__45tupleIJdddEEEj9tuple_sumE10Policy1000EPS9_SD_iSA_S9_S9_NS7_10__identityEEEvT0_T1_T2_T3_T4_T6__param_5[1]
)
.maxntid 256
.minnctapersm 1
{
	.reg .pred 	%p<50>;
	.reg .b32 	%r<535>;
	.reg .b64 	%rd<203>;
	.reg .b64 	%fd<475>;
	// demoted variable
	.shared .align 8 .b8 _ZZN3cub18CUB_300001_SM_10006detail6reduce28DeviceReduceSingleTileKernelINS2_10policy_hubIN4cuda3std3__45tupleIJdddEEEj9tuple_sumE10Policy1000EPS9_SD_iSA_S9_S9_NS7_10__identityEEEvT0_T1_T2_T3_T4_T6_E12temp_storage[224];
	ld.param.f64 	%fd126, [_ZN3cub18CUB_300001_SM_10006detail6reduce28DeviceReduceSingleTileKernelINS2_10policy_hubIN4cuda3std3__45tupleIJdddEEEj9tuple_sumE10Policy1000EPS9_SD_iSA_S9_S9_NS7_10__identityEEEvT0_T1_T2_T3_T4_T6__param_4+16];
	ld.param.f64 	%fd125, [_ZN3cub18CUB_300001_SM_10006detail6reduce28DeviceReduceSingleTileKernelINS2_10policy_hubIN4cuda3std3__45tupleIJdddEEEj9tuple_sumE10Policy1000EPS9_SD_iSA_S9_S9_NS7_10__identityEEEvT0_T1_T2_T3_T4_T6__param_4+8];
	ld.param.f64 	%fd124, [_ZN3cub18CUB_300001_SM_10006detail6reduce28DeviceReduceSingleTileKernelINS2_10policy_hubIN4cuda3std3__45tupleIJdddEEEj9tuple_sumE10Policy1000EPS9_SD_iSA_S9_S9_NS7_10__identityEEEvT0_T1_T2_T3_T4_T6__param_4];
	ld.param.u64 	%rd8, [_ZN3cub18CUB_300001_SM_10006detail6reduce28DeviceReduceSingleTileKernelINS2_10policy_hubIN4cuda3std3__45tupleIJdddEEEj9tuple_sumE10Policy1000EPS9_SD_iSA_S9_S9_NS7_10__identityEEEvT0_T1_T2_T3_T4_T6__param_0];
	ld.param.u64 	%rd9, [_ZN3cub18CUB_300001_SM_10006detail6reduce28DeviceReduceSingleTileKernelINS2_10policy_hubIN4cuda3std3__45tupleIJdddEEEj9tuple_sumE10Policy1000EPS9_SD_iSA_S9_S9_NS7_10__identityEEEvT0_T1_T2_T3_T4_T6__param_1];
	ld.param.u32 	%r34, [_ZN3cub18CUB_300001_SM_10006detail6reduce28DeviceReduceSingleTileKernelINS2_10policy_hubIN4cuda3std3__45tupleIJdddEEEj9tuple_sumE10Policy1000EPS9_SD_iSA_S9_S9_NS7_10__identityEEEvT0_T1_T2_T3_T4_T6__param_2];
	cvta.to.global.u64 	%rd1, %rd9;
	setp.ne.s32 	%p1, %r34, 0;
	@%p1 bra 	$L__BB3_3;
	mov.u32 	%r521, %tid.x;
	setp.ne.s32 	%p49, %r521, 0;
	@%p49 bra 	$L__BB3_52;
	st.global.f64 	[%rd1], %fd124;
	st.global.f64 	[%rd1+8], %fd125;
	st.global.f64 	[%rd1+16], %fd126;
	bra.uni 	$L__BB3_52;
$L__BB3_3:
	setp.gt.s32 	%p2, %r34, 511;
	@%p2 bra 	$L__BB3_34;
	mov.u32 	%r1, %tid.x;
	setp.ge.s32 	%p19, %r1, %r34;
	mov.f64 	%fd430, 0d0000000000000000;
	mov.f64 	%fd431, %fd430;
	mov.f64 	%fd432, %fd430;
	mov.u32 	%r525, %r1;
	@%p19 bra 	$L__BB3_6;
	mul.wide.u32 	%rd108, %r1, 24;
	add.s64 	%rd103, %rd8, %rd108;
	// begin inline asm
	ld.global.nc.u64 %rd102, [%rd103];
	// end inline asm
	add.s64 	%rd105, %rd103, 8;
	// begin inline asm
	ld.global.nc.u64 %rd104, [%rd105];
	// end inline asm
	add.s64 	%rd107, %rd103, 16;
	// begin inline asm
	ld.global.nc.u64 %rd106, [%rd107];
	// end inline asm
	mov.b64 	%fd432, %rd102;
	mov.b64 	%fd431, %rd104;
	mov.b64 	%fd430, %rd106;
	add.s32 	%r525, %r1, 256;
$L__BB3_6:
	setp.ge.s32 	%p20, %r525, %r34;
	@%p20 bra 	$L__BB3_12;
	not.b32 	%r199, %r525;
	add.s32 	%r4, %r34, %r199;
	and.b32  	%r200, %r4, 768;
	setp.eq.s32 	%p21, %r200, 768;
	@%p21 bra 	$L__BB3_10;
	mul.wide.u32 	%rd109, %r525, 24;
	add.s64 	%rd201, %rd8, %rd109;
	shr.u32 	%r201, %r4, 8;
	add.s32 	%r202, %r201, 1;
	and.b32  	%r203, %r202, 3;
	neg.s32 	%r523, %r203;
$L__BB3_9:
	.pragma "nounroll";
	// begin inline asm
	ld.global.nc.u64 %rd110, [%rd201];
	// end inline asm
	add.s64 	%rd113, %rd201, 8;
	// begin inline asm
	ld.global.nc.u64 %rd112, [%rd113];
	// end inline asm
	add.s64 	%rd115, %rd201, 16;
	// begin inline asm
	ld.global.nc.u64 %rd114, [%rd115];
	// end inline asm
	mov.b64 	%fd247, %rd112;
	mov.b64 	%fd248, %rd114;
	mov.b64 	%fd249, %rd110;
	add.f64 	%fd432, %fd432, %fd249;
	add.f64 	%fd431, %fd431, %fd247;
	add.f64 	%fd430, %fd430, %fd248;
	add.s32 	%r525, %r525, 256;
	add.s64 	%rd201, %rd201, 6144;
	add.s32 	%r523, %r523, 1;
	setp.ne.s32 	%p22, %r523, 0;
	@%p22 bra 	$L__BB3_9;
$L__BB3_10:
	setp.lt.u32 	%p23, %r4, 768;
	@%p23 bra 	$L__BB3_12;
$L__BB3_11:
	mul.wide.s32 	%rd140, %r525, 24;
	add.s64 	%rd117, %rd8, %rd140;
	// begin inline asm
	ld.global.nc.u64 %rd116, [%rd117];
	// end inline asm
	add.s64 	%rd119, %rd117, 8;
	// begin inline asm
	ld.global.nc.u64 %rd118, [%rd119];
	// end inline asm
	add.s64 	%rd121, %rd117, 16;
	// begin inline asm
	ld.global.nc.u64 %rd120, [%rd121];
	// end inline asm
	mov.b64 	%fd250, %rd118;
	mov.b64 	%fd251, %rd120;
	mov.b64 	%fd252, %rd116;
	add.f64 	%fd253, %fd432, %fd252;
	add.f64 	%fd254, %fd431, %fd250;
	add.f64 	%fd255, %fd430, %fd251;
	add.s64 	%rd123, %rd117, 6144;
	// begin inline asm
	ld.global.nc.u64 %rd122, [%rd123];
	// end inline asm
	add.s64 	%rd125, %rd117, 6152;
	// begin inline asm
	ld.global.nc.u64 %rd124, [%rd125];
	// end inline asm
	add.s64 	%rd127, %rd117, 6160;
	// begin inline asm
	ld.global.nc.u64 %rd126, [%rd127];
	// end inline asm
	mov.b64 	%fd256, %rd124;
	mov.b64 	%fd257, %rd126;
	mov.b64 	%fd258, %rd122;
	add.f64 	%fd259, %fd253, %fd258;
	add.f64 	%fd260, %fd254, %fd256;
	add.f64 	%fd261, %fd255, %fd257;
	add.s64 	%rd129, %rd117, 12288;
	// begin inline asm
	ld.global.nc.u64 %rd128, [%rd129];
	// end inline asm
	add.s64 	%rd131, %rd117, 12296;
	// begin inline asm
	ld.global.nc.u64 %rd130, [%rd131];
	// end inline asm
	add.s64 	%rd133, %rd117, 12304;
	// begin inline asm
	ld.global.nc.u64 %rd132, [%rd133];
	// end inline asm
	mov.b64 	%fd262, %rd130;
	mov.b64 	%fd263, %rd132;
	mov.b64 	%fd264, %rd128;
	add.f64 	%fd265, %fd259, %fd264;
	add.f64 	%fd266, %fd260, %fd262;
	add.f64 	%fd267, %fd261, %fd263;
	add.s64 	%rd135, %rd117, 18432;
	// begin inline asm
	ld.global.nc.u64 %rd134, [%rd135];
	// end inline asm
	add.s64 	%rd137, %rd117, 18440;
	// begin inline asm
	ld.global.nc.u64 %rd136, [%rd137];
	// end inline asm
	add.s64 	%rd139, %rd117, 18448;
	// begin inline asm
	ld.global.nc.u64 %rd138, [%rd139];
	// end inline asm
	mov.b64 	%fd268, %rd136;
	mov.b64 	%fd269, %rd138;
	mov.b64 	%fd270, %rd134;
	add.f64 	%fd432, %fd265, %fd270;
	add.f64 	%fd431, %fd266, %fd268;
	add.f64 	%fd430, %fd267, %fd269;
	add.s32 	%r525, %r525, 1024;
	setp.lt.s32 	%p24, %r525, %r34;
	@%p24 bra 	$L__BB3_11;
$L__BB3_12:
	setp.lt.s32 	%p25, %r34, 256;
	@%p25 bra 	$L__BB3_17;
	// begin inline asm
	mov.u32 %r366, %laneid;
	// end inline asm
	mov.b64 	%rd171, %fd432;
	mov.b64 	{%r368, %r373}, %rd171;
	mov.b32 	%r394, 1;
	mov.b32 	%r515, 31;
	mov.b32 	%r516, -1;
	// begin inline asm
	shfl.sync.down.b32 %r367, %r368, %r394, %r515, %r516;
	// end inline asm
	// begin inline asm
	shfl.sync.down.b32 %r372, %r373, %r394, %r515, %r516;
	// end inline asm
	mov.b64 	%rd172, {%r367, %r372};
	mov.b64 	%fd334, %rd172;
	mov.b64 	%rd173, %fd431;
	mov.b64 	{%r378, %r383}, %rd173;
	// begin inline asm
	shfl.sync.down.b32 %r377, %r378, %r394, %r515, %r516;
	// end inline asm
	// begin inline asm
	shfl.sync.down.b32 %r382, %r383, %r394, %r515, %r516;
	// end inline asm
	mov.b64 	%rd174, {%r377, %r382};
	mov.b64 	%fd335, %rd174;
	mov.b64 	%rd175, %fd430;
	mov.b64 	{%r388, %r393}, %rd175;
	// begin inline asm
	shfl.sync.down.b32 %r387, %r388, %r394, %r515, %r516;
	// end inline asm
	// begin inline asm
	shfl.sync.down.b32 %r392, %r393, %r394, %r515, %r516;
	// end inline asm
	mov.b64 	%rd176, {%r387, %r392};
	mov.b64 	%fd336, %rd176;
	setp.gt.s32 	%p41, %r366, 30;
	add.f64 	%fd337, %fd432, %fd334;
	add.f64 	%fd338, %fd431, %fd335;
	add.f64 	%fd339, %fd430, %fd336;
	selp.f64 	%fd340, %fd430, %fd339, %p41;
	mov.b64 	%rd177, %fd340;
	mov.b64 	{%r418, %r423}, %rd177;
	selp.f64 	%fd341, %fd431, %fd338, %p41;
	mov.b64 	%rd178, %fd341;
	mov.b64 	{%r408, %r413}, %rd178;
	selp.f64 	%fd342, %fd432, %fd337, %p41;
	mov.b64 	%rd179, %fd342;
	mov.b64 	{%r398, %r403}, %rd179;
	mov.b32 	%r424, 2;
	// begin inline asm
	shfl.sync.down.b32 %r397, %r398, %r424, %r515, %r516;
	// end inline asm
	// begin inline asm
	shfl.sync.down.b32 %r402, %r403, %r424, %r515, %r516;
	// end inline asm
	mov.b64 	%rd180, {%r397, %r402};
	mov.b64 	%fd343, %rd180;
	// begin inline asm
	shfl.sync.down.b32 %r407, %r408, %r424, %r515, %r516;
	// end inline asm
	// begin inline asm
	shfl.sync.down.b32 %r412, %r413, %r424, %r515, %r516;
	// end inline asm
	mov.b64 	%rd181, {%r407, %r412};
	mov.b64 	%fd344, %rd181;
	// begin inline asm
	shfl.sync.down.b32 %r417, %r418, %r424, %r515, %r516;
	// end inline asm
	// begin inline asm
	shfl.sync.down.b32 %r422, %r423, %r424, %r515, %r516;
	// end inline asm
	mov.b64 	%rd182, {%r417, %r422};
	mov.b64 	%fd345, %rd182;
	setp.gt.s32 	%p42, %r366, 29;
	add.f64 	%fd346, %fd342, %fd343;
	add.f64 	%fd347, %fd341, %fd344;
	add.f64 	%fd348, %fd340, %fd345;
	selp.f64 	%fd349, %fd342, %fd346, %p42;
	mov.b64 	%rd183, %fd349;
	mov.b64 	{%r428, %r433}, %rd183;
	selp.f64 	%fd350, %fd341, %fd347, %p42;
	mov.b64 	%rd184, %fd350;
	mov.b64 	{%r438, %r443}, %rd184;
	selp.f64 	%fd351, %fd340, %fd348, %p42;
	mov.b64 	%rd185, %fd351;
	mov.b64 	{%r448, %r453}, %rd185;
	mov.b32 	%r454, 4;
	// begin inline asm
	shfl.sync.down.b32 %r427, %r428, %r454, %r515, %r516;
	// end inline asm
	// begin inline asm
	shfl.sync.down.b32 %r432, %r433, %r454, %r515, %r516;
	// end inline asm
	mov.b64 	%rd186, {%r427, %r432};
	mov.b64 	%fd352, %rd186;
	// begin inline asm
	shfl.sync.down.b32 %r437, %r438, %r454, %r515, %r516;
	// end inline asm
	// begin inline asm
	shfl.sync.down.b32 %r442, %r443, %r454, %r515, %r516;
	// end inline asm
	mov.b64 	%rd187, {%r437, %r442};
	mov.b64 	%fd353, %rd187;
	// begin inline asm
	shfl.sync.down.b32 %r447, %r448, %r454, %r515, %r516;
	// end inline asm
	// begin inline asm
	shfl.sync.down.b32 %r452, %r453, %r454, %r515, %r516;
	// end inline asm
	mov.b64 	%rd188, {%r447, %r452};
	mov.b64 	%fd354, %rd188;
	setp.gt.s32 	%p43, %r366, 27;
	add.f64 	%fd355, %fd349, %fd352;
	add.f64 	%fd356, %fd350, %fd353;
	add.f64 	%fd357, %fd351, %fd354;
	selp.f64 	%fd358, %fd349, %fd355, %p43;
	mov.b64 	%rd189, %fd358;
	mov.b64 	{%r458, %r463}, %rd189;
	selp.f64 	%fd359, %fd350, %fd356, %p43;
	mov.b64 	%rd190, %fd359;
	mov.b64 	{%r468, %r473}, %rd190;
	selp.f64 	%fd360, %fd351, %fd357, %p43;
	mov.b64 	%rd191, %fd360;
	mov.b64 	{%r478, %r483}, %rd191;
	mov.b32 	%r484, 8;
	// begin inline asm
	shfl.sync.down.b32 %r457, %r458, %r484, %r515, %r516;
	// end inline asm
	// begin inline asm
	shfl.sync.down.b32 %r462, %r463, %r484, %r515, %r516;
	// end inline asm
	mov.b64 	%rd192, {%r457, %r462};
	mov.b64 	%fd361, %rd192;
	// begin inline asm
	shfl.sync.down.b32 %r467, %r468, %r484, %r515, %r516;
	// end inline asm
	// begin inline asm
	shfl.sync.down.b32 %r472, %r473, %r484, %r515, %r516;
	// end inline asm
	mov.b64 	%rd193, {%r467, %r472};
	mov.b64 	%fd362, %rd193;
	// begin inline asm
	shfl.sync.down.b32 %r477, %r478, %r484, %r515, %r516;
	// end inline asm
	// begin inline asm
	shfl.sync.down.b32 %r482, %r483, %r484, %r515, %r516;
	// end inline asm
	mov.b64 	%rd194, {%r477, %r482};
	mov.b64 	%fd363, %rd194;
	setp.gt.s32 	%p44, %r366, 23;
	add.f64 	%fd364, %fd358, %fd361;
	add.f64 	%fd365, %fd359, %fd362;
	add.f64 	%fd366, %fd360, %fd363;
	selp.f64 	%fd367, %fd358, %fd364, %p44;
	mov.b64 	%rd195, %fd367;
	mov.b64 	{%r488, %r493}, %rd195;
	selp.f64 	%fd368, %fd359, %fd365, %p44;
	mov.b64 	%rd196, %fd368;
	mov.b64 	{%r498, %r503}, %rd196;
	selp.f64 	%fd369, %fd360, %fd366, %p44;
	mov.b64 	%rd197, %fd369;
	mov.b64 	{%r508, %r513}, %rd197;
	mov.b32 	%r514, 16;
	// begin inline asm
	shfl.sync.down.b32 %r487, %r488, %r514, %r515, %r516;
	// end inline asm
	// begin inline asm
	shfl.sync.down.b32 %r492, %r493, %r514, %r515, %r516;
	// end inline asm
	mov.b64 	%rd198, {%r487, %r492};
	mov.b64 	%fd370, %rd198;
	// begin inline asm
	shfl.sync.down.b32 %r497, %r498, %r514, %r515, %r516;
	// end inline asm
	// begin inline asm
	shfl.sync.down.b32 %r502, %r503, %r514, %r515, %r516;
	// end inline asm
	mov.b64 	%rd199, {%r497, %r502};
	mov.b64 	%fd371, %rd199;
	// begin inline asm
	shfl.sync.down.b32 %r507, %r508, %r514, %r515, %r516;
	// end inline asm
	// begin inline asm
	shfl.sync.down.b32 %r512, %r513, %r514, %r515, %r516;
	// end inline asm
	mov.b64 	%rd200, {%r507, %r512};
	mov.b64 	%fd372, %rd200;
	setp.gt.s32 	%p45, %r366, 15;
	add.f64 	%fd28, %fd367, %fd370;
	add.f64 	%fd29, %fd368, %fd371;
	add.f64 	%fd30, %fd369, %fd372;
	selp.f64 	%fd436, %fd367, %fd28, %p45;
	selp.f64 	%fd437, %fd368, %fd29, %p45;
	selp.f64 	%fd438, %fd369, %fd30, %p45;
	setp.ne.s32 	%p46, %r366, 0;
	@%p46 bra 	$L__BB3_15;
	shr.u32 	%r517, %r1, 5;
	mov.u32 	%r518, _ZZN3cub18CUB_300001_SM_10006detail6reduce28DeviceReduceSingleTileKernelINS2_10policy_hubIN4cuda3std3__45tupleIJdddEEEj9tuple_sumE10Policy1000EPS9_SD_iSA_S9_S9_NS7_10__identityEEEvT0_T1_T2_T3_T4_T6_E12temp_storage;
	mad.lo.s32 	%r519, %r517, 24, %r518;
	st.shared.f64 	[%r519+8], %fd28;
	st.shared.f64 	[%r519+16], %fd29;
	st.shared.f64 	[%r519+24], %fd30;
$L__BB3_15:
	bar.sync 	0;
	setp.ne.s32 	%p47, %r1, 0;
	@%p47 bra 	$L__BB3_50;
	ld.shared.f64 	%fd373, [_ZZN3cub18CUB_300001_SM_10006detail6reduce28DeviceReduceSingleTileKernelINS2_10policy_hubIN4cuda3std3__45tupleIJdddEEEj9tuple_sumE10Policy1000EPS9_SD_iSA_S9_S9_NS7_10__identityEEEvT0_T1_T2_T3_T4_T6_E12temp_storage+32];
	ld.shared.f64 	%fd374, [_ZZN3cub18CUB_300001_SM_10006detail6reduce28DeviceReduceSingleTileKernelINS2_10policy_hubIN4cuda3std3__45tupleIJdddEEEj9tuple_sumE10Policy1000EPS9_SD_iSA_S9_S9_NS7_10__identityEEEvT0_T1_T2_T3_T4_T6_E12temp_storage+40];
	ld.shared.f64 	%fd375, [_ZZN3cub18CUB_300001_SM_10006detail6reduce28DeviceReduceSingleTileKernelINS2_10policy_hubIN4cuda3std3__45tupleIJdddEEEj9tuple_sumE10Policy1000EPS9_SD_iSA_S9_S9_NS7_10__identityEEEvT0_T1_T2_T3_T4_T6_E12temp_storage+48];
	add.f64 	%fd376, %fd436, %fd373;
	add.f64 	%fd377, %fd437, %fd374;
	add.f64 	%fd378, %fd438, %fd375;
	ld.shared.f64 	%fd379, [_ZZN3cub18CUB_300001_SM_10006detail6reduce28DeviceReduceSingleTileKernelINS2_10policy_hubIN4cuda3std3__45tupleIJdddEEEj9tuple_sumE10Policy1000EPS9_SD_iSA_S9_S9_NS7_10__identityEEEvT0_T1_T2_T3_T4_T6_E12temp_storage+56];
	ld.shared.f64 	%fd380, [_ZZN3cub18CUB_300001_SM_10006detail6reduce28DeviceReduceSingleTileKernelINS2_10policy_hubIN4cuda3std3__45tupleIJdddEEEj9tuple_sumE10Policy1000EPS9_SD_iSA_S9_S9_NS7_10__identityEEEvT0_T1_T2_T3_T4_T6_E12temp_storage+64];
	ld.shared.f64 	%fd381, [_ZZN3cub18CUB_300001_SM_10006detail6reduce28DeviceReduceSingleTileKernelINS2_10policy_hubIN4cuda3std3__45tupleIJdddEEEj9tuple_sumE10Policy1000EPS9_SD_iSA_S9_S9_NS7_10__identityEEEvT0_T1_T2_T3_T4_T6_E12temp_storage+72];
	add.f64 	%fd382, %fd376, %fd379;
	add.f64 	%fd383, %fd377, %fd380;
	add.f64 	%fd384, %fd378, %fd381;
	ld.shared.f64 	%fd385, [_ZZN3cub18CUB_300001_SM_10006detail6reduce28DeviceReduceSingleTileKernelINS2_10policy_hubIN4cuda3std3__45tupleIJdddEEEj9tuple_sumE10Policy1000EPS9_SD_iSA_S9_S9_NS7_10__identityEEEvT0_T1_T2_T3_T4_T6_E12temp_storage+80];
	ld.shared.f64 	%fd386, [_ZZN3cub18CUB_300001_SM_10006detail6reduce28DeviceReduceSingleTileKernelINS2_10policy_hubIN4cuda3std3__45tupleIJdddEEEj9tuple_sumE10Policy1000EPS9_SD_iSA_S9_S9_NS7_10__identityEEEvT0_T1_T2_T3_T4_T6_E12temp_storage+88];
	ld.shared.f64 	%fd387, [_ZZN3cub18CUB_300001_SM_10006detail6reduce28DeviceReduceSingleTileKernelINS2_10policy_hubIN4cuda3std3__45tupleIJdddEEEj9tuple_sumE10Policy1000EPS9_SD_iSA_S9_S9_NS7_10__identityEEEvT0_T1_T2_T3_T4_T6_E12temp_storage+96];
	add.f64 	%fd388, %fd382, %fd385;
	add.f64 	%fd389, %fd383, %fd386;
	add.f64 	%fd390, %fd384, %fd387;
	ld.shared.f64 	%fd391, [_ZZN3cub18CUB_300001_SM_10006detail6reduce28DeviceReduceSingleTileKernelINS2_10policy_hubIN4cuda3std3__45tupleIJdddEEEj9tuple_sumE10Policy1000EPS9_SD_iSA_S9_S9_NS7_10__identityEEEvT0_T1_T2_T3_T4_T6_E12temp_storage+104];
	ld.shared.f64 	%fd392, [_ZZN3cub18CUB_300001_SM_10006detail6reduce28DeviceReduceSingleTileKernelINS2_10policy_hubIN4cuda3std3__45tupleIJdddEEEj9tuple_sumE10Policy1000EPS9_SD_iSA_S9_S9_NS7_10__identityEEEvT0_T1_T2_T3_T4_T6_E12temp_storage+112];
	ld.shared.f64 	%fd393, [_ZZN3cub18CUB_300001_SM_10006detail6reduce28DeviceReduceSingleTileKernelINS2_10policy_hubIN4cuda3std3__45tupleIJdddEEEj9tuple_sumE10Policy1000EPS9_SD_iSA_S9_S9_NS7_10__identityEEEvT0_T1_T2_T3_T4_T6_E12temp_storage+120];
	add.f64 	%fd394, %fd388, %fd391;
	add.f64 	%fd395, %fd389, %fd392;
	add.f64 	%fd396, %fd390, %fd393;
	ld.shared.f64 	%fd397, [_ZZN3cub18CUB_300001_SM_10006detail6reduce28DeviceReduceSingleTileKernelINS2_10policy_hubIN4cuda3std3__45tupleIJdddEEEj9tuple_sumE10Policy1000EPS9_SD_iSA_S9_S9_NS7_10__identityEEEvT0_T1_T2_T3_T4_T6_E12temp_storage+128];
	ld.shared.f64 	%fd398, [_ZZN3cub18CUB_300001_SM_10006detail6reduce28DeviceReduceSingleTileKernelINS2_10policy_hubIN4cuda3std3__45tupleIJdddEEEj9tuple_sumE10Policy1000EPS9_SD_iSA_S9_S9_NS7_10__identityEEEvT0_T1_T2_T3_T4_T6_E12temp_storage+136];
	ld.shared.f64 	%fd399, [_ZZN3cub18CUB_300001_SM_10006detail6reduce28DeviceReduceSingleTileKernelINS2_10policy_hubIN4cuda3std3__45tupleIJdddEEEj9tuple_sumE10Policy1000EPS9_SD_iSA_S9_S9_NS7_10__identityEEEvT0_T1_T2_T3_T4_T6_E12temp_storage+144];
	add.f64 	%fd400, %fd394, %fd397;
	add.f64 	%fd401, %fd395, %fd398;
	add.f64 	%fd402, %fd396, %fd399;
	ld.shared.f64 	%fd403, [_ZZN3cub18CUB_300001_SM_10006detail6reduce28DeviceReduceSingleTileKernelINS2_10policy_hubIN4cuda3std3__45tupleIJdddEEEj9tuple_sumE10Policy1000EPS9_SD_iSA_S9_S9_NS7_10__identityEEEvT0_T1_T2_T3_T4_T6_E12temp_storage+152];
	ld.shared.f64 	%fd404, [_ZZN3cub18CUB_300001_SM_10006detail6reduce28DeviceReduceSingleTileKernelINS2_10policy_hubIN4cuda3std3__45tupleIJdddEEEj9tuple_sumE10Policy1000EPS9_SD_iSA_S9_S9_NS7_10__identityEEEvT0_T1_T2_T3_T4_T6_E12temp_storage+160];
	ld.shared.f64 	%fd405, [_ZZN3cub18CUB_300001_SM_10006detail6reduce28DeviceReduceSingleTileKernelINS2_10policy_hubIN4cuda3std3__45tupleIJdddEEEj9tuple_sumE10Policy1000EPS9_SD_iSA_S9_S9_NS7_10__identityEEEvT0_T1_T2_T3_T4_T6_E12temp_storage+168];
	add.f64 	%fd406, %fd400, %fd403;
	add.f64 	%fd407, %fd401, %fd404;
	add.f64 	%fd408, %fd402, %fd405;
	ld.shared.f64 	%fd409, [_ZZN3cub18CUB_300001_SM_10006detail6reduce28DeviceReduceSingleTileKernelINS2_10policy_hubIN4cuda3std3__45tupleIJdddEEEj9tuple_sumE10Policy1000EPS9_SD_iSA_S9_S9_NS7_10__identityEEEvT0_T1_T2_T3_T4_T6_E12temp_storage+176];
	ld.shared.f64 	%fd410, [_ZZN3cub18CUB_300001_SM_10006detail6reduce28DeviceReduceSingleTileKernelINS2_10policy_hubIN4cuda3std3__45tupleIJdddEEEj9tuple_sumE10Policy1000EPS9_SD_iSA_S9_S9_NS7_10__identityEEEvT0_T1_T2_T3_T4_T6_E12temp_storage+184];
	ld.shared.f64 	%fd411, [_ZZN3cub18CUB_300001_SM_10006detail6reduce28DeviceReduceSingleTileKernelINS2_10policy_hubIN4cuda3std3__45tupleIJdddEEEj9tuple_sumE10Policy1000EPS9_SD_iSA_S9_S9_NS7_10__identityEEEvT0_T1_T2_T3_T4_T6_E12temp_storage+192];
	add.f64 	%fd436, %fd406, %fd409;
	add.f64 	%fd437, %fd407, %fd410;
	add.f64 	%fd438, %fd408, %fd411;
	bra.uni 	$L__BB3_50;
$L__BB3_17:
	// begin inline asm
	mov.u32 %r204, %laneid;
	// end inline asm
	and.b32  	%r355, %r1, 992;
	add.s32 	%r356, %r355, 32;
	setp.gt.s32 	%p26, %r356, %r34;
	not.b32 	%r357, %r355;
	add.s32 	%r358, %r34, %r357;
	selp.b32 	%r353, %r358, 31, %p26;
	mov.b64 	%rd141, %fd432;
	mov.b64 	{%r206, %r211}, %rd141;
	mov.b32 	%r232, 1;
	mov.b32 	%r354, -1;
	// begin inline asm
	shfl.sync.down.b32 %r205, %r206, %r232, %r353, %r354;
	// end inline asm
	// begin inline asm
	shfl.sync.down.b32 %r210, %r211, %r232, %r353, %r354;
	// end inline asm
	mov.b64 	%rd142, {%r205, %r210};
	mov.b64 	%fd271, %rd142;
	mov.b64 	%rd143, %fd431;
	mov.b64 	{%r216, %r221}, %rd143;
	// begin inline asm
	shfl.sync.down.b32 %r215, %r216, %r232, %r353, %r354;
	// end inline asm
	// begin inline asm
	shfl.sync.down.b32 %r220, %r221, %r232, %r353, %r354;
	// end inline asm
	mov.b64 	%rd144, {%r215, %r220};
	mov.b64 	%fd272, %rd144;
	mov.b64 	%rd145, %fd430;
	mov.b64 	{%r226, %r231}, %rd145;
	// begin inline asm
	shfl.sync.down.b32 %r225, %r226, %r232, %r353, %r354;
	// end inline asm
	// begin inline asm
	shfl.sync.down.b32 %r230, %r231, %r232, %r353, %r354;
	// end inline asm
	mov.b64 	%rd146, {%r225, %r230};
	mov.b64 	%fd273, %rd146;
	setp.lt.s32 	%p27, %r204, %r353;
	add.f64 	%fd274, %fd432, %fd271;
	add.f64 	%fd275, %fd431, %fd272;
	add.f64 	%fd276, %fd430, %fd273;
	selp.f64 	%fd277, %fd274, %fd432, %p27;
	mov.b64 	%rd147, %fd277;
	mov.b64 	{%r236, %r241}, %rd147;
	selp.f64 	%fd278, %fd275, %fd431, %p27;
	mov.b64 	%rd148, %fd278;
	mov.b64 	{%r246, %r251}, %rd148;
	selp.f64 	%fd279, %fd276, %fd430, %p27;
	mov.b64 	%rd149, %fd279;
	mov.b64 	{%r256, %r261}, %rd149;
	mov.b32 	%r262, 2;
	// begin inline asm
	shfl.sync.down.b32 %r235, %r236, %r262, %r353, %r354;
	// end inline asm
	// begin inline asm
	shfl.sync.down.b32 %r240, %r241, %r262, %r353, %r354;
	// end inline asm
	mov.b64 	%rd150, {%r235, %r240};
	mov.b64 	%fd280, %rd150;
	// begin inline asm
	shfl.sync.down.b32 %r245, %r246, %r262, %r353, %r354;
	// end inline asm
	// begin inline asm
	shfl.sync.down.b32 %r250, %r251, %r262, %r353, %r354;
	// end inline asm
	mov.b64 	%rd151, {%r245, %r250};
	mov.b64 	%fd281, %rd151;
	// begin inline asm
	shfl.sync.down.b32 %r255, %r256, %r262, %r353, %r354;
	// end inline asm
	// begin inline asm
	shfl.sync.down.b32 %r260, %r261, %r262, %r353, %r354;
	// end inline asm
	mov.b64 	%rd152, {%r255, %r260};
	mov.b64 	%fd282, %rd152;
	add.s32 	%r359, %r204, 2;
	setp.gt.s32 	%p28, %r359, %r353;
	add.f64 	%fd283, %fd277, %fd280;
	add.f64 	%fd284, %fd278, %fd281;
	add.f64 	%fd285, %fd279, %fd282;
	selp.f64 	%fd286, %fd277, %fd283, %p28;
	mov.b64 	%rd153, %fd286;
	mov.b64 	{%r266, %r271}, %rd153;
	selp.f64 	%fd287, %fd278, %fd284, %p28;
	mov.b64 	%rd154, %fd287;
	mov.b64 	{%r276, %r281}, %rd154;
	selp.f64 	%fd288, %fd279, %fd285, %p28;
	mov.b64 	%rd155, %fd288;
	mov.b64 	{%r286, %r291}, %rd155;
	mov.b32 	%r292, 4;
	// begin inline asm
	shfl.sync.down.b32 %r265, %r266, %r292, %r353, %r354;
	// end inline asm
	// begin inline asm
	shfl.sync.down.b32 %r270, %r271, %r292, %r353, %r354;
	// end inline asm
	mov.b64 	%rd156, {%r265, %r270};
	mov.b64 	%fd289, %rd156;
	// begin inline asm
	shfl.sync.down.b32 %r275, %r276, %r292, %r353, %r354;
	// end inline asm
	// begin inline asm
	shfl.sync.down.b32 %r280, %r281, %r292, %r353, %r354;
	// end inline asm
	mov.b64 	%rd157, {%r275, %r280};
	mov.b64 	%fd290, %rd157;
	// begin inline asm
	shfl.sync.down.b32 %r285, %r286, %r292, %r353, %r354;
	// end inline asm
	// begin inline asm
	shfl.sync.down.b32 %r290, %r291, %r292, %r353, %r354;
	// end inline asm
	mov.b64 	%rd158, {%r285, %r290};
	mov.b64 	%fd291, %rd158;
	add.s32 	%r360, %r204, 4;
	setp.gt.s32 	%p29, %r360, %r353;
	add.f64 	%fd292, %fd286, %fd289;
	add.f64 	%fd293, %fd287, %fd290;
	add.f64 	%fd294, %fd288, %fd291;
	selp.f64 	%fd295, %fd286, %fd292, %p29;
	mov.b64 	%rd159, %fd295;
	mov.b64 	{%r296, %r301}, %rd159;
	selp.f64 	%fd296, %fd287, %fd293, %p29;
	mov.b64 	%rd160, %fd296;
	mov.b64 	{%r306, %r311}, %rd160;
	selp.f64 	%fd297, %fd288, %fd294, %p29;
	mov.b64 	%rd161, %fd297;
	mov.b64 	{%r316, %r321}, %rd161;
	mov.b32 	%r322, 8;
	// begin inline asm
	shfl.sync.down.b32 %r295, %r296, %r322, %r353, %r354;
	// end inline asm
	// begin inline asm
	shfl.sync.down.b32 %r300, %r301, %r322, %r353, %r354;
	// end inline asm
	mov.b64 	%rd162, {%r295, %r300};
	mov.b64 	%fd298, %rd162;
	// begin inline asm
	shfl.sync.down.b32 %r305, %r306, %r322, %r353, %r354;
	// end inline asm
	// begin inline asm
	shfl.sync.down.b32 %r310, %r311, %r322, %r353, %r354;
	// end inline asm
	mov.b64 	%rd163, {%r305, %r310};
	mov.b64 	%fd299, %rd163;
	// begin inline asm
	shfl.sync.down.b32 %r315, %r316, %r322, %r353, %r354;
	// end inline asm
	// begin inline asm
	shfl.sync.down.b32 %r320, %r321, %r322, %r353, %r354;
	// end inline asm
	mov.b64 	%rd164, {%r315, %r320};
	mov.b64 	%fd300, %rd164;
	add.s32 	%r361, %r204, 8;
	setp.gt.s32 	%p30, %r361, %r353;
	add.f64 	%fd301, %fd295, %fd298;
	add.f64 	%fd302, %fd296, %fd299;
	add.f64 	%fd303, %fd297, %fd300;
	selp.f64 	%fd304, %fd295, %fd301, %p30;
	mov.b64 	%rd165, %fd304;
	mov.b64 	{%r326, %r331}, %rd165;
	selp.f64 	%fd305, %fd296, %fd302, %p30;
	mov.b64 	%rd166, %fd305;
	mov.b64 	{%r336, %r341}, %rd166;
	selp.f64 	%fd306, %fd297, %fd303, %p30;
	mov.b64 	%rd167, %fd306;
	mov.b64 	{%r346, %r351}, %rd167;
	mov.b32 	%r352, 16;
	// begin inline asm
	shfl.sync.down.b32 %r325, %r326, %r352, %r353, %r354;
	// end inline asm
	// begin inline asm
	shfl.sync.down.b32 %r330, %r331, %r352, %r353, %r354;
	// end inline asm
	mov.b64 	%rd168, {%r325, %r330};
	mov.b64 	%fd307, %rd168;
	// begin inline asm
	shfl.sync.down.b32 %r335, %r336, %r352, %r353, %r354;
	// end inline asm
	// begin inline asm
	shfl.sync.down.b32 %r340, %r341, %r352, %r353, %r354;
	// end inline asm
	mov.b64 	%rd169, {%r335, %r340};
	mov.b64 	%fd308, %rd169;
	// begin inline asm
	shfl.sync.down.b32 %r345, %r346, %r352, %r353, %r354;
	// end inline asm
	// begin inline asm
	shfl.sync.down.b32 %r350, %r351, %r352, %r353, %r354;
	// end inline asm
	mov.b64 	%rd170, {%r345, %r350};
	mov.b64 	%fd309, %rd170;
	add.s32 	%r362, %r204, 16;
	setp.gt.s32 	%p31, %r362, %r353;
	add.f64 	%fd310, %fd304, %fd307;
	add.f64 	%fd311, %fd305, %fd308;
	add.f64 	%fd312, %fd306, %fd309;
	selp.f64 	%fd436, %fd304, %fd310, %p31;
	selp.f64 	%fd437, %fd305, %fd311, %p31;
	selp.f64 	%fd438, %fd306, %fd312, %p31;
	setp.ne.s32 	%p32, %r204, 0;
	@%p32 bra 	$L__BB3_19;
	shr.u32 	%r363, %r1, 5;
	mov.u32 	%r364, _ZZN3cub18CUB_300001_SM_10006detail6reduce28DeviceReduceSingleTileKernelINS2_10policy_hubIN4cuda3std3__45tupleIJdddEEEj9tuple_sumE10Policy1000EPS9_SD_iSA_S9_S9_NS7_10__identityEEEvT0_T1_T2_T3_T4_T6_E12temp_storage;
	mad.lo.s32 	%r365, %r363, 24, %r364;
	st.shared.f64 	[%r365+8], %fd436;
	st.shared.f64 	[%r365+16], %fd437;
	st.shared.f64 	[%r365+24], %fd438;
$L__BB3_19:
	bar.sync 	0;
	setp.ne.s32 	%p33, %r1, 0;
	@%p33 bra 	$L__BB3_50;
	setp.lt.s32 	%p34, %r34, 33;
	@%p34 bra 	$L__BB3_22;
	ld.shared.f64 	%fd313, [_ZZN3cub18CUB_300001_SM_10006detail6reduce28DeviceReduceSingleTileKernelINS2_10policy_hubIN4cuda3std3__45tupleIJdddEEEj9tuple_sumE10Policy1000EPS9_SD_iSA_S9_S9_NS7_10__identityEEEvT0_T1_T2_T3_T4_T6_E12temp_storage+32];
	ld.shared.f64 	%fd314, [_ZZN3cub18CUB_300001_SM_10006detail6reduce28DeviceReduceSingleTileKernelINS2_10policy_hubIN4cuda3std3__45tupleIJdddEEEj9tuple_sumE10Policy1000EPS9_SD_iSA_S9_S9_NS7_10__identityEEEvT0_T1_T2_T3_T4_T6_E12temp_storage+40];
	ld.shared.f64 	%fd315, [_ZZN3cub18CUB_300001_SM_10006detail6reduce28DeviceReduceSingleTileKernelINS2_10policy_hubIN4cuda3std3__45tupleIJdddEEEj9tuple_sumE10Policy1000EPS9_SD_iSA_S9_S9_NS7_10__identityEEEvT0_T1_T2_T3_T4_T6_E12temp_storage+48];
	add.f64 	%fd436, %fd436, %fd313;
	add.f64 	%fd437, %fd437, %fd314;
	add.f64 	%fd438, %fd438, %fd315;
$L__BB3_22:
	setp.lt.s32 	%p35, %r34, 65;
	@%p35 bra 	$L__BB3_24;
	ld.shared.f64 	%fd316, [_ZZN3cub18CUB_300001_SM_10006detail6reduce28DeviceReduceSingleTileKernelINS2_10policy_hubIN4cuda3std3__45tupleIJdddEEEj9tuple_sumE10Policy1000EPS9_SD_iSA_S9_S9_NS7_10__identityEEEvT0_T1_T2_T3_T4_T6_E12temp_storage+56];
	ld.shared.f64 	%fd317, [_ZZN3cub18CUB_300001_SM_10006detail6reduce28DeviceReduceSingleTileKernelINS2_10policy_hubIN4cuda3std3__45tupleIJdddEEEj9tuple_sumE10Policy1000EPS9_SD_iSA_S9_S9_NS7_10__identityEEEvT0_T1_T2_T3_T4_T6_E12temp_storage+64];
	ld.shared.f64 	%fd318, [_ZZN3cub18CUB_300001_SM_10006detail6reduce28DeviceReduceSingleTileKernelINS2_10policy_hubIN4cuda3std3__45tupleIJdddEEEj9tuple_sumE10Policy1000EPS9_SD_iSA_S9_S9_NS7_10__identityEEEvT0_T1_T2_T3_T4_T6_E12temp_storage+72];
	add.f64 	%fd436, %fd436, %fd316;
	add.f64 	%fd437, %fd437, %fd317;
	add.f64 	%fd438, %fd438, %fd318;
$L__BB3_24:
	setp.lt.s32 	%p36, %r34, 97;
	@%p36 bra 	$L__BB3_26;
	ld.shared.f64 	%fd319, [_ZZN3cub18CUB_300001_SM_10006detail6reduce28DeviceReduceSingleTileKernelINS2_10policy_hubIN4cuda3std3__45tupleIJdddEEEj9tuple_sumE10Policy1000EPS9_SD_iSA_S9_S9_NS7_10__identityEEEvT0_T1_T2_T3_T4_T6_E12temp_storage+80];
	ld.shared.f64 	%fd320, [_ZZN3cub18CUB_300001_SM_10006detail6reduce28DeviceReduceSingleTileKernelINS2_10policy_hubIN4cuda3std3__45tupleIJdddEEEj9tuple_sumE10Policy1000EPS9_SD_iSA_S9_S9_NS7_10__identityEEEvT0_T1_T2_T3_T4_T6_E12temp_storage+88];
	ld.shared.f64 	%fd321, [_ZZN3cub18CUB_300001_SM_10006detail6reduce28DeviceReduceSingleTileKernelINS2_10policy_hubIN4cuda3std3__45tupleIJdddEEEj9tuple_sumE10Policy1000EPS9_SD_iSA_S9_S9_NS7_10__identityEEEvT0_T1_T2_T3_T4_T6_E12temp_storage+96];
	add.f64 	%fd436, %fd436, %fd319;
	add.f64 	%fd437, %fd437, %fd320;
	add.f64 	%fd438, %fd438, %fd321;
$L__BB3_26:
	setp.lt.s32 	%p37, %r34, 129;
	@%p37 bra 	$L__BB3_28;
	ld.shared.f64 	%fd322, [_ZZN3cub18CUB_300001_SM_10006detail6reduce28DeviceReduceSingleTileKernelINS2_10policy_hubIN4cuda3std3__45tupleIJdddEEEj9tuple_sumE10Policy1000EPS9_SD_iSA_S9_S9_NS7_10__identityEEEvT0_T1_T2_T3_T4_T6_E12temp_storage+104];
	ld.shared.f64 	%fd323, [_ZZN3cub18CUB_300001_SM_10006detail6reduce28DeviceReduceSingleTileKernelINS2_10policy_hubIN4cuda3std3__45tupleIJdddEEEj9tuple_sumE10Policy1000EPS9_SD_iSA_S9_S9_NS7_10__identityEEEvT0_T1_T2_T3_T4_T6_E12temp_storage+112];
	ld.shared.f64 	%fd324, [_ZZN3cub18CUB_300001_SM_10006detail6reduce28DeviceReduceSingleTileKernelINS2_10policy_hubIN4cuda3std3__45tupleIJdddEEEj9tuple_sumE10Policy1000EPS9_SD_iSA_S9_S9_NS7_10__identityEEEvT0_T1_T2_T3_T4_T6_E12temp_storage+120];
	add.f64 	%fd436, %fd436, %fd322;
	add.f64 	%fd437, %fd437, %fd323;
	add.f64 	%fd438, %fd438, %fd324;
$L__BB3_28:
	setp.lt.s32 	%p38, %r34, 161;
	@%p38 bra 	$L__BB3_30;
	ld.shared.f64 	%fd325, [_ZZN3cub18CUB_300001_SM_10006detail6reduce28DeviceReduceSingleTileKernelINS2_10policy_hubIN4cuda3std3__45tupleIJdddEEEj9tuple_sumE10Policy1000EPS9_SD_iSA_S9_S9_NS7_10__identityEEEvT0_T1_T2_T3_T4_T6_E12temp_storage+128];
	ld.shared.f64 	%fd326, [_ZZN3cub18CUB_300001_SM_10006detail6reduce28DeviceReduceSingleTileKernelINS2_10policy_hubIN4cuda3std3__45tupleIJdddEEEj9tuple_sumE10Policy1000EPS9_SD_iSA_S9_S9_NS7_10__identityEEEvT0_T1_T2_T3_T4_T6_E12temp_storage+136];
	ld.shared.f64 	%fd327, [_ZZN3cub18CUB_300001_SM_10006detail6reduce28DeviceReduceSingleTileKernelINS2_10policy_hubIN4cuda3std3__45tupleIJdddEEEj9tuple_sumE10Policy1000EPS9_SD_iSA_S9_S9_NS7_10__identityEEEvT0_T1_T2_T3_T4_T6_E12temp_storage+144];
	add.f64 	%fd436, %fd436, %fd325;
	add.f64 	%fd437, %fd437, %fd326;
	add.f64 	%fd438, %fd438, %fd327;
$L__BB3_30:
	setp.lt.s32 	%p39, %r34, 193;
	@%p39 bra 	$L__BB3_32;
	ld.shared.f64 	%fd328, [_ZZN3cub18CUB_300001_SM_10006detail6reduce28DeviceReduceSingleTileKernelINS2_10policy_hubIN4cuda3std3__45tupleIJdddEEEj9tuple_sumE10Policy1000EPS9_SD_iSA_S9_S9_NS7_10__identityEEEvT0_T1_T2_T3_T4_T6_E12temp_storage+152];
	ld.shared.f64 	%fd329, [_ZZN3cub18CUB_300001_SM_10006detail6reduce28DeviceReduceSingleTileKernelINS2_10policy_hubIN4cuda3std3__45tupleIJdddEEEj9tuple_sumE10Policy1000EPS9_SD_iSA_S9_S9_NS7_10__identityEEEvT0_T1_T2_T3_T4_T6_E12temp_storage+160];
	ld.shared.f64 	%fd330, [_ZZN3cub18CUB_300001_SM_10006detail6reduce28DeviceReduceSingleTileKernelINS2_10policy_hubIN4cuda3std3__45tupleIJdddEEEj9tuple_sumE10Policy1000EPS9_SD_iSA_S9_S9_NS7_10__identityEEEvT0_T1_T2_T3_T4_T6_E12temp_storage+168];
	add.f64 	%fd436, %fd436, %fd328;
	add.f64 	%fd437, %fd437, %fd329;
	add.f64 	%fd438, %fd438, %fd330;
$L__BB3_32:
	setp.lt.s32 	%p40, %r34, 225;
	@%p40 bra 	$L__BB3_50;
	ld.shared.f64 	%fd331, [_ZZN3cub18CUB_300001_SM_10006detail6reduce28DeviceReduceSingleTileKernelINS2_10policy_hubIN4cuda3std3__45tupleIJdddEEEj9tuple_sumE10Policy1000EPS9_SD_iSA_S9_S9_NS7_10__identityEEEvT0_T1_T2_T3_T4_T6_E12temp_storage+176];
	ld.shared.f64 	%fd332, [_ZZN3cub18CUB_300001_SM_10006detail6reduce28DeviceReduceSingleTileKernelINS2_10policy_hubIN4cuda3std3__45tupleIJdddEEEj9tuple_sumE10Policy1000EPS9_SD_iSA_S9_S9_NS7_10__identityEEEvT0_T1_T2_T3_T4_T6_E12temp_storage+184];
	ld.shared.f64 	%fd333, [_ZZN3cub18CUB_300001_SM_10006detail6reduce28DeviceReduceSingleTileKernelINS2_10policy_hubIN4cuda3std3__45tupleIJdddEEEj9tuple_sumE10Policy1000EPS9_SD_iSA_S9_S9_NS7_10__identityEEEvT0_T1_T2_T3_T4_T6_E12temp_storage+192];
	add.f64 	%fd436, %fd436, %fd331;
	add.f64 	%fd437, %fd437, %fd332;
	add.f64 	%fd438, %fd438, %fd333;
	bra.uni 	$L__BB3_50;
$L__BB3_34:
	mov.u32 	%r13, %tid.x;
	mul.wide.u32 	%rd22, %r13, 24;
	add.s64 	%rd11, %rd8, %rd22;
	// begin inline asm
	ld.global.nc.u64 %rd10, [%rd11];
	// end inline asm
	add.s64 	%rd13, %rd11, 8;
	// begin inline asm
	ld.global.nc.u64 %rd12, [%rd13];
	// end inline asm
	add.s64 	%rd15, %rd11, 16;
	// begin inline asm
	ld.global.nc.u64 %rd14, [%rd15];
	// end inline asm
	mov.b64 	%fd127, %rd10;
	mov.b64 	%fd128, %rd12;
	mov.b64 	%fd129, %rd14;
	add.s64 	%rd17, %rd11, 6144;
	// begin inline asm
	ld.global.nc.u64 %rd16, [%rd17];
	// end inline asm
	add.s64 	%rd19, %rd11, 6152;
	// begin inline asm
	ld.global.nc.u64 %rd18, [%rd19];
	// end inline asm
	add.s64 	%rd21, %rd11, 6160;
	// begin inline asm
	ld.global.nc.u64 %rd20, [%rd21];
	// end inline asm
	mov.b64 	%fd130, %rd16;
	mov.b64 	%fd131, %rd18;
	mov.b64 	%fd132, %rd20;
	add.f64 	%fd471, %fd127, %fd130;
	add.f64 	%fd470, %fd128, %fd131;
	add.f64 	%fd469, %fd129, %fd132;
	setp.lt.u32 	%p3, %r34, 1024;
	mov.b32 	%r528, 512;
	@%p3 bra 	$L__BB3_38;
	add.s32 	%r14, %r34, -512;
	mov.b32 	%r528, 512;
$L__BB3_36:
	add.s32 	%r37, %r528, %r13;
	mul.wide.u32 	%rd35, %r37, 24;
	add.s64 	%rd24, %rd8, %rd35;
	// begin inline asm
	ld.global.nc.u64 %rd23, [%rd24];
	// end inline asm
	add.s64 	%rd26, %rd24, 8;
	// begin inline asm
	ld.global.nc.u64 %rd25, [%rd26];
	// end inline asm
	add.s64 	%rd28, %rd24, 16;
	// begin inline asm
	ld.global.nc.u64 %rd27, [%rd28];
	// end inline asm
	mov.b64 	%fd133, %rd23;
	mov.b64 	%fd134, %rd25;
	mov.b64 	%fd135, %rd27;
	add.s64 	%rd30, %rd24, 6144;
	// begin inline asm
	ld.global.nc.u64 %rd29, [%rd30];
	// end inline asm
	add.s64 	%rd32, %rd24, 6152;
	// begin inline asm
	ld.global.nc.u64 %rd31, [%rd32];
	// end inline asm
	add.s64 	%rd34, %rd24, 6160;
	// begin inline asm
	ld.global.nc.u64 %rd33, [%rd34];
	// end inline asm
	mov.b64 	%fd136, %rd29;
	mov.b64 	%fd137, %rd31;
	mov.b64 	%fd138, %rd33;
	add.f64 	%fd139, %fd471, %fd133;
	add.f64 	%fd140, %fd470, %fd134;
	add.f64 	%fd141, %fd469, %fd135;
	add.f64 	%fd471, %fd139, %fd136;
	add.f64 	%fd470, %fd140, %fd137;
	add.f64 	%fd469, %fd141, %fd138;
	sub.s32 	%r38, %r34, %r528;
	setp.lt.s32 	%p4, %r38, 512;
	@%p4 bra 	$L__BB3_46;
	add.s32 	%r528, %r528, 512;
	setp.le.s32 	%p5, %r528, %r14;
	@%p5 bra 	$L__BB3_36;
$L__BB3_38:
	setp.le.s32 	%p6, %r34, %r528;
	@%p6 bra 	$L__BB3_46;
	sub.s32 	%r18, %r34, %r528;
	setp.ge.s32 	%p7, %r13, %r18;
	@%p7 bra 	$L__BB3_46;
	not.b32 	%r39, %r13;
	add.s32 	%r40, %r34, %r39;
	sub.s32 	%r19, %r40, %r528;
	and.b32  	%r41, %r19, 768;
	setp.eq.s32 	%p8, %r41, 768;
	mov.u32 	%r532, %r13;
	@%p8 bra 	$L__BB3_43;
	add.s32 	%r530, %r13, %r528;
	shr.u32 	%r42, %r19, 8;
	add.s32 	%r43, %r42, 1;
	and.b32  	%r44, %r43, 3;
	neg.s32 	%r529, %r44;
	mov.u32 	%r532, %r13;
$L__BB3_42:
	.pragma "nounroll";
	mul.wide.u32 	%rd42, %r530, 24;
	add.s64 	%rd37, %rd8, %rd42;
	// begin inline asm
	ld.global.nc.u64 %rd36, [%rd37];
	// end inline asm
	add.s64 	%rd39, %rd37, 8;
	// begin inline asm
	ld.global.nc.u64 %rd38, [%rd39];
	// end inline asm
	add.s64 	%rd41, %rd37, 16;
	// begin inline asm
	ld.global.nc.u64 %rd40, [%rd41];
	// end inline asm
	mov.b64 	%fd143, %rd38;
	mov.b64 	%fd144, %rd40;
	mov.b64 	%fd145, %rd36;
	add.f64 	%fd471, %fd471, %fd145;
	add.f64 	%fd470, %fd470, %fd143;
	add.f64 	%fd469, %fd469, %fd144;
	add.s32 	%r532, %r532, 256;
	add.s32 	%r530, %r530, 256;
	add.s32 	%r529, %r529, 1;
	setp.ne.s32 	%p9, %r529, 0;
	@%p9 bra 	$L__BB3_42;
$L__BB3_43:
	setp.lt.u32 	%p10, %r19, 768;
	@%p10 bra 	$L__BB3_46;
	cvt.u64.u32 	%rd43, %r532;
	cvt.u64.u32 	%rd44, %r528;
	add.s64 	%rd45, %rd43, %rd44;
	mad.lo.s64 	%rd46, %rd45, 24, %rd8;
	add.s64 	%rd202, %rd46, 18448;
	add.s32 	%r533, %r532, %r528;
$L__BB3_45:
	mul.wide.u32 	%rd71, %r533, 24;
	add.s64 	%rd48, %rd8, %rd71;
	// begin inline asm
	ld.global.nc.u64 %rd47, [%rd48];
	// end inline asm
	add.s64 	%rd50, %rd48, 8;
	// begin inline asm
	ld.global.nc.u64 %rd49, [%rd50];
	// end inline asm
	add.s64 	%rd52, %rd48, 16;
	// begin inline asm
	ld.global.nc.u64 %rd51, [%rd52];
	// end inline asm
	mov.b64 	%fd146, %rd49;
	mov.b64 	%fd147, %rd51;
	mov.b64 	%fd148, %rd47;
	add.f64 	%fd149, %fd471, %fd148;
	add.f64 	%fd150, %fd470, %fd146;
	add.f64 	%fd151, %fd469, %fd147;
	add.s64 	%rd54, %rd202, -12304;
	// begin inline asm
	ld.global.nc.u64 %rd53, [%rd54];
	// end inline asm
	add.s64 	%rd56, %rd202, -12296;
	// begin inline asm
	ld.global.nc.u64 %rd55, [%rd56];
	// end inline asm
	add.s64 	%rd58, %rd202, -12288;
	// begin inline asm
	ld.global.nc.u64 %rd57, [%rd58];
	// end inline asm
	mov.b64 	%fd152, %rd55;
	mov.b64 	%fd153, %rd57;
	mov.b64 	%fd154, %rd53;
	add.f64 	%fd155, %fd149, %fd154;
	add.f64 	%fd156, %fd150, %fd152;
	add.f64 	%fd157, %fd151, %fd153;
	add.s64 	%rd60, %rd202, -6160;
	// begin inline asm
	ld.global.nc.u64 %rd59, [%rd60];
	// end inline asm
	add.s64 	%rd62, %rd202, -6152;
	// begin inline asm
	ld.global.nc.u64 %rd61, [%rd62];
	// end inline asm
	add.s64 	%rd64, %rd202, -6144;
	// begin inline asm
	ld.global.nc.u64 %rd63, [%rd64];
	// end inline asm
	mov.b64 	%fd158, %rd61;
	mov.b64 	%fd159, %rd63;
	mov.b64 	%fd160, %rd59;
	add.f64 	%fd161, %fd155, %fd160;
	add.f64 	%fd162, %fd156, %fd158;
	add.f64 	%fd163, %fd157, %fd159;
	add.s64 	%rd66, %rd202, -16;
	// begin inline asm
	ld.global.nc.u64 %rd65, [%rd66];
	// end inline asm
	add.s64 	%rd68, %rd202, -8;
	// begin inline asm
	ld.global.nc.u64 %rd67, [%rd68];
	// end inline asm
	// begin inline asm
	ld.global.nc.u64 %rd69, [%rd202];
	// end inline asm
	mov.b64 	%fd164, %rd67;
	mov.b64 	%fd165, %rd69;
	mov.b64 	%fd166, %rd65;
	add.f64 	%fd471, %fd161, %fd166;
	add.f64 	%fd470, %fd162, %fd164;
	add.f64 	%fd469, %fd163, %fd165;
	add.s32 	%r532, %r532, 1024;
	add.s64 	%rd202, %rd202, 24576;
	add.s32 	%r533, %r533, 1024;
	setp.lt.s32 	%p11, %r532, %r18;
	@%p11 bra 	$L__BB3_45;
$L__BB3_46:
	// begin inline asm
	mov.u32 %r45, %laneid;
	// end inline asm
	mov.b64 	%rd72, %fd471;
	mov.b64 	{%r47, %r52}, %rd72;
	mov.b32 	%r73, 1;
	mov.b32 	%r194, 31;
	mov.b32 	%r195, -1;
	// begin inline asm
	shfl.sync.down.b32 %r46, %r47, %r73, %r194, %r195;
	// end inline asm
	// begin inline asm
	shfl.sync.down.b32 %r51, %r52, %r73, %r194, %r195;
	// end inline asm
	mov.b64 	%rd73, {%r46, %r51};
	mov.b64 	%fd167, %rd73;
	mov.b64 	%rd74, %fd470;
	mov.b64 	{%r57, %r62}, %rd74;
	// begin inline asm
	shfl.sync.down.b32 %r56, %r57, %r73, %r194, %r195;
	// end inline asm
	// begin inline asm
	shfl.sync.down.b32 %r61, %r62, %r73, %r194, %r195;
	// end inline asm
	mov.b64 	%rd75, {%r56, %r61};
	mov.b64 	%fd168, %rd75;
	mov.b64 	%rd76, %fd469;
	mov.b64 	{%r67, %r72}, %rd76;
	// begin inline asm
	shfl.sync.down.b32 %r66, %r67, %r73, %r194, %r195;
	// end inline asm
	// begin inline asm
	shfl.sync.down.b32 %r71, %r72, %r73, %r194, %r195;
	// end inline asm
	mov.b64 	%rd77, {%r66, %r71};
	mov.b64 	%fd169, %rd77;
	setp.gt.s32 	%p12, %r45, 30;
	add.f64 	%fd170, %fd471, %fd167;
	add.f64 	%fd171, %fd470, %fd168;
	add.f64 	%fd172, %fd469, %fd169;
	selp.f64 	%fd173, %fd471, %fd170, %p12;
	mov.b64 	%rd78, %fd173;
	mov.b64 	{%r77, %r82}, %rd78;
	selp.f64 	%fd174, %fd470, %fd171, %p12;
	mov.b64 	%rd79, %fd174;
	mov.b64 	{%r87, %r92}, %rd79;
	selp.f64 	%fd175, %fd469, %fd172, %p12;
	mov.b64 	%rd80, %fd175;
	mov.b64 	{%r97, %r102}, %rd80;
	mov.b32 	%r103, 2;
	// begin inline asm
	shfl.sync.down.b32 %r76, %r77, %r103, %r194, %r195;
	// end inline asm
	// begin inline asm
	shfl.sync.down.b32 %r81, %r82, %r103, %r194, %r195;
	// end inline asm
	mov.b64 	%rd81, {%r76, %r81};
	mov.b64 	%fd176, %rd81;
	// begin inline asm
	shfl.sync.down.b32 %r86, %r87, %r103, %r194, %r195;
	// end inline asm
	// begin inline asm
	shfl.sync.down.b32 %r91, %r92, %r103, %r194, %r195;
	// end inline asm
	mov.b64 	%rd82, {%r86, %r91};
	mov.b64 	%fd177, %rd82;
	// begin inline asm
	shfl.sync.down.b32 %r96, %r97, %r103, %r194, %r195;
	// end inline asm
	// begin inline asm
	shfl.sync.down.b32 %r101, %r102, %r103, %r194, %r195;
	// end inline asm
	mov.b64 	%rd83, {%r96, %r101};
	mov.b64 	%fd178, %rd83;
	setp.gt.s32 	%p13, %r45, 29;
	add.f64 	%fd179, %fd173, %fd176;
	add.f64 	%fd180, %fd174, %fd177;
	add.f64 	%fd181, %fd175, %fd178;
	selp.f64 	%fd182, %fd173, %fd179, %p13;
	mov.b64 	%rd84, %fd182;
	mov.b64 	{%r107, %r112}, %rd84;
	selp.f64 	%fd183, %fd174, %fd180, %p13;
	mov.b64 	%rd85, %fd183;
	mov.b64 	{%r117, %r122}, %rd85;
	selp.f64 	%fd184, %fd175, %fd181, %p13;
	mov.b64 	%rd86, %fd184;
	mov.b64 	{%r127, %r132}, %rd86;
	mov.b32 	%r133, 4;
	// begin inline asm
	shfl.sync.down.b32 %r106, %r107, %r133, %r194, %r195;
	// end inline asm
	// begin inline asm
	shfl.sync.down.b32 %r111, %r112, %r133, %r194, %r195;
	// end inline asm
	mov.b64 	%rd87, {%r106, %r111};
	mov.b64 	%fd185, %rd87;
	// begin inline asm
	shfl.sync.down.b32 %r116, %r117, %r133, %r194, %r195;
	// end inline asm
	// begin inline asm
	shfl.sync.down.b32 %r121, %r122, %r133, %r194, %r195;
	// end inline asm
	mov.b64 	%rd88, {%r116, %r121};
	mov.b64 	%fd186, %rd88;
	// begin inline asm
	shfl.sync.down.b32 %r126, %r127, %r133, %r194, %r195;
	// end inline asm
	// begin inline asm
	shfl.sync.down.b32 %r131, %r132, %r133, %r194, %r195;
	// end inline asm
	mov.b64 	%rd89, {%r126, %r131};
	mov.b64 	%fd187, %rd89;
	setp.gt.s32 	%p14, %r45, 27;
	add.f64 	%fd188, %fd182, %fd185;
	add.f64 	%fd189, %fd183, %fd186;
	add.f64 	%fd190, %fd184, %fd187;
	selp.f64 	%fd191, %fd182, %fd188, %p14;
	mov.b64 	%rd90, %fd191;
	mov.b64 	{%r137, %r142}, %rd90;
	selp.f64 	%fd192, %fd183, %fd189, %p14;
	mov.b64 	%rd91, %fd192;
	mov.b64 	{%r147, %r152}, %rd91;
	selp.f64 	%fd193, %fd184, %fd190, %p14;
	mov.b64 	%rd92, %fd193;
	mov.b64 	{%r157, %r162}, %rd92;
	mov.b32 	%r163, 8;
	// begin inline asm
	shfl.sync.down.b32 %r136, %r137, %r163, %r194, %r195;
	// end inline asm
	// begin inline asm
	shfl.sync.down.b32 %r141, %r142, %r163, %r194, %r195;
	// end inline asm
	mov.b64 	%rd93, {%r136, %r141};
	mov.b64 	%fd194, %rd93;
	// begin inline asm
	shfl.sync.down.b32 %r146, %r147, %r163, %r194, %r195;
	// end inline asm
	// begin inline asm
	shfl.sync.down.b32 %r151, %r152, %r163, %r194, %r195;
	// end inline asm
	mov.b64 	%rd94, {%r146, %r151};
	mov.b64 	%fd195, %rd94;
	// begin inline asm
	shfl.sync.down.b32 %r156, %r157, %r163, %r194, %r195;
	// end inline asm
	// begin inline asm
	shfl.sync.down.b32 %r161, %r162, %r163, %r194, %r195;
	// end inline asm
	mov.b64 	%rd95, {%r156, %r161};
	mov.b64 	%fd196, %rd95;
	setp.gt.s32 	%p15, %r45, 23;
	add.f64 	%fd197, %fd191, %fd194;
	add.f64 	%fd198, %fd192, %fd195;
	add.f64 	%fd199, %fd193, %fd196;
	selp.f64 	%fd200, %fd191, %fd197, %p15;
	mov.b64 	%rd96, %fd200;
	mov.b64 	{%r167, %r172}, %rd96;
	selp.f64 	%fd201, %fd192, %fd198, %p15;
	mov.b64 	%rd97, %fd201;
	mov.b64 	{%r177, %r182}, %rd97;
	selp.f64 	%fd202, %fd193, %fd199, %p15;
	mov.b64 	%rd98, %fd202;
	mov.b64 	{%r187, %r192}, %rd98;
	mov.b32 	%r193, 16;
	// begin inline asm
	shfl.sync.down.b32 %r166, %r167, %r193, %r194, %r195;
	// end inline asm
	// begin inline asm
	shfl.sync.down.b32 %r171, %r172, %r193, %r194, %r195;
	// end inline asm
	mov.b64 	%rd99, {%r166, %r171};
	mov.b64 	%fd203, %rd99;
	// begin inline asm
	shfl.sync.down.b32 %r176, %r177, %r193, %r194, %r195;
	// end inline asm
	// begin inline asm
	shfl.sync.down.b32 %r181, %r182, %r193, %r194, %r195;
	// end inline asm
	mov.b64 	%rd100, {%r176, %r181};
	mov.b64 	%fd204, %rd100;
	// begin inline asm
	shfl.sync.down.b32 %r186, %r187, %r193, %r194, %r195;
	// end inline asm
	// begin inline asm
	shfl.sync.down.b32 %r191, %r192, %r193, %r194, %r195;
	// end inline asm
	mov.b64 	%rd101, {%r186, %r191};
	mov.b64 	%fd205, %rd101;
	setp.gt.s32 	%p16, %r45, 15;
	add.f64 	%fd112, %fd200, %fd203;
	add.f64 	%fd113, %fd201, %fd204;
	add.f64 	%fd114, %fd202, %fd205;
	selp.f64 	%fd436, %fd200, %fd112, %p16;
	selp.f64 	%fd437, %fd201, %fd113, %p16;
	selp.f64 	%fd438, %fd202, %fd114, %p16;
	setp.ne.s32 	%p17, %r45, 0;
	@%p17 bra 	$L__BB3_48;
	shr.u32 	%r196, %r13, 5;
	mov.u32 	%r197, _ZZN3cub18CUB_300001_SM_10006detail6reduce28DeviceReduceSingleTileKernelINS2_10policy_hubIN4cuda3std3__45tupleIJdddEEEj9tuple_sumE10Policy1000EPS9_SD_iSA_S9_S9_NS7_10__identityEEEvT0_T1_T2_T3_T4_T6_E12temp_storage;
	mad.lo.s32 	%r198, %r196, 24, %r197;
	st.shared.f64 	[%r198+8], %fd112;
	st.shared.f64 	[%r198+16], %fd113;
	st.shared.f64 	[%r198+24], %fd114;
$L__BB3_48:
	bar.sync 	0;
	setp.ne.s32 	%p18, %r13, 0;
	@%p18 bra 	$L__BB3_50;
	ld.shared.f64 	%fd206, [_ZZN3cub18CUB_300001_SM_10006detail6reduce28DeviceReduceSingleTileKernelINS2_10policy_hubIN4cuda3std3__45tupleIJdddEEEj9tuple_sumE10Policy1000EPS9_SD_iSA_S9_S9_NS7_10__identityEEEvT0_T1_T2_T3_T4_T6_E12temp_storage+32];
	ld.shared.f64 	%fd207, [_ZZN3cub18CUB_300001_SM_10006detail6reduce28DeviceReduceSingleTileKernelINS2_10policy_hubIN4cuda3std3__45tupleIJdddEEEj9tuple_sumE10Policy1000EPS9_SD_iSA_S9_S9_NS7_10__identityEEEvT0_T1_T2_T3_T4_T6_E12temp_storage+40];
	ld.shared.f64 	%fd208, [_ZZN3cub18CUB_300001_SM_10006detail6reduce28DeviceReduceSingleTileKernelINS2_10policy_hubIN4cuda3std3__45tupleIJdddEEEj9tuple_sumE10Policy1000EPS9_SD_iSA_S9_S9_NS7_10__identityEEEvT0_T1_T2_T3_T4_T6_E12temp_storage+48];
	add.f64 	%fd209, %fd436, %fd206;
	add.f64 	%fd210, %fd437, %fd207;
	add.f64 	%fd211, %fd438, %fd208;
	ld.shared.f64 	%fd212, [_ZZN3cub18CUB_300001_SM_10006detail6reduce28DeviceReduceSingleTileKernelINS2_10policy_hubIN4cuda3std3__45tupleIJdddEEEj9tuple_sumE10Policy1000EPS9_SD_iSA_S9_S9_NS7_10__identityEEEvT0_T1_T2_T3_T4_T6_E12temp_storage+56];
	ld.shared.f64 	%fd213, [_ZZN3cub18CUB_300001_SM_10006detail6reduce28DeviceReduceSingleTileKernelINS2_10policy_hubIN4cuda3std3__45tupleIJdddEEEj9tuple_sumE10Policy1000EPS9_SD_iSA_S9_S9_NS7_10__identityEEEvT0_T1_T2_T3_T4_T6_E12temp_storage+64];
	ld.shared.f64 	%fd214, [_ZZN3cub18CUB_300001_SM_10006detail6reduce28DeviceReduceSingleTileKernelINS2_10policy_hubIN4cuda3std3__45tupleIJdddEEEj9tuple_sumE10Policy1000EPS9_SD_iSA_S9_S9_NS7_10__identityEEEvT0_T1_T2_T3_T4_T6_E12temp_storage+72];
	add.f64 	%fd215, %fd209, %fd212;
	add.f64 	%fd216, %fd210, %fd213;
	add.f64 	%fd217, %fd211, %fd214;
	ld.shared.f64 	%fd218, [_ZZN3cub18CUB_300001_SM_10006detail6reduce28DeviceReduceSingleTileKernelINS2_10policy_hubIN4cuda3std3__45tupleIJdddEEEj9tuple_sumE10Policy1000EPS9_SD_iSA_S9_S9_NS7_10__identityEEEvT0_T1_T2_T3_T4_T6_E12temp_storage+80];
	ld.shared.f64 	%fd219, [_ZZN3cub18CUB_300001_SM_10006detail6reduce28DeviceReduceSingleTileKernelINS2_10policy_hubIN4cuda3std3__45tupleIJdddEEEj9tuple_sumE10Policy1000EPS9_SD_iSA_S9_S9_NS7_10__identityEEEvT0_T1_T2_T3_T4_T6_E12temp_storage+88];
	ld.shared.f64 	%fd220, [_ZZN3cub18CUB_300001_SM_10006detail6reduce28DeviceReduceSingleTileKernelINS2_10policy_hubIN4cuda3std3__45tupleIJdddEEEj9tuple_sumE10Policy1000EPS9_SD_iSA_S9_S9_NS7_10__identityEEEvT0_T1_T2_T3_T4_T6_E12temp_storage+96];
	add.f64 	%fd221, %fd215, %fd218;
	add.f64 	%fd222, %fd216, %fd219;
	add.f64 	%fd223, %fd217, %fd220;
	ld.shared.f64 	%fd224, [_ZZN3cub18CUB_300001_SM_10006detail6reduce28DeviceReduceSingleTileKernelINS2_10policy_hubIN4cuda3std3__45tupleIJdddEEEj9tuple_sumE10Policy1000EPS9_SD_iSA_S9_S9_NS7_10__identityEEEvT0_T1_T2_T3_T4_T6_E12temp_storage+104];
	ld.shared.f64 	%fd225, [_ZZN3cub18CUB_300001_SM_10006detail6reduce28DeviceReduceSingleTileKernelINS2_10policy_hubIN4cuda3std3__45tupleIJdddEEEj9tuple_sumE10Policy1000EPS9_SD_iSA_S9_S9_NS7_10__identityEEEvT0_T1_T2_T3_T4_T6_E12temp_storage+112];
	ld.shared.f64 	%fd226, [_ZZN3cub18CUB_300001_SM_10006detail6reduce28DeviceReduceSingleTileKernelINS2_10policy_hubIN4cuda3std3__45tupleIJdddEEEj9tuple_sumE10Policy1000EPS9_SD_iSA_S9_S9_NS7_10__identityEEEvT0_T1_T2_T3_T4_T6_E12temp_storage+120];
	add.f64 	%fd227, %fd221, %fd224;
	add.f64 	%fd228, %fd222, %fd225;
	add.f64 	%fd229, %fd223, %fd226;
	ld.shared.f64 	%fd230, [_ZZN3cub18CUB_300001_SM_10006detail6reduce28DeviceReduceSingleTileKernelINS2_10policy_hubIN4cuda3std3__45tupleIJdddEEEj9tuple_sumE10Policy1000EPS9_SD_iSA_S9_S9_NS7_10__identityEEEvT0_T1_T2_T3_T4_T6_E12temp_storage+128];
	ld.shared.f64 	%fd231, [_ZZN3cub18CUB_300001_SM_10006detail6reduce28DeviceReduceSingleTileKernelINS2_10policy_hubIN4cuda3std3__45tupleIJdddEEEj9tuple_sumE10Policy1000EPS9_SD_iSA_S9_S9_NS7_10__identityEEEvT0_T1_T2_T3_T4_T6_E12temp_storage+136];
	ld.shared.f64 	%fd232, [_ZZN3cub18CUB_300001_SM_10006detail6reduce28DeviceReduceSingleTileKernelINS2_10policy_hubIN4cuda3std3__45tupleIJdddEEEj9tuple_sumE10Policy1000EPS9_SD_iSA_S9_S9_NS7_10__identityEEEvT0_T1_T2_T3_T4_T6_E12temp_storage+144];
	add.f64 	%fd233, %fd227, %fd230;
	add.f64 	%fd234, %fd228, %fd231;
	add.f64 	%fd235, %fd229, %fd232;
	ld.shared.f64 	%fd236, [_ZZN3cub18CUB_300001_SM_10006detail6reduce28DeviceReduceSingleTileKernelINS2_10policy_hubIN4cuda3std3__45tupleIJdddEEEj9tuple_sumE10Policy1000EPS9_SD_iSA_S9_S9_NS7_10__identityEEEvT0_T1_T2_T3_T4_T6_E12temp_storage+152];
	ld.shared.f64 	%fd237, [_ZZN3cub18CUB_300001_SM_10006detail6reduce28DeviceReduceSingleTileKernelINS2_10policy_hubIN4cuda3std3__45tupleIJdddEEEj9tuple_sumE10Policy1000EPS9_SD_iSA_S9_S9_NS7_10__identityEEEvT0_T1_T2_T3_T4_T6_E12temp_storage+160];
	ld.shared.f64 	%fd238, [_ZZN3cub18CUB_300001_SM_10006detail6reduce28DeviceReduceSingleTileKernelINS2_10policy_hubIN4cuda3std3__45tupleIJdddEEEj9tuple_sumE10Policy1000EPS9_SD_iSA_S9_S9_NS7_10__identityEEEvT0_T1_T2_T3_T4_T6_E12temp_storage+168];
	add.f64 	%fd239, %fd233, %fd236;
	add.f64 	%fd240, %fd234, %fd237;
	add.f64 	%fd241, %fd235, %fd238;
	ld.shared.f64 	%fd242, [_ZZN3cub18CUB_300001_SM_10006detail6reduce28DeviceReduceSingleTileKernelINS2_10policy_hubIN4cuda3std3__45tupleIJdddEEEj9tuple_sumE10Policy1000EPS9_SD_iSA_S9_S9_NS7_10__identityEEEvT0_T1_T2_T3_T4_T6_E12temp_storage+176];
	ld.shared.f64 	%fd243, [_ZZN3cub18CUB_300001_SM_10006detail6reduce28DeviceReduceSingleTileKernelINS2_10policy_hubIN4cuda3std3__45tupleIJdddEEEj9tuple_sumE10Policy1000EPS9_SD_iSA_S9_S9_NS7_10__identityEEEvT0_T1_T2_T3_T4_T6_E12temp_storage+184];
	ld.shared.f64 	%fd244, [_ZZN3cub18CUB_300001_SM_10006detail6reduce28DeviceReduceSingleTileKernelINS2_10policy_hubIN4cuda3std3__45tupleIJdddEEEj9tuple_sumE10Policy1000EPS9_SD_iSA_S9_S9_NS7_10__identityEEEvT0_T1_T2_T3_T4_T6_E12temp_storage+192];
	add.f64 	%fd436, %fd239, %fd242;
	add.f64 	%fd437, %fd240, %fd243;
	add.f64 	%fd438, %fd241, %fd244;
$L__BB3_50:
	mov.u32 	%r520, %tid.x;
	setp.ne.s32 	%p48, %r520, 0;
	@%p48 bra 	$L__BB3_52;
	add.f64 	%fd412, %fd124, %fd436;
	add.f64 	%fd413, %fd125, %fd437;
	add.f64 	%fd414, %fd126, %fd438;
	st.global.f64 	[%rd1], %fd412;
	st.global.f64 	[%rd1+8], %fd413;
	st.global.f64 	[%rd1+16], %fd414;
$L__BB3_52:
	ret;

}
	// .globl	_ZN3cub18CUB_300001_SM_10006detail6reduce28DeviceReduceSingleTileKernelINS2_10policy_hubIN4cuda3std3__45tupleIJdddEEEy9tuple_sumE10Policy1000EN6thrust24THRUST_300001_SM_1000_NS12zip_iteratorINS8_IJNSE_10device_ptrIKdEESI_EEEEEPS9_ySA_S9_S9_12compute_sumsEEvT0_T1_T2_T3_T4_T6_
.visible .entry _ZN3cub18CUB_300001_SM_10006detail6reduce28DeviceReduceSingleTileKernelINS2_10policy_hubIN4cuda3std3__45tupleIJdddEEEy9tuple_sumE10Policy1000EN6thrust24THRUST_300001_SM_1000_NS12zip_iteratorINS8_IJNSE_10device_ptrIKdEESI_EEEEEPS9_ySA_S9_S9_12compute_sumsEEvT0_T1_T2_T3_T4_T6_(
	.param .align 8 .b8 _ZN3cub18CUB_300001_SM_10006detail6reduce28DeviceReduceSingleTileKernelINS2_10policy_hubIN4cuda3std3__45tupleIJdddEEEy9tuple_sumE10Policy1000EN6thrust24THRUST_300001_SM_1000_NS12zip_iteratorINS8_IJNSE_10device_ptrIKdEESI_EEEEEPS9_ySA_S9_S9_12compute_sumsEEvT0_T1_T2_T3_T4_T6__param_0[16],
	.param .u64 .ptr .align 1 _ZN3cub18CUB_300001_SM_10006detail6reduce28DeviceReduceSingleTileKernelINS2_10policy_hubIN4cuda3std3__45tupleIJdddEEEy9tuple_sumE10Policy1000EN6thrust24THRUST_300001_SM_1000_NS12zip_iteratorINS8_IJNSE_10device_ptrIKdEESI_EEEEEPS9_ySA_S9_S9_12compute_sumsEEvT0_T1_T2_T3_T4_T6__param_1,
	.param .u64 _ZN3cub18CUB_300001_SM_10006detail6reduce28DeviceReduceSingleTileKernelINS2_10policy_hubIN4cuda3std3__45tupleIJdddEEEy9tuple_sumE10Policy1000EN6thrust24THRUST_300001_SM_1000_NS12zip_iteratorINS8_IJNSE_10device_ptrIKdEESI_EEEEEPS9_ySA_S9_S9_12compute_sumsEEvT0_T1_T2_T3_T4_T6__param_2,
	.param .align 1 .b8 _ZN3cub18CUB_300001_SM_10006detail6reduce28DeviceReduceSingleTileKernelINS2_10policy_hubIN4cuda3std3__45tupleIJdddEEEy9tuple_sumE10Policy1000EN6thrust24THRUST_300001_SM_1000_NS12zip_iteratorINS8_IJNSE_10device_ptrIKdEESI_EEEEEPS9_ySA_S9_S9_12compute_sumsEEvT0_T1_T2_T3_T4_T6__param_3[1],
	.param .align 8 .b8 _ZN3cub18CUB_300001_SM_10006detail6reduce28DeviceReduceSingleTileKernelINS2_10policy_hubIN4cuda3std3__45tupleIJdddEEEy9tuple_sumE10Policy1000EN6thrust24THRUST_300001_SM_1000_NS12zip_iteratorINS8_IJNSE_10device_ptrIKdEESI_EEEEEPS9_ySA_S9_S9_12compute_sumsEEvT0_T1_T2_T3_T4_T6__param_4[24],
	.param .align 1 .b8 _ZN3cub18CUB_300001_SM_10006detail6reduce28DeviceReduceSingleTileKernelINS2_10policy_hubIN4cuda3std3__45tupleIJdddEEEy9tuple_sumE10Policy1000EN6thrust24THRUST_300001_SM_1000_NS12zip_iteratorINS8_IJNSE_10device_ptrIKdEESI_EEEEEPS9_ySA_S9_S9_12compute_sumsEEvT0_T1_T2_T3_T4_T6__param_5[1]
)
.maxntid 256
.minnctapersm 1
{
	.reg .pred 	%p<57>;
	.reg .b32 	%r<532>;
	.reg .b64 	%rd<162>;
	.reg .b64 	%fd<781>;
	// demoted variable
	.shared .align 8 .b8 _ZZN3cub18CUB_300001_SM_10006detail6reduce28DeviceReduceSingleTileKernelINS2_10policy_hubIN4cuda3std3__45tupleIJdddEEEy9tuple_sumE10Policy1000EN6thrust24THRUST_300001_SM_1000_NS12zip_iteratorINS8_IJNSE_10device_ptrIKdEESI_EEEEEPS9_ySA_S9_S9_12compute_sumsEEvT0_T1_T2_T3_T4_T6_E12temp_storage[224];
	ld.param.f64 	%fd156, [_ZN3cub18CUB_300001_SM_10006detail6reduce28DeviceReduceSingleTileKernelINS2_10policy_hubIN4cuda3std3__45tupleIJdddEEEy9tuple_sumE10Policy1000EN6thrust24THRUST_300001_SM_1000_NS12zip_iteratorINS8_IJNSE_10device_ptrIKdEESI_EEEEEPS9_ySA_S9_S9_12compute_sumsEEvT0_T1_T2_T3_T4_T6__param_4+16];
	ld.param.f64 	%fd155, [_ZN3cub18CUB_300001_SM_10006detail6reduce28DeviceReduceSingleTileKernelINS2_10policy_hubIN4cuda3std3__45tupleIJdddEEEy9tuple_sumE10Policy1000EN6thrust24THRUST_300001_SM_1000_NS12zip_iteratorINS8_IJNSE_10device_ptrIKdEESI_EEEEEPS9_ySA_S9_S9_12compute_sumsEEvT0_T1_T2_T3_T4_T6__param_4+8];
	ld.param.f64 	%fd154, [_ZN3cub18CUB_300001_SM_10006detail6reduce28DeviceReduceSingleTileKernelINS2_10policy_hubIN4cuda3std3__45tupleIJdddEEEy9tuple_sumE10Policy1000EN6thrust24THRUST_300001_SM_1000_NS12zip_iteratorINS8_IJNSE_10device_ptrIKdEESI_EEEEEPS9_ySA_S9_S9_12compute_sumsEEvT0_T1_T2_T3_T4_T6__param_4];
	ld.param.u64 	%rd24, [_ZN3cub18CUB_300001_SM_10006detail6reduce28DeviceReduceSingleTileKernelINS2_10policy_hubIN4cuda3std3__45tupleIJdddEEEy9tuple_sumE10Policy1000EN6thrust24THRUST_300001_SM_1000_NS12zip_iteratorINS8_IJNSE_10device_ptrIKdEESI_EEEEEPS9_ySA_S9_S9_12compute_sumsEEvT0_T1_T2_T3_T4_T6__param_0+8];
	ld.param.u64 	%rd23, [_ZN3cub18CUB_300001_SM_10006detail6reduce28DeviceReduceSingleTileKernelINS2_10policy_hubIN4cuda3std3__45tupleIJdddEEEy9tuple_sumE10Policy1000EN6thrust24THRUST_300001_SM_1000_NS12zip_iteratorINS8_IJNSE_10device_ptrIKdEESI_EEEEEPS9_ySA_S9_S9_12compute_sumsEEvT0_T1_T2_T3_T4_T6__param_0];
	ld.param.u64 	%rd26, [_ZN3cub18CUB_300001_SM_10006detail6reduce28DeviceReduceSingleTileKernelINS2_10policy_hubIN4cuda3std3__45tupleIJdddEEEy9tuple_sumE10Policy1000EN6thrust24THRUST_300001_SM_1000_NS12zip_iteratorINS8_IJNSE_10device_ptrIKdEESI_EEEEEPS9_ySA_S9_S9_12compute_sumsEEvT0_T1_T2_T3_T4_T6__param_1];
	ld.param.u64 	%rd25, [_ZN3cub18CUB_300001_SM_10006detail6reduce28DeviceReduceSingleTileKernelINS2_10policy_hubIN4cuda3std3__45tupleIJdddEEEy9tuple_sumE10Policy1000EN6thrust24THRUST_300001_SM_1000_NS12zip_iteratorINS8_IJNSE_10device_ptrIKdEESI_EEEEEPS9_ySA_S9_S9_12compute_sumsEEvT0_T1_T2_T3_T4_T6__param_2];
	cvta.to.global.u64 	%rd1, %rd26;
	setp.ne.s64 	%p1, %rd25, 0;
	@%p1 bra 	$L__BB4_3;
	mov.u32 	%r520, %tid.x;
	setp.ne.s32 	%p56, %r520, 0;
	@%p56 bra 	$L__BB4_62;
	st.global.f64 	[%rd1], %fd154;
	st.global.f64 	[%rd1+8], %fd155;
	st.global.f64 	[%rd1+16], %fd156;
	bra.uni 	$L__BB4_62;
$L__BB4_3:
	cvta.to.global.u64 	%rd2, %rd23;
	cvta.to.global.u64 	%rd3, %rd24;
	setp.gt.u64 	%p2, %rd25, 511;
	@%p2 bra 	$L__BB4_40;
	cvt.u32.u64 	%r1, %rd25;
	mov.u32 	%r2, %tid.x;
	setp.ge.u32 	%p23, %r2, %r1;
	mov.f64 	%fd727, 0d0000000000000000;
	mov.f64 	%fd728, %fd727;
	mov.f64 	%fd729, %fd727;
	mov.u32 	%r524, %r2;
	@%p23 bra 	$L__BB4_6;
	mul.wide.u32 	%rd82, %r2, 8;
	add.s64 	%rd83, %rd2, %rd82;
	add.s64 	%rd84, %rd3, %rd82;
	ld.global.f64 	%fd411, [%rd83];
	ld.global.f64 	%fd412, [%rd84];
	mul.f64 	%fd413, %fd411, %fd411;
	mul.f64 	%fd414, %fd411, %fd413;
	mul.f64 	%fd729, %fd411, %fd414;
	mul.f64 	%fd415, %fd412, %fd412;
	mul.f64 	%fd416, %fd412, %fd415;
	mul.f64 	%fd728, %fd412, %fd416;
	mul.f64 	%fd417, %fd413, %fd412;
	mul.f64 	%fd727, %fd412, %fd417;
	add.s32 	%r524, %r2, 256;
$L__BB4_6:
	setp.ge.u32 	%p24, %r524, %r1;
	@%p24 bra 	$L__BB4_18;
	not.b32 	%r198, %r524;
	add.s32 	%r5, %r198, %r1;
	shr.u32 	%r199, %r5, 8;
	add.s32 	%r6, %r199, 1;
	and.b32  	%r7, %r6, 7;
	setp.lt.u32 	%p25, %r5, 1792;
	@%p25 bra 	$L__BB4_10;
	and.b32  	%r200, %r6, 33554424;
	neg.s32 	%r522, %r200;
	mul.wide.u32 	%rd85, %r524, 8;
	add.s64 	%rd86, %rd85, 8192;
	add.s64 	%rd157, %rd2, %rd86;
	add.s64 	%rd156, %rd3, %rd86;
$L__BB4_9:
	.pragma "nounroll";
	ld.global.f64 	%fd419, [%rd157+-8192];
	ld.global.f64 	%fd420, [%rd156+-8192];
	mul.f64 	%fd421, %fd419, %fd419;
	mul.f64 	%fd422, %fd419, %fd421;
	mul.f64 	%fd423, %fd420, %fd420;
	mul.f64 	%fd424, %fd420, %fd423;
	mul.f64 	%fd425, %fd421, %fd420;
	fma.rn.f64 	%fd426, %fd419, %fd422, %fd729;
	fma.rn.f64 	%fd427, %fd420, %fd424, %fd728;
	fma.rn.f64 	%fd428, %fd420, %fd425, %fd727;
	ld.global.f64 	%fd429, [%rd157+-6144];
	ld.global.f64 	%fd430, [%rd156+-6144];
	mul.f64 	%fd431, %fd429, %fd429;
	mul.f64 	%fd432, %fd429, %fd431;
	mul.f64 	%fd433, %fd430, %fd430;
	mul.f64 	%fd434, %fd430, %fd433;
	mul.f64 	%fd435, %fd431, %fd430;
	fma.rn.f64 	%fd436, %fd429, %fd432, %fd426;
	fma.rn.f64 	%fd437, %fd430, %fd434, %fd427;
	fma.rn.f64 	%fd438, %fd430, %fd435, %fd428;
	ld.global.f64 	%fd439, [%rd157+-4096];
	ld.global.f64 	%fd440, [%rd156+-4096];
	mul.f64 	%fd441, %fd439, %fd439;
	mul.f64 	%fd442, %fd439, %fd441;
	mul.f64 	%fd443, %fd440, %fd440;
	mul.f64 	%fd444, %fd440, %fd443;
	mul.f64 	%fd445, %fd441, %fd440;
	fma.rn.f64 	%fd446, %fd439, %fd442, %fd436;
	fma.rn.f64 	%fd447, %fd440, %fd444, %fd437;
	fma.rn.f64 	%fd448, %fd440, %fd445, %fd438;
	ld.global.f64 	%fd449, [%rd157+-2048];
	ld.global.f64 	%fd450, [%rd156+-2048];
	mul.f64 	%fd451, %fd449, %fd449;
	mul.f64 	%fd452, %fd449, %fd451;
	mul.f64 	%fd453, %fd450, %fd450;
	mul.f64 	%fd454, %fd450, %fd453;
	mul.f64 	%fd455, %fd451, %fd450;
	fma.rn.f64 	%fd456, %fd449, %fd452, %fd446;
	fma.rn.f64 	%fd457, %fd450, %fd454, %fd447;
	fma.rn.f64 	%fd458, %fd450, %fd455, %fd448;
	ld.global.f64 	%fd459, [%rd157];
	ld.global.f64 	%fd460, [%rd156];
	mul.f64 	%fd461, %fd459, %fd459;
	mul.f64 	%fd462, %fd459, %fd461;
	mul.f64 	%fd463, %fd460, %fd460;
	mul.f64 	%fd464, %fd460, %fd463;
	mul.f64 	%fd465, %fd461, %fd460;
	fma.rn.f64 	%fd466, %fd459, %fd462, %fd456;
	fma.rn.f64 	%fd467, %fd460, %fd464, %fd457;
	fma.rn.f64 	%fd468, %fd460, %fd465, %fd458;
	ld.global.f64 	%fd469, [%rd157+2048];
	ld.global.f64 	%fd470, [%rd156+2048];
	mul.f64 	%fd471, %fd469, %fd469;
	mul.f64 	%fd472, %fd469, %fd471;
	mul.f64 	%fd473, %fd470, %fd470;
	mul.f64 	%fd474, %fd470, %fd473;
	mul.f64 	%fd475, %fd471, %fd470;
	fma.rn.f64 	%fd476, %fd469, %fd472, %fd466;
	fma.rn.f64 	%fd477, %fd470, %fd474, %fd467;
	fma.rn.f64 	%fd478, %fd470, %fd475, %fd468;
	ld.global.f64 	%fd479, [%rd157+4096];
	ld.global.f64 	%fd480, [%rd156+4096];
	mul.f64 	%fd481, %fd479, %fd479;
	mul.f64 	%fd482, %fd479, %fd481;
	mul.f64 	%fd483, %fd480, %fd480;
	mul.f64 	%fd484, %fd480, %fd483;
	mul.f64 	%fd485, %fd481, %fd480;
	fma.rn.f64 	%fd486, %fd479, %fd482, %fd476;
	fma.rn.f64 	%fd487, %fd480, %fd484, %fd477;
	fma.rn.f64 	%fd488, %fd480, %fd485, %fd478;
	ld.global.f64 	%fd489, [%rd157+6144];
	ld.global.f64 	%fd490, [%rd156+6144];
	mul.f64 	%fd491, %fd489, %fd489;
	mul.f64 	%fd492, %fd489, %fd491;
	mul.f64 	%fd493, %fd490, %fd490;
	mul.f64 	%fd494, %fd490, %fd493;
	mul.f64 	%fd495, %fd491, %fd490;
	fma.rn.f64 	%fd729, %fd489, %fd492, %fd486;
	fma.rn.f64 	%fd728, %fd490, %fd494, %fd487;
	fma.rn.f64 	%fd727, %fd490, %fd495, %fd488;
	add.s32 	%r524, %r524, 2048;
	add.s32 	%r522, %r522, 8;
	add.s64 	%rd157, %rd157, 16384;
	add.s64 	%rd156, %rd156, 16384;
	setp.ne.s32 	%p26, %r522, 0;
	@%p26 bra 	$L__BB4_9;
$L__BB4_10:
	setp.eq.s32 	%p27, %r7, 0;
	@%p27 bra 	$L__BB4_18;
	setp.lt.u32 	%p28, %r7, 4;
	@%p28 bra 	$L__BB4_13;
	mul.wide.u32 	%rd87, %r524, 8;
	add.s64 	%rd88, %rd2, %rd87;
	add.s64 	%rd89, %rd3, %rd87;
	ld.global.f64 	%fd497, [%rd88];
	ld.global.f64 	%fd498, [%rd89];
	mul.f64 	%fd499, %fd497, %fd497;
	mul.f64 	%fd500, %fd497, %fd499;
	mul.f64 	%fd501, %fd498, %fd498;
	mul.f64 	%fd502, %fd498, %fd501;
	mul.f64 	%fd503, %fd499, %fd498;
	fma.rn.f64 	%fd504, %fd497, %fd500, %fd729;
	fma.rn.f64 	%fd505, %fd498, %fd502, %fd728;
	fma.rn.f64 	%fd506, %fd498, %fd503, %fd727;
	ld.global.f64 	%fd507, [%rd88+2048];
	ld.global.f64 	%fd508, [%rd89+2048];
	mul.f64 	%fd509, %fd507, %fd507;
	mul.f64 	%fd510, %fd507, %fd509;
	mul.f64 	%fd511, %fd508, %fd508;
	mul.f64 	%fd512, %fd508, %fd511;
	mul.f64 	%fd513, %fd509, %fd508;
	fma.rn.f64 	%fd514, %fd507, %fd510, %fd504;
	fma.rn.f64 	%fd515, %fd508, %fd512, %fd505;
	fma.rn.f64 	%fd516, %fd508, %fd513, %fd506;
	ld.global.f64 	%fd517, [%rd88+4096];
	ld.global.f64 	%fd518, [%rd89+4096];
	mul.f64 	%fd519, %fd517, %fd517;
	mul.f64 	%fd520, %fd517, %fd519;
	mul.f64 	%fd521, %fd518, %fd518;
	mul.f64 	%fd522, %fd518, %fd521;
	mul.f64 	%fd523, %fd519, %fd518;
	fma.rn.f64 	%fd524, %fd517, %fd520, %fd514;
	fma.rn.f64 	%fd525, %fd518, %fd522, %fd515;
	fma.rn.f64 	%fd526, %fd518, %fd523, %fd516;
	ld.global.f64 	%fd527, [%rd88+6144];
	ld.global.f64 	%fd528, [%rd89+6144];
	mul.f64 	%fd529, %fd527, %fd527;
	mul.f64 	%fd530, %fd527, %fd529;
	mul.f64 	%fd531, %fd528, %fd528;
	mul.f64 	%fd532, %fd528, %fd531;
	mul.f64 	%fd533, %fd529, %fd528;
	fma.rn.f64 	%fd729, %fd527, %fd530, %fd524;
	fma.rn.f64 	%fd728, %fd528, %fd532, %fd525;
	fma.rn.f64 	%fd727, %fd528, %fd533, %fd526;
	add.s32 	%r524, %r524, 1024;
$L__BB4_13:
	and.b32  	%r201, %r6, 3;
	setp.eq.s32 	%p29, %r201, 0;
	@%p29 bra 	$L__BB4_18;
	setp.eq.s32 	%p30, %r201, 1;
	@%p30 bra 	$L__BB4_16;
	mul.wide.u32 	%rd90, %r524, 8;
	add.s64 	%rd91, %rd2, %rd90;
	add.s64 	%rd92, %rd3, %rd90;
	ld.global.f64 	%fd535, [%rd91];
	ld.global.f64 	%fd536, [%rd92];
	mul.f64 	%fd537, %fd535, %fd535;
	mul.f64 	%fd538, %fd535, %fd537;
	mul.f64 	%fd539, %fd536, %fd536;
	mul.f64 	%fd540, %fd536, %fd539;
	mul.f64 	%fd541, %fd537, %fd536;
	fma.rn.f64 	%fd542, %fd535, %fd538, %fd729;
	fma.rn.f64 	%fd543, %fd536, %fd540, %fd728;
	fma.rn.f64 	%fd544, %fd536, %fd541, %fd727;
	ld.global.f64 	%fd545, [%rd91+2048];
	ld.global.f64 	%fd546, [%rd92+2048];
	mul.f64 	%fd547, %fd545, %fd545;
	mul.f64 	%fd548, %fd545, %fd547;
	mul.f64 	%fd549, %fd546, %fd546;
	mul.f64 	%fd550, %fd546, %fd549;
	mul.f64 	%fd551, %fd547, %fd546;
	fma.rn.f64 	%fd729, %fd545, %fd548, %fd542;
	fma.rn.f64 	%fd728, %fd546, %fd550, %fd543;
	fma.rn.f64 	%fd727, %fd546, %fd551, %fd544;
	add.s32 	%r524, %r524, 512;
$L__BB4_16:
	and.b32  	%r202, %r5, 256;
	setp.ne.s32 	%p31, %r202, 0;
	@%p31 bra 	$L__BB4_18;
	mul.wide.u32 	%rd93, %r524, 8;
	add.s64 	%rd94, %rd2, %rd93;
	add.s64 	%rd95, %rd3, %rd93;
	ld.global.f64 	%fd552, [%rd94];
	ld.global.f64 	%fd553, [%rd95];
	mul.f64 	%fd554, %fd552, %fd552;
	mul.f64 	%fd555, %fd552, %fd554;
	mul.f64 	%fd556, %fd553, %fd553;
	mul.f64 	%fd557, %fd553, %fd556;
	mul.f64 	%fd558, %fd554, %fd553;
	fma.rn.f64 	%fd729, %fd552, %fd555, %fd729;
	fma.rn.f64 	%fd728, %fd553, %fd557, %fd728;
	fma.rn.f64 	%fd727, %fd553, %fd558, %fd727;
$L__BB4_18:
	setp.lt.u64 	%p32, %rd25, 256;
	@%p32 bra 	$L__BB4_23;
	// begin inline asm
	mov.u32 %r365, %laneid;
	// end inline asm
	mov.b64 	%rd126, %fd729;
	mov.b64 	{%r367, %r372}, %rd126;
	mov.b32 	%r393, 1;
	mov.b32 	%r514, 31;
	mov.b32 	%r515, -1;
	// begin inline asm
	shfl.sync.down.b32 %r366, %r367, %r393, %r514, %r515;
	// end inline asm
	// begin inline asm
	shfl.sync.down.b32 %r371, %r372, %r393, %r514, %r515;
	// end inline asm
	mov.b64 	%rd127, {%r366, %r371};
	mov.b64 	%fd622, %rd127;
	mov.b64 	%rd128, %fd728;
	mov.b64 	{%r377, %r382}, %rd128;
	// begin inline asm
	shfl.sync.down.b32 %r376, %r377, %r393, %r514, %r515;
	// end inline asm
	// begin inline asm
	shfl.sync.down.b32 %r381, %r382, %r393, %r514, %r515;
	// end inline asm
	mov.b64 	%rd129, {%r376, %r381};
	mov.b64 	%fd623, %rd129;
	mov.b64 	%rd130, %fd727;
	mov.b64 	{%r387, %r392}, %rd130;
	// begin inline asm
	shfl.sync.down.b32 %r386, %r387, %r393, %r514, %r515;
	// end inline asm
	// begin inline asm
	shfl.sync.down.b32 %r391, %r392, %r393, %r514, %r515;
	// end inline asm
	mov.b64 	%rd131, {%r386, %r391};
	mov.b64 	%fd624, %rd131;
	setp.gt.s32 	%p48, %r365, 30;
	add.f64 	%fd625, %fd729, %fd622;
	add.f64 	%fd626, %fd728, %fd623;
	add.f64 	%fd627, %fd727, %fd624;
	selp.f64 	%fd628, %fd729, %fd625, %p48;
	mov.b64 	%rd132, %fd628;
	mov.b64 	{%r397, %r402}, %rd132;
	selp.f64 	%fd629, %fd728, %fd626, %p48;
	mov.b64 	%rd133, %fd629;
	mov.b64 	{%r407, %r412}, %rd133;
	selp.f64 	%fd630, %fd727, %fd627, %p48;
	mov.b64 	%rd134, %fd630;
	mov.b64 	{%r417, %r422}, %rd134;
	mov.b32 	%r423, 2;
	// begin inline asm
	shfl.sync.down.b32 %r396, %r397, %r423, %r514, %r515;
	// end inline asm
	// begin inline asm
	shfl.sync.down.b32 %r401, %r402, %r423, %r514, %r515;
	// end inline asm
	mov.b64 	%rd135, {%r396, %r401};
	mov.b64 	%fd631, %rd135;
	// begin inline asm
	shfl.sync.down.b32 %r406, %r407, %r423, %r514, %r515;
	// end inline asm
	// begin inline asm
	shfl.sync.down.b32 %r411, %r412, %r423, %r514, %r515;
	// end inline asm
	mov.b64 	%rd136, {%r406, %r411};
	mov.b64 	%fd632, %rd136;
	// begin inline asm
	shfl.sync.down.b32 %r416, %r417, %r423, %r514, %r515;
	// end inline asm
	// begin inline asm
	shfl.sync.down.b32 %r421, %r422, %r423, %r514, %r515;
	// end inline asm
	mov.b64 	%rd137, {%r416, %r421};
	mov.b64 	%fd633, %rd137;
	setp.gt.s32 	%p49, %r365, 29;
	add.f64 	%fd634, %fd628, %fd631;
	add.f64 	%fd635, %fd629, %fd632;
	add.f64 	%fd636, %fd630, %fd633;
	selp.f64 	%fd637, %fd628, %fd634, %p49;
	mov.b64 	%rd138, %fd637;
	mov.b64 	{%r427, %r432}, %rd138;
	selp.f64 	%fd638, %fd629, %fd635, %p49;
	mov.b64 	%rd139, %fd638;
	mov.b64 	{%r437, %r442}, %rd139;
	selp.f64 	%fd639, %fd630, %fd636, %p49;
	mov.b64 	%rd140, %fd639;
	mov.b64 	{%r447, %r452}, %rd140;
	mov.b32 	%r453, 4;
	// begin inline asm
	shfl.sync.down.b32 %r426, %r427, %r453, %r514, %r515;
	// end inline asm
	// begin inline asm
	shfl.sync.down.b32 %r431, %r432, %r453, %r514, %r515;
	// end inline asm
	mov.b64 	%rd141, {%r426, %r431};
	mov.b64 	%fd640, %rd141;
	// begin inline asm
	shfl.sync.down.b32 %r436, %r437, %r453, %r514, %r515;
	// end inline asm
	// begin inline asm
	shfl.sync.down.b32 %r441, %r442, %r453, %r514, %r515;
	// end inline asm
	mov.b64 	%rd142, {%r436, %r441};
	mov.b64 	%fd641, %rd142;
	// begin inline asm
	shfl.sync.down.b32 %r446, %r447, %r453, %r514, %r515;
	// end inline asm
	// begin inline asm
	shfl.sync.down.b32 %r451, %r452, %r453, %r514, %r515;
	// end inline asm
	mov.b64 	%rd143, {%r446, %r451};
	mov.b64 	%fd642, %rd143;
	setp.gt.s32 	%p50, %r365, 27;
	add.f64 	%fd643, %fd637, %fd640;
	add.f64 	%fd644, %fd638, %fd641;
	add.f64 	%fd645, %fd639, %fd642;
	selp.f64 	%fd646, %fd637, %fd643, %p50;
	mov.b64 	%rd144, %fd646;
	mov.b64 	{%r457, %r462}, %rd144;
	selp.f64 	%fd647, %fd638, %fd644, %p50;
	mov.b64 	%rd145, %fd647;
	mov.b64 	{%r467, %r472}, %rd145;
	selp.f64 	%fd648, %fd639, %fd645, %p50;
	mov.b64 	%rd146, %fd648;
	mov.b64 	{%r477, %r482}, %rd146;
	mov.b32 	%r483, 8;
	// begin inline asm
	shfl.sync.down.b32 %r456, %r457, %r483, %r514, %r515;
	// end inline asm
	// begin inline asm
	shfl.sync.down.b32 %r461, %r462, %r483, %r514, %r515;
	// end inline asm
	mov.b64 	%rd147, {%r456, %r461};
	mov.b64 	%fd649, %rd147;
	// begin inline asm
	shfl.sync.down.b32 %r466, %r467, %r483, %r514, %r515;
	// end inline asm
	// begin inline asm
	shfl.sync.down.b32 %r471, %r472, %r483, %r514, %r515;
	// end inline asm
	mov.b64 	%rd148, {%r466, %r471};
	mov.b64 	%fd650, %rd148;
	// begin inline asm
	shfl.sync.down.b32 %r476, %r477, %r483, %r514, %r515;
	// end inline asm
	// begin inline asm
	shfl.sync.down.b32 %r481, %r482, %r483, %r514, %r515;
	// end inline asm
	mov.b64 	%rd149, {%r476, %r481};
	mov.b64 	%fd651, %rd149;
	setp.gt.s32 	%p51, %r365, 23;
	add.f64 	%fd652, %fd646, %fd649;
	add.f64 	%fd653, %fd647, %fd650;
	add.f64 	%fd654, %fd648, %fd651;
	selp.f64 	%fd655, %fd646, %fd652, %p51;
	mov.b64 	%rd150, %fd655;
	mov.b64 	{%r487, %r492}, %rd150;
	selp.f64 	%fd656, %fd647, %fd653, %p51;
	mov.b64 	%rd151, %fd656;
	mov.b64 	{%r497, %r502}, %rd151;
	selp.f64 	%fd657, %fd648, %fd654, %p51;
	mov.b64 	%rd152, %fd657;
	mov.b64 	{%r507, %r512}, %rd152;
	mov.b32 	%r513, 16;
	// begin inline asm
	shfl.sync.down.b32 %r486, %r487, %r513, %r514, %r515;
	// end inline asm
	// begin inline asm
	shfl.sync.down.b32 %r491, %r492, %r513, %r514, %r515;
	// end inline asm
	mov.b64 	%rd153, {%r486, %r491};
	mov.b64 	%fd658, %rd153;
	// begin inline asm
	shfl.sync.down.b32 %r496, %r497, %r513, %r514, %r515;
	// end inline asm
	// begin inline asm
	shfl.sync.down.b32 %r501, %r502, %r513, %r514, %r515;
	// end inline asm
	mov.b64 	%rd154, {%r496, %r501};
	mov.b64 	%fd659, %rd154;
	// begin inline asm
	shfl.sync.down.b32 %r506, %r507, %r513, %r514, %r515;
	// end inline asm
	// begin inline asm
	shfl.sync.down.b32 %r511, %r512, %r513, %r514, %r515;
	// end inline asm
	mov.b64 	%rd155, {%r506, %r511};
	mov.b64 	%fd660, %rd155;
	setp.gt.s32 	%p52, %r365, 15;
	add.f64 	%fd43, %fd655, %fd658;
	add.f64 	%fd44, %fd656, %fd659;
	add.f64 	%fd45, %fd657, %fd660;
	selp.f64 	%fd733, %fd655, %fd43, %p52;
	selp.f64 	%fd734, %fd656, %fd44, %p52;
	selp.f64 	%fd735, %fd657, %fd45, %p52;
	setp.ne.s32 	%p53, %r365, 0;
	@%p53 bra 	$L__BB4_21;
	shr.u32 	%r516, %r2, 5;
	mov.u32 	%r517, _ZZN3cub18CUB_300001_SM_10006detail6reduce28DeviceReduceSingleTileKernelINS2_10policy_hubIN4cuda3std3__45tupleIJdddEEEy9tuple_sumE10Policy1000EN6thrust24THRUST_300001_SM_1000_NS12zip_iteratorINS8_IJNSE_10device_ptrIKdEESI_EEEEEPS9_ySA_S9_S9_12compute_sumsEEvT0_T1_T2_T3_T4_T6_E12temp_storage;
	mad.lo.s32 	%r518, %r516, 24, %r517;
	st.shared.f64 	[%r518+8], %fd43;
	st.shared.f64 	[%r518+16], %fd44;
	st.shared.f64 	[%r518+24], %fd45;
$L__BB4_21:
	bar.sync 	0;
	setp.ne.s32 	%p54, %r2, 0;
	@%p54 bra 	$L__BB4_60;
	ld.shared.f64 	%fd661, [_ZZN3cub18CUB_300001_SM_10006detail6reduce28DeviceReduceSingleTileKernelINS2_10policy_hubIN4cuda3std3__45tupleIJdddEEEy9tuple_sumE10Policy1000EN6thrust24THRUST_300001_SM_1000_NS12zip_iteratorINS8_IJNSE_10device_ptrIKdEESI_EEEEEPS9_ySA_S9_S9_12compute_sumsEEvT0_T1_T2_T3_T4_T6_E12temp_storage+32];
	ld.shared.f64 	%fd662, [_ZZN3cub18CUB_300001_SM_10006detail6reduce28DeviceReduceSingleTileKernelINS2_10policy_hubIN4cuda3std3__45tupleIJdddEEEy9tuple_sumE10Policy1000EN6thrust24THRUST_300001_SM_1000_NS12zip_iteratorINS8_IJNSE_10device_ptrIKdEESI_EEEEEPS9_ySA_S9_S9_12compute_sumsEEvT0_T1_T2_T3_T4_T6_E12temp_storage+40];
	ld.shared.f64 	%fd663, [_ZZN3cub18CUB_300001_SM_10006detail6reduce28DeviceReduceSingleTileKernelINS2_10policy_hubIN4cuda3std3__45tupleIJdddEEEy9tuple_sumE10Policy1000EN6thrust24THRUST_300001_SM_1000_NS12zip_iteratorINS8_IJNSE_10device_ptrIKdEESI_EEEEEPS9_ySA_S9_S9_12compute_sumsEEvT0_T1_T2_T3_T4_T6_E12temp_storage+48];
	add.f64 	%fd664, %fd733, %fd661;
	add.f64 	%fd665, %fd734, %fd662;
	add.f64 	%fd666, %fd735, %fd663;
	ld.shared.f64 	%fd667, [_ZZN3cub18CUB_300001_SM_10006detail6reduce28DeviceReduceSingleTileKernelINS2_10policy_hubIN4cuda3std3__45tupleIJdddEEEy9tuple_sumE10Policy1000EN6thrust24THRUST_300001_SM_1000_NS12zip_iteratorINS8_IJNSE_10device_ptrIKdEESI_EEEEEPS9_ySA_S9_S9_12compute_sumsEEvT0_T1_T2_T3_T4_T6_E12temp_storage+56];
	ld.shared.f64 	%fd668, [_ZZN3cub18CUB_300001_SM_10006detail6reduce28DeviceReduceSingleTileKernelINS2_10policy_hubIN4cuda3std3__45tupleIJdddEEEy9tuple_sumE10Policy1000EN6thrust24THRUST_300001_SM_1000_NS12zip_iteratorINS8_IJNSE_10device_ptrIKdEESI_EEEEEPS9_ySA_S9_S9_12compute_sumsEEvT0_T1_T2_T3_T4_T6_E12temp_storage+64];
	ld.shared.f64 	%fd669, [_ZZN3cub18CUB_300001_SM_10006detail6reduce28DeviceReduceSingleTileKernelINS2_10policy_hubIN4cuda3std3__45tupleIJdddEEEy9tuple_sumE10Policy1000EN6thrust24THRUST_300001_SM_1000_NS12zip_iteratorINS8_IJNSE_10device_ptrIKdEESI_EEEEEPS9_ySA_S9_S9_12compute_sumsEEvT0_T1_T2_T3_T4_T6_E12temp_storage+72];
	add.f64 	%fd670, %fd664, %fd667;
	add.f64 	%fd671, %fd665, %fd668;
	add.f64 	%fd672, %fd666, %fd669;
	ld.shared.f64 	%fd673, [_ZZN3cub18CUB_300001_SM_10006detail6reduce28DeviceReduceSingleTileKernelINS2_10policy_hubIN4cuda3std3__45tupleIJdddEEEy9tuple_sumE10Policy1000EN6thrust24THRUST_300001_SM_1000_NS12zip_iteratorINS8_IJNSE_10device_ptrIKdEESI_EEEEEPS9_ySA_S9_S9_12compute_sumsEEvT0_T1_T2_T3_T4_T6_E12temp_storage+80];
	ld.shared.f64 	%fd674, [_ZZN3cub18CUB_300001_SM_10006detail6reduce28DeviceReduceSingleTileKernelINS2_10policy_hubIN4cuda3std3__45tupleIJdddEEEy9tuple_sumE10Policy1000EN6thrust24THRUST_300001_SM_1000_NS12zip_iteratorINS8_IJNSE_10device_ptrIKdEESI_EEEEEPS9_ySA_S9_S9_12compute_sumsEEvT0_T1_T2_T3_T4_T6_E12temp_storage+88];
	ld.shared.f64 	%fd675, [_ZZN3cub18CUB_300001_SM_10006detail6reduce28DeviceReduceSingleTileKernelINS2_10policy_hubIN4cuda3std3__45tupleIJdddEEEy9tuple_sumE10Policy1000EN6thrust24THRUST_300001_SM_1000_NS12zip_iteratorINS8_IJNSE_10device_ptrIKdEESI_EEEEEPS9_ySA_S9_S9_12compute_sumsEEvT0_T1_T2_T3_T4_T6_E12temp_storage+96];
	add.f64 	%fd676, %fd670, %fd673;
	add.f64 	%fd677, %fd671, %fd674;
	add.f64 	%fd678, %fd672, %fd675;
	ld.shared.f64 	%fd679, [_ZZN3cub18CUB_300001_SM_10006detail6reduce28DeviceReduceSingleTileKernelINS2_10policy_hubIN4cuda3std3__45tupleIJdddEEEy9tuple_sumE10Policy1000EN6thrust24THRUST_300001_SM_1000_NS12zip_iteratorINS8_IJNSE_10device_ptrIKdEESI_EEEEEPS9_ySA_S9_S9_12compute_sumsEEvT0_T1_T2_T3_T4_T6_E12temp_storage+104];
	ld.shared.f64 	%fd680, [_ZZN3cub18CUB_300001_SM_10006detail6reduce28DeviceReduceSingleTileKernelINS2_10policy_hubIN4cuda3std3__45tupleIJdddEEEy9tuple_sumE10Policy1000EN6thrust24THRUST_300001_SM_1000_NS12zip_iteratorINS8_IJNSE_10device_ptrIKdEESI_EEEEEPS9_ySA_S9_S9_12compute_sumsEEvT0_T1_T2_T3_T4_T6_E12temp_storage+112];
	ld.shared.f64 	%fd681, [_ZZN3cub18CUB_300001_SM_10006detail6reduce28DeviceReduceSingleTileKernelINS2_10policy_hubIN4cuda3std3__45tupleIJdddEEEy9tuple_sumE10Policy1000EN6thrust24THRUST_300001_SM_1000_NS12zip_iteratorINS8_IJNSE_10device_ptrIKdEESI_EEEEEPS9_ySA_S9_S9_12compute_sumsEEvT0_T1_T2_T3_T4_T6_E12temp_storage+120];
	add.f64 	%fd682, %fd676, %fd679;
	add.f64 	%fd683, %fd677, %fd680;
	add.f64 	%fd684, %fd678, %fd681;
	ld.shared.f64 	%fd685, [_ZZN3cub18CUB_300001_SM_10006detail6reduce28DeviceReduceSingleTileKernelINS2_10policy_hubIN4cuda3std3__45tupleIJdddEEEy9tuple_sumE10Policy1000EN6thrust24THRUST_300001_SM_1000_NS12zip_iteratorINS8_IJNSE_10device_ptrIKdEESI_EEEEEPS9_ySA_S9_S9_12compute_sumsEEvT0_T1_T2_T3_T4_T6_E12temp_storage+128];
	ld.shared.f64 	%fd686, [_ZZN3cub18CUB_300001_SM_10006detail6reduce28DeviceReduceSingleTileKernelINS2_10policy_hubIN4cuda3std3__45tupleIJdddEEEy9tuple_sumE10Policy1000EN6thrust24THRUST_300001_SM_1000_NS12zip_iteratorINS8_IJNSE_10device_ptrIKdEESI_EEEEEPS9_ySA_S9_S9_12compute_sumsEEvT0_T1_T2_T3_T4_T6_E12temp_storage+136];
	ld.shared.f64 	%fd687, [_ZZN3cub18CUB_300001_SM_10006detail6reduce28DeviceReduceSingleTileKernelINS2_10policy_hubIN4cuda3std3__45tupleIJdddEEEy9tuple_sumE10Policy1000EN6thrust24THRUST_300001_SM_1000_NS12zip_iteratorINS8_IJNSE_10device_ptrIKdEESI_EEEEEPS9_ySA_S9_S9_12compute_sumsEEvT0_T1_T2_T3_T4_T6_E12temp_storage+144];
	add.f64 	%fd688, %fd682, %fd685;
	add.f64 	%fd689, %fd683, %fd686;
	add.f64 	%fd690, %fd684, %fd687;
	ld.shared.f64 	%fd691, [_ZZN3cub18CUB_300001_SM_10006detail6reduce28DeviceReduceSingleTileKernelINS2_10policy_hubIN4cuda3std3__45tupleIJdddEEEy9tuple_sumE10Policy1000EN6thrust24THRUST_300001_SM_1000_NS12zip_iteratorINS8_IJNSE_10device_ptrIKdEESI_EEEEEPS9_ySA_S9_S9_12compute_sumsEEvT0_T1_T2_T3_T4_T6_E12temp_storage+152];
	ld.shared.f64 	%fd692, [_ZZN3cub18CUB_300001_SM_10006detail6reduce28DeviceReduceSingleTileKernelINS2_10policy_hubIN4cuda3std3__45tupleIJdddEEEy9tuple_sumE10Policy1000EN6thrust24THRUST_300001_SM_1000_NS12zip_iteratorINS8_IJNSE_10device_ptrIKdEESI_EEEEEPS9_ySA_S9_S9_12compute_sumsEEvT0_T1_T2_T3_T4_T6_E12temp_storage+160];
	ld.shared.f64 	%fd693, [_ZZN3cub18CUB_300001_SM_10006detail6reduce28DeviceReduceSingleTileKernelINS2_10policy_hubIN4cuda3std3__45tupleIJdddEEEy9tuple_sumE10Policy1000EN6thrust24THRUST_300001_SM_1000_NS12zip_iteratorINS8_IJNSE_10device_ptrIKdEESI_EEEEEPS9_ySA_S9_S9_12compute_sumsEEvT0_T1_T2_T3_T4_T6_E12temp_storage+168];
	add.f64 	%fd694, %fd688, %fd691;
	add.f64 	%fd695, %fd689, %fd692;
	add.f64 	%fd696, %fd690, %fd693;
	ld.shared.f64 	%fd697, [_ZZN3cub18CUB_300001_SM_10006detail6reduce28DeviceReduceSingleTileKernelINS2_10policy_hubIN4cuda3std3__45tupleIJdddEEEy9tuple_sumE10Policy1000EN6thrust24THRUST_300001_SM_1000_NS12zip_iteratorINS8_IJNSE_10device_ptrIKdEESI_EEEEEPS9_ySA_S9_S9_12compute_sumsEEvT0_T1_T2_T3_T4_T6_E12temp_storage+176];
	ld.shared.f64 	%fd698, [_ZZN3cub18CUB_300001_SM_10006detail6reduce28DeviceReduceSingleTileKernelINS2_10policy_hubIN4cuda3std3__45tupleIJdddEEEy9tuple_sumE10Policy1000EN6thrust24THRUST_300001_SM_1000_NS12zip_iteratorINS8_IJNSE_10device_ptrIKdEESI_EEEEEPS9_ySA_S9_S9_12compute_sumsEEvT0_T1_T2_T3_T4_T6_E12temp_storage+184];
	ld.shared.f64 	%fd699, [_ZZN3cub18CUB_300001_SM_10006detail6reduce28DeviceReduceSingleTileKernelINS2_10policy_hubIN4cuda3std3__45tupleIJdddEEEy9tuple_sumE10Policy1000EN6thrust24THRUST_300001_SM_1000_NS12zip_iteratorINS8_IJNSE_10device_ptrIKdEESI_EEEEEPS9_ySA_S9_S9_12compute_sumsEEvT0_T1_T2_T3_T4_T6_E12temp_storage+192];
	add.f64 	%fd733, %fd694, %fd697;
	add.f64 	%fd734, %fd695, %fd698;
	add.f64 	%fd735, %fd696, %fd699;
	bra.uni 	$L__BB4_60;
$L__BB4_23:
	// begin inline asm
	mov.u32 %r203, %laneid;
	// end inline asm
	and.b32  	%r354, %r2, 992;
	add.s32 	%r355, %r354, 32;
	setp.gt.u32 	%p33, %r355, %r1;
	not.b32 	%r356, %r354;
	add.s32 	%r357, %r1, %r356;
	selp.b32 	%r352, %r357, 31, %p33;
	mov.b64 	%rd96, %fd729;
	mov.b64 	{%r205, %r210}, %rd96;
	mov.b32 	%r231, 1;
	mov.b32 	%r353, -1;
	// begin inline asm
	shfl.sync.down.b32 %r204, %r205, %r231, %r352, %r353;
	// end inline asm
	// begin inline asm
	shfl.sync.down.b32 %r209, %r210, %r231, %r352, %r353;
	// end inline asm
	mov.b64 	%rd97, {%r204, %r209};
	mov.b64 	%fd559, %rd97;
	mov.b64 	%rd98, %fd728;
	mov.b64 	{%r215, %r220}, %rd98;
	// begin inline asm
	shfl.sync.down.b32 %r214, %r215, %r231, %r352, %r353;
	// end inline asm
	// begin inline asm
	shfl.sync.down.b32 %r219, %r220, %r231, %r352, %r353;
	// end inline asm
	mov.b64 	%rd99, {%r214, %r219};
	mov.b64 	%fd560, %rd99;
	mov.b64 	%rd100, %fd727;
	mov.b64 	{%r225, %r230}, %rd100;
	// begin inline asm
	shfl.sync.down.b32 %r224, %r225, %r231, %r352, %r353;
	// end inline asm
	// begin inline asm
	shfl.sync.down.b32 %r229, %r230, %r231, %r352, %r353;
	// end inline asm
	mov.b64 	%rd101, {%r224, %r229};
	mov.b64 	%fd561, %rd101;
	setp.lt.s32 	%p34, %r203, %r352;
	add.f64 	%fd562, %fd729, %fd559;
	add.f64 	%fd563, %fd728, %fd560;
	add.f64 	%fd564, %fd727, %fd561;
	selp.f64 	%fd565, %fd562, %fd729, %p34;
	mov.b64 	%rd102, %fd565;
	mov.b64 	{%r235, %r240}, %rd102;
	selp.f64 	%fd566, %fd563, %fd728, %p34;
	mov.b64 	%rd103, %fd566;
	mov.b64 	{%r245, %r250}, %rd103;
	selp.f64 	%fd567, %fd564, %fd727, %p34;
	mov.b64 	%rd104, %fd567;
	mov.b64 	{%r255, %r260}, %rd104;
	mov.b32 	%r261, 2;
	// begin inline asm
	shfl.sync.down.b32 %r234, %r235, %r261, %r352, %r353;
	// end inline asm
	// begin inline asm
	shfl.sync.down.b32 %r239, %r240, %r261, %r352, %r353;
	// end inline asm
	mov.b64 	%rd105, {%r234, %r239};
	mov.b64 	%fd568, %rd105;
	// begin inline asm
	shfl.sync.down.b32 %r244, %r245, %r261, %r352, %r353;
	// end inline asm
	// begin inline asm
	shfl.sync.down.b32 %r249, %r250, %r261, %r352, %r353;
	// end inline asm
	mov.b64 	%rd106, {%r244, %r249};
	mov.b64 	%fd569, %rd106;
	// begin inline asm
	shfl.sync.down.b32 %r254, %r255, %r261, %r352, %r353;
	// end inline asm
	// begin inline asm
	shfl.sync.down.b32 %r259, %r260, %r261, %r352, %r353;
	// end inline asm
	mov.b64 	%rd107, {%r254, %r259};
	mov.b64 	%fd570, %rd107;
	add.s32 	%r358, %r203, 2;
	setp.gt.s32 	%p35, %r358, %r352;
	add.f64 	%fd571, %fd565, %fd568;
	add.f64 	%fd572, %fd566, %fd569;
	add.f64 	%fd573, %fd567, %fd570;
	selp.f64 	%fd574, %fd565, %fd571, %p35;
	mov.b64 	%rd108, %fd574;
	mov.b64 	{%r265, %r270}, %rd108;
	selp.f64 	%fd575, %fd566, %fd572, %p35;
	mov.b64 	%rd109, %fd575;
	mov.b64 	{%r275, %r280}, %rd109;
	selp.f64 	%fd576, %fd567, %fd573, %p35;
	mov.b64 	%rd110, %fd576;
	mov.b64 	{%r285, %r290}, %rd110;
	mov.b32 	%r291, 4;
	// begin inline asm
	shfl.sync.down.b32 %r264, %r265, %r291, %r352, %r353;
	// end inline asm
	// begin inline asm
	shfl.sync.down.b32 %r269, %r270, %r291, %r352, %r353;
	// end inline asm
	mov.b64 	%rd111, {%r264, %r269};
	mov.b64 	%fd577, %rd111;
	// begin inline asm
	shfl.sync.down.b32 %r274, %r275, %r291, %r352, %r353;
	// end inline asm
	// begin inline asm
	shfl.sync.down.b32 %r279, %r280, %r291, %r352, %r353;
	// end inline asm
	mov.b64 	%rd112, {%r274, %r279};
	mov.b64 	%fd578, %rd112;
	// begin inline asm
	shfl.sync.down.b32 %r284, %r285, %r291, %r352, %r353;
	// end inline asm
	// begin inline asm
	shfl.sync.down.b32 %r289, %r290, %r291, %r352, %r353;
	// end inline asm
	mov.b64 	%rd113, {%r284, %r289};
	mov.b64 	%fd579, %rd113;
	add.s32 	%r359, %r203, 4;
	setp.gt.s32 	%p36, %r359, %r352;
	add.f64 	%fd580, %fd574, %fd577;
	add.f64 	%fd581, %fd575, %fd578;
	add.f64 	%fd582, %fd576, %fd579;
	selp.f64 	%fd583, %fd574, %fd580, %p36;
	mov.b64 	%rd114, %fd583;
	mov.b64 	{%r295, %r300}, %rd114;
	selp.f64 	%fd584, %fd575, %fd581, %p36;
	mov.b64 	%rd115, %fd584;
	mov.b64 	{%r305, %r310}, %rd115;
	selp.f64 	%fd585, %fd576, %fd582, %p36;
	mov.b64 	%rd116, %fd585;
	mov.b64 	{%r315, %r320}, %rd116;
	mov.b32 	%r321, 8;
	// begin inline asm
	shfl.sync.down.b32 %r294, %r295, %r321, %r352, %r353;
	// end inline asm
	// begin inline asm
	shfl.sync.down.b32 %r299, %r300, %r321, %r352, %r353;
	// end inline asm
	mov.b64 	%rd117, {%r294, %r299};
	mov.b64 	%fd586, %rd117;
	// begin inline asm
	shfl.sync.down.b32 %r304, %r305, %r321, %r352, %r353;
	// end inline asm
	// begin inline asm
	shfl.sync.down.b32 %r309, %r310, %r321, %r352, %r353;
	// end inline asm
	mov.b64 	%rd118, {%r304, %r309};
	mov.b64 	%fd587, %rd118;
	// begin inline asm
	shfl.sync.down.b32 %r314, %r315, %r321, %r352, %r353;
	// end inline asm
	// begin inline asm
	shfl.sync.down.b32 %r319, %r320, %r321, %r352, %r353;
	// end inline asm
	mov.b64 	%rd119, {%r314, %r319};
	mov.b64 	%fd588, %rd119;
	add.s32 	%r360, %r203, 8;
	setp.gt.s32 	%p37, %r360, %r352;
	add.f64 	%fd589, %fd583, %fd586;
	add.f64 	%fd590, %fd584, %fd587;
	add.f64 	%fd591, %fd585, %fd588;
	selp.f64 	%fd592, %fd583, %fd589, %p37;
	mov.b64 	%rd120, %fd592;
	mov.b64 	{%r325, %r330}, %rd120;
	selp.f64 	%fd593, %fd584, %fd590, %p37;
	mov.b64 	%rd121, %fd593;
	mov.b64 	{%r335, %r340}, %rd121;
	selp.f64 	%fd594, %fd585, %fd591, %p37;
	mov.b64 	%rd122, %fd594;
	mov.b64 	{%r345, %r350}, %rd122;
	mov.b32 	%r351, 16;
	// begin inline asm
	shfl.sync.down.b32 %r324, %r325, %r351, %r352, %r353;
	// end inline asm
	// begin inline asm
	shfl.sync.down.b32 %r329, %r330, %r351, %r352, %r353;
	// end inline asm
	mov.b64 	%rd123, {%r324, %r329};
	mov.b64 	%fd595, %rd123;
	// begin inline asm
	shfl.sync.down.b32 %r334, %r335, %r351, %r352, %r353;
	// end inline asm
	// begin inline asm
	shfl.sync.down.b32 %r339, %r340, %r351, %r352, %r353;
	// end inline asm
	mov.b64 	%rd124, {%r334, %r339};
	mov.b64 	%fd596, %rd124;
	// begin inline asm
	shfl.sync.down.b32 %r344, %r345, %r351, %r352, %r353;
	// end inline asm
	// begin inline asm
	shfl.sync.down.b32 %r349, %r350, %r351, %r352, %r353;
	// end inline asm
	mov.b64 	%rd125, {%r344, %r349};
	mov.b64 	%fd597, %rd125;
	add.s32 	%r361, %r203, 16;
	setp.gt.s32 	%p38, %r361, %r352;
	add.f64 	%fd598, %fd592, %fd595;
	add.f64 	%fd599, %fd593, %fd596;
	add.f64 	%fd600, %fd594, %fd597;
	selp.f64 	%fd733, %fd592, %fd598, %p38;
	selp.f64 	%fd734, %fd593, %fd599, %p38;
	selp.f64 	%fd735, %fd594, %fd600, %p38;
	setp.ne.s32 	%p39, %r203, 0;
	@%p39 bra 	$L__BB4_25;
	shr.u32 	%r362, %r2, 5;
	mov.u32 	%r363, _ZZN3cub18CUB_300001_SM_10006detail6reduce28DeviceReduceSingleTileKernelINS2_10policy_hubIN4cuda3std3__45tupleIJdddEEEy9tuple_sumE10Policy1000EN6thrust24THRUST_300001_SM_1000_NS12zip_iteratorINS8_IJNSE_10device_ptrIKdEESI_EEEEEPS9_ySA_S9_S9_12compute_sumsEEvT0_T1_T2_T3_T4_T6_E12temp_storage;
	mad.lo.s32 	%r364, %r362, 24, %r363;
	st.shared.f64 	[%r364+8], %fd733;
	st.shared.f64 	[%r364+16], %fd734;
	st.shared.f64 	[%r364+24], %fd735;
$L__BB4_25:
	bar.sync 	0;
	setp.ne.s32 	%p40, %r2, 0;
	@%p40 bra 	$L__BB4_60;
	setp.lt.u64 	%p41, %rd25, 33;
	@%p41 bra 	$L__BB4_28;
	ld.shared.f64 	%fd601, [_ZZN3cub18CUB_300001_SM_10006detail6reduce28DeviceReduceSingleTileKernelINS2_10policy_hubIN4cuda3std3__45tupleIJdddEEEy9tuple_sumE10Policy1000EN6thrust24THRUST_300001_SM_1000_NS12zip_iteratorINS8_IJNSE_10device_ptrIKdEESI_EEEEEPS9_ySA_S9_S9_12compute_sumsEEvT0_T1_T2_T3_T4_T6_E12temp_storage+32];
	ld.shared.f64 	%fd602, [_ZZN3cub18CUB_300001_SM_10006detail6reduce28DeviceReduceSingleTileKernelINS2_10policy_hubIN4cuda3std3__45tupleIJdddEEEy9tuple_sumE10Policy1000EN6thrust24THRUST_300001_SM_1000_NS12zip_iteratorINS8_IJNSE_10device_ptrIKdEESI_EEEEEPS9_ySA_S9_S9_12compute_sumsEEvT0_T1_T2_T3_T4_T6_E12temp_storage+40];
	ld.shared.f64 	%fd603, [_ZZN3cub18CUB_300001_SM_10006detail6reduce28DeviceReduceSingleTileKernelINS2_10policy_hubIN4cuda3std3__45tupleIJdddEEEy9tuple_sumE10Policy1000EN6thrust24THRUST_300001_SM_1000_NS12zip_iteratorINS8_IJNSE_10device_ptrIKdEESI_EEEEEPS9_ySA_S9_S9_12compute_sumsEEvT0_T1_T2_T3_T4_T6_E12temp_storage+48];
	add.f64 	%fd733, %fd733, %fd601;
	add.f64 	%fd734, %fd734, %fd602;
	add.f64 	%fd735, %fd735, %fd603;
$L__BB4_28:
	setp.lt.u64 	%p42, %rd25, 65;
	@%p42 bra 	$L__BB4_30;
	ld.shared.f64 	%fd604, [_ZZN3cub18CUB_300001_SM_10006detail6reduce28DeviceReduceSingleTileKernelINS2_10policy_hubIN4cuda3std3__45tupleIJdddEEEy9tuple_sumE10Policy1000EN6thrust24THRUST_300001_SM_1000_NS12zip_iteratorINS8_IJNSE_10device_ptrIKdEESI_EEEEEPS9_ySA_S9_S9_12compute_sumsEEvT0_T1_T2_T3_T4_T6_E12temp_storage+56];
	ld.shared.f64 	%fd605, [_ZZN3cub18CUB_300001_SM_10006detail6reduce28DeviceReduceSingleTileKernelINS2_10policy_hubIN4cuda3std3__45tupleIJdddEEEy9tuple_sumE10Policy1000EN6thrust24THRUST_300001_SM_1000_NS12zip_iteratorINS8_IJNSE_10device_ptrIKdEESI_EEEEEPS9_ySA_S9_S9_12compute_sumsEEvT0_T1_T2_T3_T4_T6_E12temp_storage+64];
	ld.shared.f64 	%fd606, [_ZZN3cub18CUB_300001_SM_10006detail6reduce28DeviceReduceSingleTileKernelINS2_10policy_hubIN4cuda3std3__45tupleIJdddEEEy9tuple_sumE10Policy1000EN6thrust24THRUST_300001_SM_1000_NS12zip_iteratorINS8_IJNSE_10device_ptrIKdEESI_EEEEEPS9_ySA_S9_S9_12compute_sumsEEvT0_T1_T2_T3_T4_T6_E12temp_storage+72];
	add.f64 	%fd733, %fd733, %fd604;
	add.f64 	%fd734, %fd734, %fd605;
	add.f64 	%fd735, %fd735, %fd606;
$L__BB4_30:
	setp.lt.u64 	%p43, %rd25, 97;
	@%p43 bra 	$L__BB4_32;
	ld.shared.f64 	%fd607, [_ZZN3cub18CUB_300001_SM_10006detail6reduce28DeviceReduceSingleTileKernelINS2_10policy_hubIN4cuda3std3__45tupleIJdddEEEy9tuple_sumE10Policy1000EN6thrust24THRUST_300001_SM_1000_NS12zip_iteratorINS8_IJNSE_10device_ptrIKdEESI_EEEEEPS9_ySA_S9_S9_12compute_sumsEEvT0_T1_T2_T3_T4_T6_E12temp_storage+80];
	ld.shared.f64 	%fd608, [_ZZN3cub18CUB_300001_SM_10006detail6reduce28DeviceReduceSingleTileKernelINS2_10policy_hubIN4cuda3std3__45tupleIJdddEEEy9tuple_sumE10Policy1000EN6thrust24THRUST_300001_SM_1000_NS12zip_iteratorINS8_IJNSE_10device_ptrIKdEESI_EEEEEPS9_ySA_S9_S9_12compute_sumsEEvT0_T1_T2_T3_T4_T6_E12temp_storage+88];
	ld.shared.f64 	%fd609, [_ZZN3cub18CUB_300001_SM_10006detail6reduce28DeviceReduceSingleTileKernelINS2_10policy_hubIN4cuda3std3__45tupleIJdddEEEy9tuple_sumE10Policy1000EN6thrust24THRUST_300001_SM_1000_NS12zip_iteratorINS8_IJNSE_10device_ptrIKdEESI_EEEEEPS9_ySA_S9_S9_12compute_sumsEEvT0_T1_T2_T3_T4_T6_E12temp_storage+96];
	add.f64 	%fd733, %fd733, %fd607;
	add.f64 	%fd734, %fd734, %fd608;
	add.f64 	%fd735, %fd735, %fd609;
$L__BB4_32:
	setp.lt.u64 	%p44, %rd25, 129;
	@%p44 bra 	$L__BB4_34;
	ld.shared.f64 	%fd610, [_ZZN3cub18CUB_300001_SM_10006detail6reduce28DeviceReduceSingleTileKernelINS2_10policy_hubIN4cuda3std3__45tupleIJdddEEEy9tuple_sumE10Policy1000EN6thrust24THRUST_300001_SM_1000_NS12zip_iteratorINS8_IJNSE_10device_ptrIKdEESI_EEEEEPS9_ySA_S9_S9_12compute_sumsEEvT0_T1_T2_T3_T4_T6_E12temp_storage+104];
	ld.shared.f64 	%fd611, [_ZZN3cub18CUB_300001_SM_10006detail6reduce28DeviceReduceSingleTileKernelINS2_10policy_hubIN4cuda3std3__45tupleIJdddEEEy9tuple_sumE10Policy1000EN6thrust24THRUST_300001_SM_1000_NS12zip_iteratorINS8_IJNSE_10device_ptrIKdEESI_EEEEEPS9_ySA_S9_S9_12compute_sumsEEvT0_T1_T2_T3_T4_T6_E12temp_storage+112];
	ld.shared.f64 	%fd612, [_ZZN3cub18CUB_300001_SM_10006detail6reduce28DeviceReduceSingleTileKernelINS2_10policy_hubIN4cuda3std3__45tupleIJdddEEEy9tuple_sumE10Policy1000EN6thrust24THRUST_300001_SM_1000_NS12zip_iteratorINS8_IJNSE_10device_ptrIKdEESI_EEEEEPS9_ySA_S9_S9_12compute_sumsEEvT0_T1_T2_T3_T4_T6_E12temp_storage+120];
	add.f64 	%fd733, %fd733, %fd610;
	add.f64 	%fd734, %fd734, %fd611;
	add.f64 	%fd735, %fd735, %fd612;
$L__BB4_34:
	setp.lt.u64 	%p45, %rd25, 161;
	@%p45 bra 	$L__BB4_36;
	ld.shared.f64 	%fd613, [_ZZN3cub18CUB_300001_SM_10006detail6reduce28DeviceReduceSingleTileKernelINS2_10policy_hubIN4cuda3std3__45tupleIJdddEEEy9tuple_sumE10Policy1000EN6thrust24THRUST_300001_SM_1000_NS12zip_iteratorINS8_IJNSE_10device_ptrIKdEESI_EEEEEPS9_ySA_S9_S9_12compute_sumsEEvT0_T1_T2_T3_T4_T6_E12temp_storage+128];
	ld.shared.f64 	%fd614, [_ZZN3cub18CUB_300001_SM_10006detail6reduce28DeviceReduceSingleTileKernelINS2_10policy_hubIN4cuda3std3__45tupleIJdddEEEy9tuple_sumE10Policy1000EN6thrust24THRUST_300001_SM_1000_NS12zip_iteratorINS8_IJNSE_10device_ptrIKdEESI_EEEEEPS9_ySA_S9_S9_12compute_sumsEEvT0_T1_T2_T3_T4_T6_E12temp_storage+136];
	ld.shared.f64 	%fd615, [_ZZN3cub18CUB_300001_SM_10006detail6reduce28DeviceReduceSingleTileKernelINS2_10policy_hubIN4cuda3std3__45tupleIJdddEEEy9tuple_sumE10Policy1000EN6thrust24THRUST_300001_SM_1000_NS12zip_iteratorINS8_IJNSE_10device_ptrIKdEESI_EEEEEPS9_ySA_S9_S9_12compute_sumsEEvT0_T1_T2_T3_T4_T6_E12temp_storage+144];
	add.f64 	%fd733, %fd733, %fd613;
	add.f64 	%fd734, %fd734, %fd614;
	add.f64 	%fd735, %fd735, %fd615;
$L__BB4_36:
	setp.lt.u64 	%p46, %rd25, 193;
	@%p46 bra 	$L__BB4_38;
	ld.shared.f64 	%fd616, [_ZZN3cub18CUB_300001_SM_10006detail6reduce28DeviceReduceSingleTileKernelINS2_10policy_hubIN4cuda3std3__45tupleIJdddEEEy9tuple_sumE10Policy1000EN6thrust24THRUST_300001_SM_1000_NS12zip_iteratorINS8_IJNSE_10device_ptrIKdEESI_EEEEEPS9_ySA_S9_S9_12compute_sumsEEvT0_T1_T2_T3_T4_T6_E12temp_storage+152];
	ld.shared.f64 	%fd617, [_ZZN3cub18CUB_300001_SM_10006detail6reduce28DeviceReduceSingleTileKernelINS2_10policy_hubIN4cuda3std3__45tupleIJdddEEEy9tuple_sumE10Policy1000EN6thrust24THRUST_300001_SM_1000_NS12zip_iteratorINS8_IJNSE_10device_ptrIKdEESI_EEEEEPS9_ySA_S9_S9_12compute_sumsEEvT0_T1_T2_T3_T4_T6_E12temp_storage+160];
	ld.shared.f64 	%fd618, [_ZZN3cub18CUB_300001_SM_10006detail6reduce28DeviceReduceSingleTileKernelINS2_10policy_hubIN4cuda3std3__45tupleIJdddEEEy9tuple_sumE10Policy1000EN6thrust24THRUST_300001_SM_1000_NS12zip_iteratorINS8_IJNSE_10device_ptrIKdEESI_EEEEEPS9_ySA_S9_S9_12compute_sumsEEvT0_T1_T2_T3_T4_T6_E12temp_storage+168];
	add.f64 	%fd733, %fd733, %fd616;
	add.f64 	%fd734, %fd734, %fd617;
	add.f64 	%fd735, %fd735, %fd618;
$L__BB4_38:
	setp.lt.u64 	%p47, %rd25, 225;
	@%p47 bra 	$L__BB4_60;
	ld.shared.f64 	%fd619, [_ZZN3cub18CUB_300001_SM_10006detail6reduce28DeviceReduceSingleTileKernelINS2_10policy_hubIN4cuda3std3__45tupleIJdddEEEy9tuple_sumE10Policy1000EN6thrust24THRUST_300001_SM_1000_NS12zip_iteratorINS8_IJNSE_10device_ptrIKdEESI_EEEEEPS9_ySA_S9_S9_12compute_sumsEEvT0_T1_T2_T3_T4_T6_E12temp_storage+176];
	ld.shared.f64 	%fd620, [_ZZN3cub18CUB_300001_SM_10006detail6reduce28DeviceReduceSingleTileKernelINS2_10policy_hubIN4cuda3std3__45tupleIJdddEEEy9tuple_sumE10Policy1000EN6thrust24THRUST_300001_SM_1000_NS12zip_iteratorINS8_IJNSE_10device_ptrIKdEESI_EEEEEPS9_ySA_S9_S9_12compute_sumsEEvT0_T1_T2_T3_T4_T6_E12temp_storage+184];
	ld.shared.f64 	%fd621, [_ZZN3cub18CUB_300001_SM_10006detail6reduce28DeviceReduceSingleTileKernelINS2_10policy_hubIN4cuda3std3__45tupleIJdddEEEy9tuple_sumE10Policy1000EN6thrust24THRUST_300001_SM_1000_NS12zip_iteratorINS8_IJNSE_10device_ptrIKdEESI_EEEEEPS9_ySA_S9_S9_12compute_sumsEEvT0_T1_T2_T3_T4_T6_E12temp_storage+192];
	add.f64 	%fd733, %fd733, %fd619;
	add.f64 	%fd734, %fd734, %fd620;
	add.f64 	%fd735, %fd735, %fd621;
	bra.uni 	$L__BB4_60;
$L__BB4_40:
	mov.u32 	%r18, %tid.x;
	cvt.u64.u32 	%rd10, %r18;
	mul.wide.u32 	%rd28, %r18, 8;
	add.s64 	%rd11, %rd2, %rd28;
	add.s64 	%rd12, %rd3, %rd28;
	ld.global.f64 	%fd157, [%rd11];
	ld.global.f64 	%fd158, [%rd12];
	mul.f64 	%fd159, %fd157, %fd157;
	mul.f64 	%fd160, %fd157, %fd159;
	mul.f64 	%fd161, %fd158, %fd158;
	mul.f64 	%fd162, %fd158, %fd161;
	mul.f64 	%fd163, %fd159, %fd158;
	ld.global.f64 	%fd164, [%rd11+2048];
	ld.global.f64 	%fd165, [%rd12+2048];
	mul.f64 	%fd166, %fd164, %fd164;
	mul.f64 	%fd167, %fd164, %fd166;
	mul.f64 	%fd168, %fd164, %fd167;
	mul.f64 	%fd169, %fd165, %fd165;
	mul.f64 	%fd170, %fd165, %fd169;
	mul.f64 	%fd171, %fd165, %fd170;
	mul.f64 	%fd172, %fd166, %fd165;
	mul.f64 	%fd173, %fd165, %fd172;
	fma.rn.f64 	%fd777, %fd157, %fd160, %fd168;
	fma.rn.f64 	%fd776, %fd158, %fd162, %fd171;
	fma.rn.f64 	%fd775, %fd158, %fd163, %fd173;
	add.s64 	%rd13, %rd25, -512;
	setp.lt.u64 	%p3, %rd13, 512;
	mov.b64 	%rd159, 512;
	@%p3 bra 	$L__BB4_44;
	mov.b64 	%rd159, 512;
$L__BB4_42:
	shl.b64 	%rd30, %rd159, 3;
	add.s64 	%rd31, %rd11, %rd30;
	add.s64 	%rd32, %rd12, %rd30;
	ld.global.f64 	%fd174, [%rd31];
	ld.global.f64 	%fd175, [%rd32];
	mul.f64 	%fd176, %fd174, %fd174;
	mul.f64 	%fd177, %fd174, %fd176;
	mul.f64 	%fd178, %fd175, %fd175;
	mul.f64 	%fd179, %fd175, %fd178;
	mul.f64 	%fd180, %fd176, %fd175;
	ld.global.f64 	%fd181, [%rd31+2048];
	ld.global.f64 	%fd182, [%rd32+2048];
	mul.f64 	%fd183, %fd181, %fd181;
	mul.f64 	%fd184, %fd181, %fd183;
	mul.f64 	%fd185, %fd182, %fd182;
	mul.f64 	%fd186, %fd182, %fd185;
	mul.f64 	%fd187, %fd183, %fd182;
	fma.rn.f64 	%fd188, %fd174, %fd177, %fd777;
	fma.rn.f64 	%fd189, %fd175, %fd179, %fd776;
	fma.rn.f64 	%fd190, %fd175, %fd180, %fd775;
	fma.rn.f64 	%fd777, %fd181, %fd184, %fd188;
	fma.rn.f64 	%fd776, %fd182, %fd186, %fd189;
	fma.rn.f64 	%fd775, %fd182, %fd187, %fd190;
	sub.s64 	%rd33, %rd25, %rd159;
	setp.lt.u64 	%p4, %rd33, 512;
	@%p4 bra 	$L__BB4_56;
	add.s64 	%rd159, %rd159, 512;
	setp.le.u64 	%p5, %rd159, %rd13;
	@%p5 bra 	$L__BB4_42;
$L__BB4_44:
	setp.le.u64 	%p6, %rd25, %rd159;
	cvt.u32.u64 	%r32, %rd159;
	cvt.u32.u64 	%r33, %rd25;
	sub.s32 	%r34, %r33, %r32;
	setp.ge.s32 	%p7, %r18, %r34;
	or.pred  	%p8, %p6, %p7;
	@%p8 bra 	$L__BB4_56;
	not.b32 	%r37, %r18;
	add.s32 	%r38, %r37, %r33;
	sub.s32 	%r19, %r38, %r32;
	shr.u32 	%r40, %r19, 8;
	add.s32 	%r20, %r40, 1;
	and.b32  	%r21, %r20, 7;
	setp.lt.u32 	%p9, %r19, 1792;
	mov.u32 	%r529, %r18;
	@%p9 bra 	$L__BB4_48;
	and.b32  	%r41, %r20, 33554424;
	neg.s32 	%r527, %r41;
	add.s64 	%rd34, %rd159, %rd10;
	shl.b64 	%rd35, %rd34, 3;
	add.s64 	%rd36, %rd35, 8192;
	add.s64 	%rd161, %rd2, %rd36;
	add.s64 	%rd160, %rd3, %rd36;
	mov.u32 	%r529, %r18;
$L__BB4_47:
	.pragma "nounroll";
	ld.global.f64 	%fd192, [%rd161+-8192];
	ld.global.f64 	%fd193, [%rd160+-8192];
	mul.f64 	%fd194, %fd192, %fd192;
	mul.f64 	%fd195, %fd192, %fd194;
	mul.f64 	%fd196, %fd193, %fd193;
	mul.f64 	%fd197, %fd193, %fd196;
	mul.f64 	%fd198, %fd194, %fd193;
	fma.rn.f64 	%fd199, %fd192, %fd195, %fd777;
	fma.rn.f64 	%fd200, %fd193, %fd197, %fd776;
	fma.rn.f64 	%fd201, %fd193, %fd198, %fd775;
	ld.global.f64 	%fd202, [%rd161+-6144];
	ld.global.f64 	%fd203, [%rd160+-6144];
	mul.f64 	%fd204, %fd202, %fd202;
	mul.f64 	%fd205, %fd202, %fd204;
	mul.f64 	%fd206, %fd203, %fd203;
	mul.f64 	%fd207, %fd203, %fd206;
	mul.f64 	%fd208, %fd204, %fd203;
	fma.rn.f64 	%fd209, %fd202, %fd205, %fd199;
	fma.rn.f64 	%fd210, %fd203, %fd207, %fd200;
	fma.rn.f64 	%fd211, %fd203, %fd208, %fd201;
	ld.global.f64 	%fd212, [%rd161+-4096];
	ld.global.f64 	%fd213, [%rd160+-4096];
	mul.f64 	%fd214, %fd212, %fd212;
	mul.f64 	%fd215, %fd212, %fd214;
	mul.f64 	%fd216, %fd213, %fd213;
	mul.f64 	%fd217, %fd213, %fd216;
	mul.f64 	%fd218, %fd214, %fd213;
	fma.rn.f64 	%fd219, %fd212, %fd215, %fd209;
	fma.rn.f64 	%fd220, %fd213, %fd217, %fd210;
	fma.rn.f64 	%fd221, %fd213, %fd218, %fd211;
	ld.global.f64 	%fd222, [%rd161+-2048];
	ld.global.f64 	%fd223, [%rd160+-2048];
	mul.f64 	%fd224, %fd222, %fd222;
	mul.f64 	%fd225, %fd222, %fd224;
	mul.f64 	%fd226, %fd223, %fd223;
	mul.f64 	%fd227, %fd223, %fd226;
	mul.f64 	%fd228, %fd224, %fd223;
	fma.rn.f64 	%fd229, %fd222, %fd225, %fd219;
	fma.rn.f64 	%fd230, %fd223, %fd227, %fd220;
	fma.rn.f64 	%fd231, %fd223, %fd228, %fd221;
	ld.global.f64 	%fd232, [%rd161];
	ld.global.f64 	%fd233, [%rd160];
	mul.f64 	%fd234, %fd232, %fd232;
	mul.f64 	%fd235, %fd232, %fd234;
	mul.f64 	%fd236, %fd233, %fd233;
	mul.f64 	%fd237, %fd233, %fd236;
	mul.f64 	%fd238, %fd234, %fd233;
	fma.rn.f64 	%fd239, %fd232, %fd235, %fd229;
	fma.rn.f64 	%fd240, %fd233, %fd237, %fd230;
	fma.rn.f64 	%fd241, %fd233, %fd238, %fd231;
	ld.global.f64 	%fd242, [%rd161+2048];
	ld.global.f64 	%fd243, [%rd160+2048];
	mul.f64 	%fd244, %fd242, %fd242;
	mul.f64 	%fd245, %fd242, %fd244;
	mul.f64 	%fd246, %fd243, %fd243;
	mul.f64 	%fd247, %fd243, %fd246;
	mul.f64 	%fd248, %fd244, %fd243;
	fma.rn.f64 	%fd249, %fd242, %fd245, %fd239;
	fma.rn.f64 	%fd250, %fd243, %fd247, %fd240;
	fma.rn.f64 	%fd251, %fd243, %fd248, %fd241;
	ld.global.f64 	%fd252, [%rd161+4096];
	ld.global.f64 	%fd253, [%rd160+4096];
	mul.f64 	%fd254, %fd252, %fd252;
	mul.f64 	%fd255, %fd252, %fd254;
	mul.f64 	%fd256, %fd253, %fd253;
	mul.f64 	%fd257, %fd253, %fd256;
	mul.f64 	%fd258, %fd254, %fd253;
	fma.rn.f64 	%fd259, %fd252, %fd255, %fd249;
	fma.rn.f64 	%fd260, %fd253, %fd257, %fd250;
	fma.rn.f64 	%fd261, %fd253, %fd258, %fd251;
	ld.global.f64 	%fd262, [%rd161+6144];
	ld.global.f64 	%fd263, [%rd160+6144];
	mul.f64 	%fd264, %fd262, %fd262;
	mul.f64 	%fd265, %fd262, %fd264;
	mul.f64 	%fd266, %fd263, %fd263;
	mul.f64 	%fd267, %fd263, %fd266;
	mul.f64 	%fd268, %fd264, %fd263;
	fma.rn.f64 	%fd777, %fd262, %fd265, %fd259;
	fma.rn.f64 	%fd776, %fd263, %fd267, %fd260;
	fma.rn.f64 	%fd775, %fd263, %fd268, %fd261;
	add.s32 	%r529, %r529, 2048;
	add.s32 	%r527, %r527, 8;
	add.s64 	%rd161, %rd161, 16384;
	add.s64 	%rd160, %rd160, 16384;
	setp.ne.s32 	%p10, %r527, 0;
	@%p10 bra 	$L__BB4_47;
$L__BB4_48:
	setp.eq.s32 	%p11, %r21, 0;
	@%p11 bra 	$L__BB4_56;
	setp.lt.u32 	%p12, %r21, 4;
	@%p12 bra 	$L__BB4_51;
	cvt.u64.u32 	%rd37, %r529;
	add.s64 	%rd38, %rd159, %rd37;
	shl.b64 	%rd39, %rd38, 3;
	add.s64 	%rd40, %rd2, %rd39;
	add.s64 	%rd41, %rd3, %rd39;
	ld.global.f64 	%fd270, [%rd40];
	ld.global.f64 	%fd271, [%rd41];
	mul.f64 	%fd272, %fd270, %fd270;
	mul.f64 	%fd273, %fd270, %fd272;
	mul.f64 	%fd274, %fd271, %fd271;
	mul.f64 	%fd275, %fd271, %fd274;
	mul.f64 	%fd276, %fd272, %fd271;
	fma.rn.f64 	%fd277, %fd270, %fd273, %fd777;
	fma.rn.f64 	%fd278, %fd271, %fd275, %fd776;
	fma.rn.f64 	%fd279, %fd271, %fd276, %fd775;
	ld.global.f64 	%fd280, [%rd40+2048];
	ld.global.f64 	%fd281, [%rd41+2048];
	mul.f64 	%fd282, %fd280, %fd280;
	mul.f64 	%fd283, %fd280, %fd282;
	mul.f64 	%fd284, %fd281, %fd281;
	mul.f64 	%fd285, %fd281, %fd284;
	mul.f64 	%fd286, %fd282, %fd281;
	fma.rn.f64 	%fd287, %fd280, %fd283, %fd277;
	fma.rn.f64 	%fd288, %fd281, %fd285, %fd278;
	fma.rn.f64 	%fd289, %fd281, %fd286, %fd279;
	ld.global.f64 	%fd290, [%rd40+4096];
	ld.global.f64 	%fd291, [%rd41+4096];
	mul.f64 	%fd292, %fd290, %fd290;
	mul.f64 	%fd293, %fd290, %fd292;
	mul.f64 	%fd294, %fd291, %fd291;
	mul.f64 	%fd295, %fd291, %fd294;
	mul.f64 	%fd296, %fd292, %fd291;
	fma.rn.f64 	%fd297, %fd290, %fd293, %fd287;
	fma.rn.f64 	%fd298, %fd291, %fd295, %fd288;
	fma.rn.f64 	%fd299, %fd291, %fd296, %fd289;
	ld.global.f64 	%fd300, [%rd40+6144];
	ld.global.f64 	%fd301, [%rd41+6144];
	mul.f64 	%fd302, %fd300, %fd300;
	mul.f64 	%fd303, %fd300, %fd302;
	mul.f64 	%fd304, %fd301, %fd301;
	mul.f64 	%fd305, %fd301, %fd304;
	mul.f64 	%fd306, %fd302, %fd301;
	fma.rn.f64 	%fd777, %fd300, %fd303, %fd297;
	fma.rn.f64 	%fd776, %fd301, %fd305, %fd298;
	fma.rn.f64 	%fd775, %fd301, %fd306, %fd299;
	add.s32 	%r529, %r529, 1024;
$L__BB4_51:
	and.b32  	%r42, %r20, 3;
	setp.eq.s32 	%p13, %r42, 0;
	@%p13 bra 	$L__BB4_56;
	setp.eq.s32 	%p14, %r42, 1;
	@%p14 bra 	$L__BB4_54;
	cvt.u64.u32 	%rd42, %r529;
	add.s64 	%rd43, %rd159, %rd42;
	shl.b64 	%rd44, %rd43, 3;
	add.s64 	%rd45, %rd2, %rd44;
	add.s64 	%rd46, %rd3, %rd44;
	ld.global.f64 	%fd308, [%rd45];
	ld.global.f64 	%fd309, [%rd46];
	mul.f64 	%fd310, %fd308, %fd308;
	mul.f64 	%fd311, %fd308, %fd310;
	mul.f64 	%fd312, %fd309, %fd309;
	mul.f64 	%fd313, %fd309, %fd312;
	mul.f64 	%fd314, %fd310, %fd309;
	fma.rn.f64 	%fd315, %fd308, %fd311, %fd777;
	fma.rn.f64 	%fd316, %fd309, %fd313, %fd776;
	fma.rn.f64 	%fd317, %fd309, %fd314, %fd775;
	ld.global.f64 	%fd318, [%rd45+2048];
	ld.global.f64 	%fd319, [%rd46+2048];
	mul.f64 	%fd320, %fd318, %fd318;
	mul.f64 	%fd321, %fd318, %fd320;
	mul.f64 	%fd322, %fd319, %fd319;
	mul.f64 	%fd323, %fd319, %fd322;
	mul.f64 	%fd324, %fd320, %fd319;
	fma.rn.f64 	%fd777, %fd318, %fd321, %fd315;
	fma.rn.f64 	%fd776, %fd319, %fd323, %fd316;
	fma.rn.f64 	%fd775, %fd319, %fd324, %fd317;
	add.s32 	%r529, %r529, 512;
$L__BB4_54:
	and.b32  	%r43, %r19, 256;
	setp.ne.s32 	%p15, %r43, 0;
	@%p15 bra 	$L__BB4_56;
	cvt.u64.u32 	%rd47, %r529;
	add.s64 	%rd48, %rd159, %rd47;
	shl.b64 	%rd49, %rd48, 3;
	add.s64 	%rd50, %rd2, %rd49;
	add.s64 	%rd51, %rd3, %rd49;
	ld.global.f64 	%fd325, [%rd50];
	ld.global.f64 	%fd326, [%rd51];
	mul.f64 	%fd327, %fd325, %fd325;
	mul.f64 	%fd328, %fd325, %fd327;
	mul.f64 	%fd329, %fd326, %fd326;
	mul.f64 	%fd330, %fd326, %fd329;
	mul.f64 	%fd331, %fd327, %fd326;
	fma.rn.f64 	%fd777, %fd325, %fd328, %fd777;
	fma.rn.f64 	%fd776, %fd326, %fd330, %fd776;
	fma.rn.f64 	%fd775, %fd326, %fd331, %fd775;
$L__BB4_56:
	// begin inline asm
	mov.u32 %r44, %laneid;
	// end inline asm
	mov.b64 	%rd52, %fd777;
	mov.b64 	{%r46, %r51}, %rd52;
	mov.b32 	%r72, 1;
	mov.b32 	%r193, 31;
	mov.b32 	%r194, -1;
	// begin inline asm
	shfl.sync.down.b32 %r45, %r46, %r72, %r193, %r194;
	// end inline asm
	// begin inline asm
	shfl.sync.down.b32 %r50, %r51, %r72, %r193, %r194;
	// end inline asm
	mov.b64 	%rd53, {%r45, %r50};
	mov.b64 	%fd332, %rd53;
	mov.b64 	%rd54, %fd776;
	mov.b64 	{%r56, %r61}, %rd54;
	// begin inline asm
	shfl.sync.down.b32 %r55, %r56, %r72, %r193, %r194;
	// end inline asm
	// begin inline asm
	shfl.sync.down.b32 %r60, %r61, %r72, %r193, %r194;
	// end inline asm
	mov.b64 	%rd55, {%r55, %r60};
	mov.b64 	%fd333, %rd55;
	mov.b64 	%rd56, %fd775;
	mov.b64 	{%r66, %r71}, %rd56;
	// begin inline asm
	shfl.sync.down.b32 %r65, %r66, %r72, %r193, %r194;
	// end inline asm
	// begin inline asm
	shfl.sync.down.b32 %r70, %r71, %r72, %r193, %r194;
	// end inline asm
	mov.b64 	%rd57, {%r65, %r70};
	mov.b64 	%fd334, %rd57;
	setp.gt.s32 	%p16, %r44, 30;
	add.f64 	%fd335, %fd777, %fd332;
	add.f64 	%fd336, %fd776, %fd333;
	add.f64 	%fd337, %fd775, %fd334;
	selp.f64 	%fd338, %fd777, %fd335, %p16;
	mov.b64 	%rd58, %fd338;
	mov.b64 	{%r76, %r81}, %rd58;
	selp.f64 	%fd339, %fd776, %fd336, %p16;
	mov.b64 	%rd59, %fd339;
	mov.b64 	{%r86, %r91}, %rd59;
	selp.f64 	%fd340, %fd775, %fd337, %p16;
	mov.b64 	%rd60, %fd340;
	mov.b64 	{%r96, %r101}, %rd60;
	mov.b32 	%r102, 2;
	// begin inline asm
	shfl.sync.down.b32 %r75, %r76, %r102, %r193, %r194;
	// end inline asm
	// begin inline asm
	shfl.sync.down.b32 %r80, %r81, %r102, %r193, %r194;
	// end inline asm
	mov.b64 	%rd61, {%r75, %r80};
	mov.b64 	%fd341, %rd61;
	// begin inline asm
	shfl.sync.down.b32 %r85, %r86, %r102, %r193, %r194;
	// end inline asm
	// begin inline asm
	shfl.sync.down.b32 %r90, %r91, %r102, %r193, %r194;
	// end inline asm
	mov.b64 	%rd62, {%r85, %r90};
	mov.b64 	%fd342, %rd62;
	// begin inline asm
	shfl.sync.down.b32 %r95, %r96, %r102, %r193, %r194;
	// end inline asm
	// begin inline asm
	shfl.sync.down.b32 %r100, %r101, %r102, %r193, %r194;
	// end inline asm
	mov.b64 	%rd63, {%r95, %r100};
	mov.b64 	%fd343, %rd63;
	setp.gt.s32 	%p17, %r44, 29;
	add.f64 	%fd344, %fd338, %fd341;
	add.f64 	%fd345, %fd339, %fd342;
	add.f64 	%fd346, %fd340, %fd343;
	selp.f64 	%fd347, %fd338, %fd344, %p17;
	mov.b64 	%rd64, %fd347;
	mov.b64 	{%r106, %r111}, %rd64;
	selp.f64 	%fd348, %fd339, %fd345, %p17;
	mov.b64 	%rd65, %fd348;
	mov.b64 	{%r116, %r121}, %rd65;
	selp.f64 	%fd349, %fd340, %fd346, %p17;
	mov.b64 	%rd66, %fd349;
	mov.b64 	{%r126, %r131}, %rd66;
	mov.b32 	%r132, 4;
	// begin inline asm
	shfl.sync.down.b32 %r105, %r106, %r132, %r193, %r194;
	// end inline asm
	// begin inline asm
	shfl.sync.down.b32 %r110, %r111, %r132, %r193, %r194;
	// end inline asm
	mov.b64 	%rd67, {%r105, %r110};
	mov.b64 	%fd350, %rd67;
	// begin inline asm
	shfl.sync.down.b32 %r115, %r116, %r132, %r193, %r194;
	// end inline asm
	// begin inline asm
	shfl.sync.down.b32 %r120, %r121, %r132, %r193, %r194;
	// end inline asm
	mov.b64 	%rd68, {%r115, %r120};
	mov.b64 	%fd351, %rd68;
	// begin inline asm
	shfl.sync.down.b32 %r125, %r126, %r132, %r193, %r194;
	// end inline asm
	// begin inline asm
	shfl.sync.down.b32 %r130, %r131, %r132, %r193, %r194;
	// end inline asm
	mov.b64 	%rd69, {%r125, %r130};
	mov.b64 	%fd352, %rd69;
	setp.gt.s32 	%p18, %r44, 27;
	add.f64 	%fd353, %fd347, %fd350;
	add.f64 	%fd354, %fd348, %fd351;
	add.f64 	%fd355, %fd349, %fd352;
	selp.f64 	%fd356, %fd347, %fd353, %p18;
	mov.b64 	%rd70, %fd356;
	mov.b64 	{%r136, %r141}, %rd70;
	selp.f64 	%fd357, %fd348, %fd354, %p18;
	mov.b64 	%rd71, %fd357;
	mov.b64 	{%r146, %r151}, %rd71;
	selp.f64 	%fd358, %fd349, %fd355, %p18;
	mov.b64 	%rd72, %fd358;
	mov.b64 	{%r156, %r161}, %rd72;
	mov.b32 	%r162, 8;
	// begin inline asm
	shfl.sync.down.b32 %r135, %r136, %r162, %r193, %r194;
	// end inline asm
	// begin inline asm
	shfl.sync.down.b32 %r140, %r141, %r162, %r193, %r194;
	// end inline asm
	mov.b64 	%rd73, {%r135, %r140};
	mov.b64 	%fd359, %rd73;
	// begin inline asm
	shfl.sync.down.b32 %r145, %r146, %r162, %r193, %r194;
	// end inline asm
	// begin inline asm
	shfl.sync.down.b32 %r150, %r151, %r162, %r193, %r194;
	// end inline asm
	mov.b64 	%rd74, {%r145, %r150};
	mov.b64 	%fd360, %rd74;
	// begin inline asm
	shfl.sync.down.b32 %r155, %r156, %r162, %r193, %r194;
	// end inline asm
	// begin inline asm
	shfl.sync.down.b32 %r160, %r161, %r162, %r193, %r194;
	// end inline asm
	mov.b64 	%rd75, {%r155, %r160};
	mov.b64 	%fd361, %rd75;
	setp.gt.s32 	%p19, %r44, 23;
	add.f64 	%fd362, %fd356, %fd359;
	add.f64 	%fd363, %fd357, %fd360;
	add.f64 	%fd364, %fd358, %fd361;
	selp.f64 	%fd365, %fd356, %fd362, %p19;
	mov.b64 	%rd76, %fd365;
	mov.b64 	{%r166, %r171}, %rd76;
	selp.f64 	%fd366, %fd357, %fd363, %p19;
	mov.b64 	%rd77, %fd366;
	mov.b64 	{%r176, %r181}, %rd77;
	selp.f64 	%fd367, %fd358, %fd364, %p19;
	mov.b64 	%rd78, %fd367;
	mov.b64 	{%r186, %r191}, %rd78;
	mov.b32 	%r192, 16;
	// begin inline asm
	shfl.sync.down.b32 %r165, %r166, %r192, %r193, %r194;
	// end inline asm
	// begin inline asm
	shfl.sync.down.b32 %r170, %r171, %r192, %r193, %r194;
	// end inline asm
	mov.b64 	%rd79, {%r165, %r170};
	mov.b64 	%fd368, %rd79;
	// begin inline asm
	shfl.sync.down.b32 %r175, %r176, %r192, %r193, %r194;
	// end inline asm
	// begin inline asm
	shfl.sync.down.b32 %r180, %r181, %r192, %r193, %r194;
	// end inline asm
	mov.b64 	%rd80, {%r175, %r180};
	mov.b64 	%fd369, %rd80;
	// begin inline asm
	shfl.sync.down.b32 %r185, %r186, %r192, %r193, %r194;
	// end inline asm
	// begin inline asm
	shfl.sync.down.b32 %r190, %r191, %r192, %r193, %r194;
	// end inline asm
	mov.b64 	%rd81, {%r185, %r190};
	mov.b64 	%fd370, %rd81;
	setp.gt.s32 	%p20, %r44, 15;
	add.f64 	%fd142, %fd365, %fd368;
	add.f64 	%fd143, %fd366, %fd369;
	add.f64 	%fd144, %fd367, %fd370;
	selp.f64 	%fd733, %fd365, %fd142, %p20;
	selp.f64 	%fd734, %fd366, %fd143, %p20;
	selp.f64 	%fd735, %fd367, %fd144, %p20;
	setp.ne.s32 	%p21, %r44, 0;
	@%p21 bra 	$L__BB4_58;
	shr.u32 	%r195, %r18, 5;
	mov.u32 	%r196, _ZZN3cub18CUB_300001_SM_10006detail6reduce28DeviceReduceSingleTileKernelINS2_10policy_hubIN4cuda3std3__45tupleIJdddEEEy9tuple_sumE10Policy1000EN6thrust24THRUST_300001_SM_1000_NS12zip_iteratorINS8_IJNSE_10device_ptrIKdEESI_EEEEEPS9_ySA_S9_S9_12compute_sumsEEvT0_T1_T2_T3_T4_T6_E12temp_storage;
	mad.lo.s32 	%r197, %r195, 24, %r196;
	st.shared.f64 	[%r197+8], %fd142;
	st.shared.f64 	[%r197+16], %fd143;
	st.shared.f64 	[%r197+24], %fd144;
$L__BB4_58:
	bar.sync 	0;
	setp.ne.s32 	%p22, %r18, 0;
	@%p22 bra 	$L__BB4_60;
	ld.shared.f64 	%fd371, [_ZZN3cub18CUB_300001_SM_10006detail6reduce28DeviceReduceSingleTileKernelINS2_10policy_hubIN4cuda3std3__45tupleIJdddEEEy9tuple_sumE10Policy1000EN6thrust24THRUST_300001_SM_1000_NS12zip_iteratorINS8_IJNSE_10device_ptrIKdEESI_EEEEEPS9_ySA_S9_S9_12compute_sumsEEvT0_T1_T2_T3_T4_T6_E12temp_storage+32];
	ld.shared.f64 	%fd372, [_ZZN3cub18CUB_300001_SM_10006detail6reduce28DeviceReduceSingleTileKernelINS2_10policy_hubIN4cuda3std3__45tupleIJdddEEEy9tuple_sumE10Policy1000EN6thrust24THRUST_300001_SM_1000_NS12zip_iteratorINS8_IJNSE_10device_ptrIKdEESI_EEEEEPS9_ySA_S9_S9_12compute_sumsEEvT0_T1_T2_T3_T4_T6_E12temp_storage+40];
	ld.shared.f64 	%fd373, [_ZZN3cub18CUB_300001_SM_10006detail6reduce28DeviceReduceSingleTileKernelINS2_10policy_hubIN4cuda3std3__45tupleIJdddEEEy9tuple_sumE10Policy1000EN6thrust24THRUST_300001_SM_1000_NS12zip_iteratorINS8_IJNSE_10device_ptrIKdEESI_EEEEEPS9_ySA_S9_S9_12compute_sumsEEvT0_T1_T2_T3_T4_T6_E12temp_storage+48];
	add.f64 	%fd374, %fd733, %fd371;
	add.f64 	%fd375, %fd734, %fd372;
	add.f64 	%fd376, %fd735, %fd373;
	ld.shared.f64 	%fd377, [_ZZN3cub18CUB_300001_SM_10006detail6reduce28DeviceReduceSingleTileKernelINS2_10policy_hubIN4cuda3std3__45tupleIJdddEEEy9tuple_sumE10Policy1000EN6thrust24THRUST_300001_SM_1000_NS12zip_iteratorINS8_IJNSE_10device_ptrIKdEESI_EEEEEPS9_ySA_S9_S9_12compute_sumsEEvT0_T1_T2_T3_T4_T6_E12temp_storage+56];
	ld.shared.f64 	%fd378, [_ZZN3cub18CUB_300001_SM_10006detail6reduce28DeviceReduceSingleTileKernelINS2_10policy_hubIN4cuda3std3__45tupleIJdddEEEy9tuple_sumE10Policy1000EN6thrust24THRUST_300001_SM_1000_NS12zip_iteratorINS8_IJNSE_10device_ptrIKdEESI_EEEEEPS9_ySA_S9_S9_12compute_sumsEEvT0_T1_T2_T3_T4_T6_E12temp_storage+64];
	ld.shared.f64 	%fd379, [_ZZN3cub18CUB_300001_SM_10006detail6reduce28DeviceReduceSingleTileKernelINS2_10policy_hubIN4cuda3std3__45tupleIJdddEEEy9tuple_sumE10Policy1000EN6thrust24THRUST_300001_SM_1000_NS12zip_iteratorINS8_IJNSE_10device_ptrIKdEESI_EEEEEPS9_ySA_S9_S9_12compute_sumsEEvT0_T1_T2_T3_T4_T6_E12temp_storage+72];
	add.f64 	%fd380, %fd374, %fd377;
	add.f64 	%fd381, %fd375, %fd378;
	add.f64 	%fd382, %fd376, %fd379;
	ld.shared.f64 	%fd383, [_ZZN3cub18CUB_300001_SM_10006detail6reduce28DeviceReduceSingleTileKernelINS2_10policy_hubIN4cuda3std3__45tupleIJdddEEEy9tuple_sumE10Policy1000EN6thrust24THRUST_300001_SM_1000_NS12zip_iteratorINS8_IJNSE_10device_ptrIKdEESI_EEEEEPS9_ySA_S9_S9_12compute_sumsEEvT0_T1_T2_T3_T4_T6_E12temp_storage+80];
	ld.shared.f64 	%fd384, [_ZZN3cub18CUB_300001_SM_10006detail6reduce28DeviceReduceSingleTileKernelINS2_10policy_hubIN4cuda3std3__45tupleIJdddEEEy9tuple_sumE10Policy1000EN6thrust24THRUST_300001_SM_1000_NS12zip_iteratorINS8_IJNSE_10device_ptrIKdEESI_EEEEEPS9_ySA_S9_S9_12compute_sumsEEvT0_T1_T2_T3_T4_T6_E12temp_storage+88];
	ld.shared.f64 	%fd385, [_ZZN3cub18CUB_300001_SM_10006detail6reduce28DeviceReduceSingleTileKernelINS2_10policy_hubIN4cuda3std3__45tupleIJdddEEEy9tuple_sumE10Policy1000EN6thrust24THRUST_300001_SM_1000_NS12zip_iteratorINS8_IJNSE_10device_ptrIKdEESI_EEEEEPS9_ySA_S9_S9_12compute_sumsEEvT0_T1_T2_T3_T4_T6_E12temp_storage+96];
	add.f64 	%fd386, %fd380, %fd383;
	add.f64 	%fd387, %fd381, %fd384;
	add.f64 	%fd388, %fd382, %fd385;
	ld.shared.f64 	%fd389, [_ZZN3cub18CUB_300001_SM_10006detail6reduce28DeviceReduceSingleTileKernelINS2_10policy_hubIN4cuda3std3__45tupleIJdddEEEy9tuple_sumE10Policy1000EN6thrust24THRUST_300001_SM_1000_NS12zip_iteratorINS8_IJNSE_10device_ptrIKdEESI_EEEEEPS9_ySA_S9_S9_12compute_sumsEEvT0_T1_T2_T3_T4_T6_E12temp_storage+104];
	ld.shared.f64 	%fd390, [_ZZN3cub18CUB_300001_SM_10006detail6reduce28DeviceReduceSingleTileKernelINS2_10policy_hubIN4cuda3std3__45tupleIJdddEEEy9tuple_sumE10Policy1000EN6thrust24THRUST_300001_SM_1000_NS12zip_iteratorINS8_IJNSE_10device_ptrIKdEESI_EEEEEPS9_ySA_S9_S9_12compute_sumsEEvT0_T1_T2_T3_T4_T6_E12temp_storage+112];
	ld.shared.f64 	%fd391, [_ZZN3cub18CUB_300001_SM_10006detail6reduce28DeviceReduceSingleTileKernelINS2_10policy_hubIN4cuda3std3__45tupleIJdddEEEy9tuple_sumE10Policy1000EN6thrust24THRUST_300001_SM_1000_NS12zip_iteratorINS8_IJNSE_10device_ptrIKdEESI_EEEEEPS9_ySA_S9_S9_12compute_sumsEEvT0_T1_T2_T3_T4_T6_E12temp_storage+120];
	add.f64 	%fd392, %fd386, %fd389;
	add.f64 	%fd393, %fd387, %fd390;
	add.f64 	%fd394, %fd388, %fd391;
	ld.shared.f64 	%fd395, [_ZZN3cub18CUB_300001_SM_10006detail6reduce28DeviceReduceSingleTileKernelINS2_10policy_hubIN4cuda3std3__45tupleIJdddEEEy9tuple_sumE10Policy1000EN6thrust24THRUST_300001_SM_1000_NS12zip_iteratorINS8_IJNSE_10device_ptrIKdEESI_EEEEEPS9_ySA_S9_S9_12compute_sumsEEvT0_T1_T2_T3_T4_T6_E12temp_storage+128];
	ld.shared.f64 	%fd396, [_ZZN3cub18CUB_300001_SM_10006detail6reduce28DeviceReduceSingleTileKernelINS2_10policy_hubIN4cuda3std3__45tupleIJdddEEEy9tuple_sumE10Policy1000EN6thrust24THRUST_300001_SM_1000_NS12zip_iteratorINS8_IJNSE_10device_ptrIKdEESI_EEEEEPS9_ySA_S9_S9_12compute_sumsEEvT0_T1_T2_T3_T4_T6_E12temp_storage+136];
	ld.shared.f64 	%fd397, [_ZZN3cub18CUB_300001_SM_10006detail6reduce28DeviceReduceSingleTileKernelINS2_10policy_hubIN4cuda3std3__45tupleIJdddEEEy9tuple_sumE10Policy1000EN6thrust24THRUST_300001_SM_1000_NS12zip_iteratorINS8_IJNSE_10device_ptrIKdEESI_EEEEEPS9_ySA_S9_S9_12compute_sumsEEvT0_T1_T2_T3_T4_T6_E12temp_storage+144];
	add.f64 	%fd398, %fd392, %fd395;
	add.f64 	%fd399, %fd393, %fd396;
	add.f64 	%fd400, %fd394, %fd397;
	ld.shared.f64 	%fd401, [_ZZN3cub18CUB_300001_SM_10006detail6reduce28DeviceReduceSingleTileKernelINS2_10policy_hubIN4cuda3std3__45tupleIJdddEEEy9tuple_sumE10Policy1000EN6thrust24THRUST_300001_SM_1000_NS12zip_iteratorINS8_IJNSE_10device_ptrIKdEESI_EEEEEPS9_ySA_S9_S9_12compute_sumsEEvT0_T1_T2_T3_T4_T6_E12temp_storage+152];
	ld.shared.f64 	%fd402, [_ZZN3cub18CUB_300001_SM_10006detail6reduce28DeviceReduceSingleTileKernelINS2_10policy_hubIN4cuda3std3__45tupleIJdddEEEy9tuple_sumE10Policy1000EN6thrust24THRUST_300001_SM_1000_NS12zip_iteratorINS8_IJNSE_10device_ptrIKdEESI_EEEEEPS9_ySA_S9_S9_12compute_sumsEEvT0_T1_T2_T3_T4_T6_E12temp_storage+160];
	ld.shared.f64 	%fd403, [_ZZN3cub18CUB_300001_SM_10006detail6reduce28DeviceReduceSingleTileKernelINS2_10policy_hubIN4cuda3std3__45tupleIJdddEEEy9tuple_sumE10Policy1000EN6thrust24THRUST_300001_SM_1000_NS12zip_iteratorINS8_IJNSE_10device_ptrIKdEESI_EEEEEPS9_ySA_S9_S9_12compute_sumsEEvT0_T1_T2_T3_T4_T6_E12temp_storage+168];
	add.f64 	%fd404, %fd398, %fd401;
	add.f64 	%fd405, %fd399, %fd402;
	add.f64 	%fd406, %fd400, %fd403;
	ld.shared.f64 	%fd407, [_ZZN3cub18CUB_300001_SM_10006detail6reduce28DeviceReduceSingleTileKernelINS2_10policy_hubIN4cuda3std3__45tupleIJdddEEEy9tuple_sumE10Policy1000EN6thrust24THRUST_300001_SM_1000_NS12zip_iteratorINS8_IJNSE_10device_ptrIKdEESI_EEEEEPS9_ySA_S9_S9_12compute_sumsEEvT0_T1_T2_T3_T4_T6_E12temp_storage+176];
	ld.shared.f64 	%fd408, [_ZZN3cub18CUB_300001_SM_10006detail6reduce28DeviceReduceSingleTileKernelINS2_10policy_hubIN4cuda3std3__45tupleIJdddEEEy9tuple_sumE10Policy1000EN6thrust24THRUST_300001_SM_1000_NS12zip_iteratorINS8_IJNSE_10device_ptrIKdEESI_EEEEEPS9_ySA_S9_S9_12compute_sumsEEvT0_T1_T2_T3_T4_T6_E12temp_storage+184];
	ld.shared.f64 	%fd409, [_ZZN3cub18CUB_300001_SM_10006detail6reduce28DeviceReduceSingleTileKernelINS2_10policy_hubIN4cuda3std3__45tupleIJdddEEEy9tuple_sumE10Policy1000EN6thrust24THRUST_300001_SM_1000_NS12zip_iteratorINS8_IJNSE_10device_ptrIKdEESI_EEEEEPS9_ySA_S9_S9_12compute_sumsEEvT0_T1_T2_T3_T4_T6_E12temp_storage+192];
	add.f64 	%fd733, %fd404, %fd407;
	add.f64 	%fd734, %fd405, %fd408;
	add.f64 	%fd735, %fd406, %fd409;
$L__BB4_60:
	mov.u32 	%r519, %tid.x;
	setp.ne.s32 	%p55, %r519, 0;
	@%p55 bra 	$L__BB4_62;
	add.f64 	%fd700, %fd154, %fd733;
	add.f64 	%fd701, %fd155, %fd734;
	add.f64 	%fd702, %fd156, %fd735;
	st.global.f64 	[%rd1], %fd700;
	st.global.f64 	[%rd1+8], %fd701;
	st.global.f64 	[%rd1+16], %fd702;
$L__BB4_62:
	ret;

}
	// .globl	_ZN3cub18CUB_300001_SM_10006detail6reduce18DeviceReduceKernelINS2_10policy_hubIN4cuda3std3__45tupleIJdddEEEy9tuple_sumE10Policy1000EN6thrust24THRUST_300001_SM_1000_NS12zip_iteratorINS8_IJNSE_10device_ptrIKdEESI_EEEEEySA_S9_12compute_sumsEEvT0_PT3_T1_NS0_13GridEvenShareISP_EET2_T4_
.visible .entry _ZN3cub18CUB_300001_SM_10006detail6reduce18DeviceReduceKernelINS2_10policy_hubIN4cuda3std3__45tupleIJdddEEEy9tuple_sumE10Policy1000EN6thrust24THRUST_300001_SM_1000_NS12zip_iteratorINS8_IJNSE_10device_ptrIKdEESI_EEEEEySA_S9_12compute_sumsEEvT0_PT3_T1_NS0_13GridEvenShareISP_EET2_T4_(
	.param .align 8 .b8 _ZN3cub18CUB_300001_SM_10006detail6reduce18DeviceReduceKernelINS2_10policy_hubIN4cuda3std3__45tupleIJdddEEEy9tuple_sumE10Policy1000EN6thrust24THRUST_300001_SM_1000_NS12zip_iteratorINS8_IJNSE_10device_ptrIKdEESI_EEEEEySA_S9_12compute_sumsEEvT0_PT3_T1_NS0_13GridEvenShareISP_EET2_T4__param_0[16],
	.param .u64 .ptr .align 1 _ZN3cub18CUB_300001_SM_10006detail6reduce18DeviceReduceKernelINS2_10policy_hubIN4cuda3std3__45tupleIJdddEEEy9tuple_sumE10Policy1000EN6thrust24THRUST_300001_SM_1000_NS12zip_iteratorINS8_IJNSE_10device_ptrIKdEESI_EEEEEySA_S9_12compute_sumsEEvT0_PT3_T1_NS0_13GridEvenShareISP_EET2_T4__param_1,
	.param .u64 _ZN3cub18CUB_300001_SM_10006detail6reduce18DeviceReduceKernelINS2_10policy_hubIN4cuda3std3__45tupleIJdddEEEy9tuple_sumE10Policy1000EN6thrust24THRUST_300001_SM_1000_NS12zip_iteratorINS8_IJNSE_10device_ptrIKdEESI_EEEEEySA_S9_12compute_sumsEEvT0_PT3_T1_NS0_13GridEvenShareISP_EET2_T4__param_2,
	.param .align 8 .b8 _ZN3cub18CUB_300001_SM_10006detail6reduce18DeviceReduceKernelINS2_10policy_hubIN4cuda3std3__45tupleIJdddEEEy9tuple_sumE10Policy1000EN6thrust24THRUST_300001_SM_1000_NS12zip_iteratorINS8_IJNSE_10device_ptrIKdEESI_EEEEEySA_S9_12compute_sumsEEvT0_PT3_T1_NS0_13GridEvenShareISP_EET2_T4__param_3[72],
	.param .align 1 .b8 _ZN3cub18CUB_300001_SM_10006detail6reduce18DeviceReduceKernelINS2_10policy_hubIN4cuda3std3__45tupleIJdddEEEy9tuple_sumE10Policy1000EN6thrust24THRUST_300001_SM_1000_NS12zip_iteratorINS8_IJNSE_10device_ptrIKdEESI_EEEEEySA_S9_12compute_sumsEEvT0_PT3_T1_NS0_13GridEvenShareISP_EET2_T4__param_4[1],
	.param .align 1 .b8 _ZN3cub18CUB_300001_SM_10006detail6reduce18DeviceReduceKernelINS2_10policy_hubIN4cuda3std3__45tupleIJdddEEEy9tuple_sumE10Policy1000EN6thrust24THRUST_300001_SM_1000_NS12zip_iteratorINS8_IJNSE_10device_ptrIKdEESI_EEEEEySA_S9_12compute_sumsEEvT0_PT3_T1_NS0_13GridEvenShareISP_EET2_T4__param_5[1]
)
.maxntid 256
{
	.reg .pred 	%p<55>;
	.reg .b32 	%r<562>;
	.reg .b64 	%rd<182>;
	.reg .b64 	%fd<769>;
	// demoted variable
	.shared .align 8 .b8 _ZZN3cub18CUB_300001_SM_10006detail6reduce18DeviceReduceKernelINS2_10policy_hubIN4cuda3std3__45tupleIJdddEEEy9tuple_sumE10Policy1000EN6thrust24THRUST_300001_SM_1000_NS12zip_iteratorINS8_IJNSE_10device_ptrIKdEESI_EEEEEySA_S9_12compute_sumsEEvT0_PT3_T1_NS0_13GridEvenShareISP_EET2_T4_E12temp_storage[224];
	ld.param.u64 	%rd1, [_ZN3cub18CUB_300001_SM_10006detail6reduce18DeviceReduceKernelINS2_10policy_hubIN4cuda3std3__45tupleIJdddEEEy9tuple_sumE10Policy1000EN6thrust24THRUST_300001_SM_1000_NS12zip_iteratorINS8_IJNSE_10device_ptrIKdEESI_EEEEEySA_S9_12compute_sumsEEvT0_PT3_T1_NS0_13GridEvenShareISP_EET2_T4__param_3+32];
	ld.param.u32 	%r1, [_ZN3cub18CUB_300001_SM_10006detail6reduce18DeviceReduceKernelINS2_10policy_hubIN4cuda3std3__45tupleIJdddEEEy9tuple_sumE10Policy1000EN6thrust24THRUST_300001_SM_1000_NS12zip_iteratorINS8_IJNSE_10device_ptrIKdEESI_EEEEEySA_S9_12compute_sumsEEvT0_PT3_T1_NS0_13GridEvenShareISP_EET2_T4__param_3+40];
	ld.param.u64 	%rd27, [_ZN3cub18CUB_300001_SM_10006detail6reduce18DeviceReduceKernelINS2_10policy_hubIN4cuda3std3__45tupleIJdddEEEy9tuple_sumE10Policy1000EN6thrust24THRUST_300001_SM_1000_NS12zip_iteratorINS8_IJNSE_10device_ptrIKdEESI_EEEEEySA_S9_12compute_sumsEEvT0_PT3_T1_NS0_13GridEvenShareISP_EET2_T4__param_0+8];
	ld.param.u64 	%rd28, [_ZN3cub18CUB_300001_SM_10006detail6reduce18DeviceReduceKernelINS2_10policy_hubIN4cuda3std3__45tupleIJdddEEEy9tuple_sumE10Policy1000EN6thrust24THRUST_300001_SM_1000_NS12zip_iteratorINS8_IJNSE_10device_ptrIKdEESI_EEEEEySA_S9_12compute_sumsEEvT0_PT3_T1_NS0_13GridEvenShareISP_EET2_T4__param_0];
	cvta.to.global.u64 	%rd2, %rd28;
	cvta.to.global.u64 	%rd3, %rd27;
	mov.u32 	%r2, %ctaid.x;
	shl.b32 	%r41, %r1, 9;
	cvt.s64.s32 	%rd4, %r41;
	shl.b32 	%r42, %r2, 9;
	cvt.u64.u32 	%rd5, %r42;
	sub.s64 	%rd6, %rd1, %rd5;
	setp.gt.u64 	%p1, %rd6, 511;
	@%p1 bra 	$L__BB5_37;
	cvt.u32.u64 	%r222, %rd5;
	cvt.u32.u64 	%r3, %rd1;
	sub.s32 	%r4, %r3, %r222;
	mov.u32 	%r5, %tid.x;
	setp.ge.s32 	%p22, %r5, %r4;
	mov.f64 	%fd718, 0d0000000000000000;
	mov.f64 	%fd719, %fd718;
	mov.f64 	%fd720, %fd718;
	mov.u32 	%r552, %r5;
	@%p22 bra 	$L__BB5_3;
	add.s32 	%r224, %r222, %r5;
	mul.wide.u32 	%rd89, %r224, 8;
	add.s64 	%rd90, %rd2, %rd89;
	add.s64 	%rd91, %rd3, %rd89;
	ld.global.f64 	%fd405, [%rd90];
	ld.global.f64 	%fd406, [%rd91];
	mul.f64 	%fd407, %fd405, %fd405;
	mul.f64 	%fd408, %fd405, %fd407;
	mul.f64 	%fd720, %fd405, %fd408;
	mul.f64 	%fd409, %fd406, %fd406;
	mul.f64 	%fd410, %fd406, %fd409;
	mul.f64 	%fd719, %fd406, %fd410;
	mul.f64 	%fd411, %fd407, %fd406;
	mul.f64 	%fd718, %fd406, %fd411;
	add.s32 	%r552, %r5, 256;
$L__BB5_3:
	setp.ge.s32 	%p23, %r552, %r4;
	@%p23 bra 	$L__BB5_15;
	not.b32 	%r226, %r552;
	add.s32 	%r8, %r226, %r3;
	sub.s32 	%r227, %r8, %r222;
	shr.u32 	%r228, %r227, 8;
	add.s32 	%r9, %r228, 1;
	and.b32  	%r10, %r9, 7;
	setp.lt.u32 	%p24, %r227, 1792;
	@%p24 bra 	$L__BB5_7;
	and.b32  	%r229, %r9, 33554424;
	neg.s32 	%r550, %r229;
	mul.wide.u32 	%rd92, %r2, 4096;
	mul.wide.u32 	%rd93, %r552, 8;
	add.s64 	%rd94, %rd92, %rd93;
	add.s64 	%rd95, %rd94, 8192;
	add.s64 	%rd176, %rd2, %rd95;
	add.s64 	%rd175, %rd3, %rd95;
$L__BB5_6:
	.pragma "nounroll";
	ld.global.f64 	%fd413, [%rd176+-8192];
	ld.global.f64 	%fd414, [%rd175+-8192];
	mul.f64 	%fd415, %fd413, %fd413;
	mul.f64 	%fd416, %fd413, %fd415;
	mul.f64 	%fd417, %fd414, %fd414;
	mul.f64 	%fd418, %fd414, %fd417;
	mul.f64 	%fd419, %fd415, %fd414;
	fma.rn.f64 	%fd420, %fd413, %fd416, %fd720;
	fma.rn.f64 	%fd421, %fd414, %fd418, %fd719;
	fma.rn.f64 	%fd422, %fd414, %fd419, %fd718;
	ld.global.f64 	%fd423, [%rd176+-6144];
	ld.global.f64 	%fd424, [%rd175+-6144];
	mul.f64 	%fd425, %fd423, %fd423;
	mul.f64 	%fd426, %fd423, %fd425;
	mul.f64 	%fd427, %fd424, %fd424;
	mul.f64 	%fd428, %fd424, %fd427;
	mul.f64 	%fd429, %fd425, %fd424;
	fma.rn.f64 	%fd430, %fd423, %fd426, %fd420;
	fma.rn.f64 	%fd431, %fd424, %fd428, %fd421;
	fma.rn.f64 	%fd432, %fd424, %fd429, %fd422;
	ld.global.f64 	%fd433, [%rd176+-4096];
	ld.global.f64 	%fd434, [%rd175+-4096];
	mul.f64 	%fd435, %fd433, %fd433;
	mul.f64 	%fd436, %fd433, %fd435;
	mul.f64 	%fd437, %fd434, %fd434;
	mul.f64 	%fd438, %fd434, %fd437;
	mul.f64 	%fd439, %fd435, %fd434;
	fma.rn.f64 	%fd440, %fd433, %fd436, %fd430;
	fma.rn.f64 	%fd441, %fd434, %fd438, %fd431;
	fma.rn.f64 	%fd442, %fd434, %fd439, %fd432;
	ld.global.f64 	%fd443, [%rd176+-2048];
	ld.global.f64 	%fd444, [%rd175+-2048];
	mul.f64 	%fd445, %fd443, %fd443;
	mul.f64 	%fd446, %fd443, %fd445;
	mul.f64 	%fd447, %fd444, %fd444;
	mul.f64 	%fd448, %fd444, %fd447;
	mul.f64 	%fd449, %fd445, %fd444;
	fma.rn.f64 	%fd450, %fd443, %fd446, %fd440;
	fma.rn.f64 	%fd451, %fd444, %fd448, %fd441;
	fma.rn.f64 	%fd452, %fd444, %fd449, %fd442;
	ld.global.f64 	%fd453, [%rd176];
	ld.global.f64 	%fd454, [%rd175];
	mul.f64 	%fd455, %fd453, %fd453;
	mul.f64 	%fd456, %fd453, %fd455;
	mul.f64 	%fd457, %fd454, %fd454;
	mul.f64 	%fd458, %fd454, %fd457;
	mul.f64 	%fd459, %fd455, %fd454;
	fma.rn.f64 	%fd460, %fd453, %fd456, %fd450;
	fma.rn.f64 	%fd461, %fd454, %fd458, %fd451;
	fma.rn.f64 	%fd462, %fd454, %fd459, %fd452;
	ld.global.f64 	%fd463, [%rd176+2048];
	ld.global.f64 	%fd464, [%rd175+2048];
	mul.f64 	%fd465, %fd463, %fd463;
	mul.f64 	%fd466, %fd463, %fd465;
	mul.f64 	%fd467, %fd464, %fd464;
	mul.f64 	%fd468, %fd464, %fd467;
	mul.f64 	%fd469, %fd465, %fd464;
	fma.rn.f64 	%fd470, %fd463, %fd466, %fd460;
	fma.rn.f64 	%fd471, %fd464, %fd468, %fd461;
	fma.rn.f64 	%fd472, %fd464, %fd469, %fd462;
	ld.global.f64 	%fd473, [%rd176+4096];
	ld.global.f64 	%fd474, [%rd175+4096];
	mul.f64 	%fd475, %fd473, %fd473;
	mul.f64 	%fd476, %fd473, %fd475;
	mul.f64 	%fd477, %fd474, %fd474;
	mul.f64 	%fd478, %fd474, %fd477;
	mul.f64 	%fd479, %fd475, %fd474;
	fma.rn.f64 	%fd480, %fd473, %fd476, %fd470;
	fma.rn.f64 	%fd481, %fd474, %fd478, %fd471;
	fma.rn.f64 	%fd482, %fd474, %fd479, %fd472;
	ld.global.f64 	%fd483, [%rd176+6144];
	ld.global.f64 	%fd484, [%rd175+6144];
	mul.f64 	%fd485, %fd483, %fd483;
	mul.f64 	%fd486, %fd483, %fd485;
	mul.f64 	%fd487, %fd484, %fd484;
	mul.f64 	%fd488, %fd484, %fd487;
	mul.f64 	%fd489, %fd485, %fd484;
	fma.rn.f64 	%fd720, %fd483, %fd486, %fd480;
	fma.rn.f64 	%fd719, %fd484, %fd488, %fd481;
	fma.rn.f64 	%fd718, %fd484, %fd489, %fd482;
	add.s32 	%r552, %r552, 2048;
	add.s32 	%r550, %r550, 8;
	add.s64 	%rd176, %rd176, 16384;
	add.s64 	%rd175, %rd175, 16384;
	setp.ne.s32 	%p25, %r550, 0;
	@%p25 bra 	$L__BB5_6;
$L__BB5_7:
	setp.eq.s32 	%p26, %r10, 0;
	@%p26 bra 	$L__BB5_15;
	setp.lt.u32 	%p27, %r10, 4;
	@%p27 bra 	$L__BB5_10;
	cvt.s64.s32 	%rd96, %r552;
	add.s64 	%rd97, %rd96, %rd5;
	shl.b64 	%rd98, %rd97, 3;
	add.s64 	%rd99, %rd2, %rd98;
	add.s64 	%rd100, %rd3, %rd98;
	ld.global.f64 	%fd491, [%rd99];
	ld.global.f64 	%fd492, [%rd100];
	mul.f64 	%fd493, %fd491, %fd491;
	mul.f64 	%fd494, %fd491, %fd493;
	mul.f64 	%fd495, %fd492, %fd492;
	mul.f64 	%fd496, %fd492, %fd495;
	mul.f64 	%fd497, %fd493, %fd492;
	fma.rn.f64 	%fd498, %fd491, %fd494, %fd720;
	fma.rn.f64 	%fd499, %fd492, %fd496, %fd719;
	fma.rn.f64 	%fd500, %fd492, %fd497, %fd718;
	ld.global.f64 	%fd501, [%rd99+2048];
	ld.global.f64 	%fd502, [%rd100+2048];
	mul.f64 	%fd503, %fd501, %fd501;
	mul.f64 	%fd504, %fd501, %fd503;
	mul.f64 	%fd505, %fd502, %fd502;
	mul.f64 	%fd506, %fd502, %fd505;
	mul.f64 	%fd507, %fd503, %fd502;
	fma.rn.f64 	%fd508, %fd501, %fd504, %fd498;
	fma.rn.f64 	%fd509, %fd502, %fd506, %fd499;
	fma.rn.f64 	%fd510, %fd502, %fd507, %fd500;
	ld.global.f64 	%fd511, [%rd99+4096];
	ld.global.f64 	%fd512, [%rd100+4096];
	mul.f64 	%fd513, %fd511, %fd511;
	mul.f64 	%fd514, %fd511, %fd513;
	mul.f64 	%fd515, %fd512, %fd512;
	mul.f64 	%fd516, %fd512, %fd515;
	mul.f64 	%fd517, %fd513, %fd512;
	fma.rn.f64 	%fd518, %fd511, %fd514, %fd508;
	fma.rn.f64 	%fd519, %fd512, %fd516, %fd509;
	fma.rn.f64 	%fd520, %fd512, %fd517, %fd510;
	ld.global.f64 	%fd521, [%rd99+6144];
	ld.global.f64 	%fd522, [%rd100+6144];
	mul.f64 	%fd523, %fd521, %fd521;
	mul.f64 	%fd524, %fd521, %fd523;
	mul.f64 	%fd525, %fd522, %fd522;
	mul.f64 	%fd526, %fd522, %fd525;
	mul.f64 	%fd527, %fd523, %fd522;
	fma.rn.f64 	%fd720, %fd521, %fd524, %fd518;
	fma.rn.f64 	%fd719, %fd522, %fd526, %fd519;
	fma.rn.f64 	%fd718, %fd522, %fd527, %fd520;
	add.s32 	%r552, %r552, 1024;
$L__BB5_10:
	and.b32  	%r230, %r9, 3;
	setp.eq.s32 	%p28, %r230, 0;
	@%p28 bra 	$L__BB5_15;
	setp.eq.s32 	%p29, %r230, 1;
	@%p29 bra 	$L__BB5_13;
	cvt.s64.s32 	%rd101, %r552;
	add.s64 	%rd102, %rd101, %rd5;
	shl.b64 	%rd103, %rd102, 3;
	add.s64 	%rd104, %rd2, %rd103;
	add.s64 	%rd105, %rd3, %rd103;
	ld.global.f64 	%fd529, [%rd104];
	ld.global.f64 	%fd530, [%rd105];
	mul.f64 	%fd531, %fd529, %fd529;
	mul.f64 	%fd532, %fd529, %fd531;
	mul.f64 	%fd533, %fd530, %fd530;
	mul.f64 	%fd534, %fd530, %fd533;
	mul.f64 	%fd535, %fd531, %fd530;
	fma.rn.f64 	%fd536, %fd529, %fd532, %fd720;
	fma.rn.f64 	%fd537, %fd530, %fd534, %fd719;
	fma.rn.f64 	%fd538, %fd530, %fd535, %fd718;
	ld.global.f64 	%fd539, [%rd104+2048];
	ld.global.f64 	%fd540, [%rd105+2048];
	mul.f64 	%fd541, %fd539, %fd539;
	mul.f64 	%fd542, %fd539, %fd541;
	mul.f64 	%fd543, %fd540, %fd540;
	mul.f64 	%fd544, %fd540, %fd543;
	mul.f64 	%fd545, %fd541, %fd540;
	fma.rn.f64 	%fd720, %fd539, %fd542, %fd536;
	fma.rn.f64 	%fd719, %fd540, %fd544, %fd537;
	fma.rn.f64 	%fd718, %fd540, %fd545, %fd538;
	add.s32 	%r552, %r552, 512;
$L__BB5_13:
	and.b32  	%r231, %r8, 256;
	setp.ne.s32 	%p30, %r231, 0;
	@%p30 bra 	$L__BB5_15;
	cvt.s64.s32 	%rd106, %r552;
	add.s64 	%rd107, %rd106, %rd5;
	shl.b64 	%rd108, %rd107, 3;
	add.s64 	%rd109, %rd2, %rd108;
	add.s64 	%rd110, %rd3, %rd108;
	ld.global.f64 	%fd546, [%rd109];
	ld.global.f64 	%fd547, [%rd110];
	mul.f64 	%fd548, %fd546, %fd546;
	mul.f64 	%fd549, %fd546, %fd548;
	mul.f64 	%fd550, %fd547, %fd547;
	mul.f64 	%fd551, %fd547, %fd550;
	mul.f64 	%fd552, %fd548, %fd547;
	fma.rn.f64 	%fd720, %fd546, %fd549, %fd720;
	fma.rn.f64 	%fd719, %fd547, %fd551, %fd719;
	fma.rn.f64 	%fd718, %fd547, %fd552, %fd718;
$L__BB5_15:
	setp.lt.s32 	%p31, %r4, 256;
	@%p31 bra 	$L__BB5_20;
	// begin inline asm
	mov.u32 %r394, %laneid;
	// end inline asm
	mov.b64 	%rd141, %fd720;
	mov.b64 	{%r396, %r401}, %rd141;
	mov.b32 	%r422, 1;
	mov.b32 	%r543, 31;
	mov.b32 	%r544, -1;
	// begin inline asm
	shfl.sync.down.b32 %r395, %r396, %r422, %r543, %r544;
	// end inline asm
	// begin inline asm
	shfl.sync.down.b32 %r400, %r401, %r422, %r543, %r544;
	// end inline asm
	mov.b64 	%rd142, {%r395, %r400};
	mov.b64 	%fd616, %rd142;
	mov.b64 	%rd143, %fd719;
	mov.b64 	{%r406, %r411}, %rd143;
	// begin inline asm
	shfl.sync.down.b32 %r405, %r406, %r422, %r543, %r544;
	// end inline asm
	// begin inline asm
	shfl.sync.down.b32 %r410, %r411, %r422, %r543, %r544;
	// end inline asm
	mov.b64 	%rd144, {%r405, %r410};
	mov.b64 	%fd617, %rd144;
	mov.b64 	%rd145, %fd718;
	mov.b64 	{%r416, %r421}, %rd145;
	// begin inline asm
	shfl.sync.down.b32 %r415, %r416, %r422, %r543, %r544;
	// end inline asm
	// begin inline asm
	shfl.sync.down.b32 %r420, %r421, %r422, %r543, %r544;
	// end inline asm
	mov.b64 	%rd146, {%r415, %r420};
	mov.b64 	%fd618, %rd146;
	setp.gt.s32 	%p47, %r394, 30;
	add.f64 	%fd619, %fd720, %fd616;
	add.f64 	%fd620, %fd719, %fd617;
	add.f64 	%fd621, %fd718, %fd618;
	selp.f64 	%fd622, %fd720, %fd619, %p47;
	mov.b64 	%rd147, %fd622;
	mov.b64 	{%r426, %r431}, %rd147;
	selp.f64 	%fd623, %fd719, %fd620, %p47;
	mov.b64 	%rd148, %fd623;
	mov.b64 	{%r436, %r441}, %rd148;
	selp.f64 	%fd624, %fd718, %fd621, %p47;
	mov.b64 	%rd149, %fd624;
	mov.b64 	{%r446, %r451}, %rd149;
	mov.b32 	%r452, 2;
	// begin inline asm
	shfl.sync.down.b32 %r425, %r426, %r452, %r543, %r544;
	// end inline asm
	// begin inline asm
	shfl.sync.down.b32 %r430, %r431, %r452, %r543, %r544;
	// end inline asm
	mov.b64 	%rd150, {%r425, %r430};
	mov.b64 	%fd625, %rd150;
	// begin inline asm
	shfl.sync.down.b32 %r435, %r436, %r452, %r543, %r544;
	// end inline asm
	// begin inline asm
	shfl.sync.down.b32 %r440, %r441, %r452, %r543, %r544;
	// end inline asm
	mov.b64 	%rd151, {%r435, %r440};
	mov.b64 	%fd626, %rd151;
	// begin inline asm
	shfl.sync.down.b32 %r445, %r446, %r452, %r543, %r544;
	// end inline asm
	// begin inline asm
	shfl.sync.down.b32 %r450, %r451, %r452, %r543, %r544;
	// end inline asm
	mov.b64 	%rd152, {%r445, %r450};
	mov.b64 	%fd627, %rd152;
	setp.gt.s32 	%p48, %r394, 29;
	add.f64 	%fd628, %fd622, %fd625;
	add.f64 	%fd629, %fd623, %fd626;
	add.f64 	%fd630, %fd624, %fd627;
	selp.f64 	%fd631, %fd622, %fd628, %p48;
	mov.b64 	%rd153, %fd631;
	mov.b64 	{%r456, %r461}, %rd153;
	selp.f64 	%fd632, %fd623, %fd629, %p48;
	mov.b64 	%rd154, %fd632;
	mov.b64 	{%r466, %r471}, %rd154;
	selp.f64 	%fd633, %fd624, %fd630, %p48;
	mov.b64 	%rd155, %fd633;
	mov.b64 	{%r476, %r481}, %rd155;
	mov.b32 	%r482, 4;
	// begin inline asm
	shfl.sync.down.b32 %r455, %r456, %r482, %r543, %r544;
	// end inline asm
	// begin inline asm
	shfl.sync.down.b32 %r460, %r461, %r482, %r543, %r544;
	// end inline asm
	mov.b64 	%rd156, {%r455, %r460};
	mov.b64 	%fd634, %rd156;
	// begin inline asm
	shfl.sync.down.b32 %r465, %r466, %r482, %r543, %r544;
	// end inline asm
	// begin inline asm
	shfl.sync.down.b32 %r470, %r471, %r482, %r543, %r544;
	// end inline asm
	mov.b64 	%rd157, {%r465, %r470};
	mov.b64 	%fd635, %rd157;
	// begin inline asm
	shfl.sync.down.b32 %r475, %r476, %r482, %r543, %r544;
	// end inline asm
	// begin inline asm
	shfl.sync.down.b32 %r480, %r481, %r482, %r543, %r544;
	// end inline asm
	mov.b64 	%rd158, {%r475, %r480};
	mov.b64 	%fd636, %rd158;
	setp.gt.s32 	%p49, %r394, 27;
	add.f64 	%fd637, %fd631, %fd634;
	add.f64 	%fd638, %fd632, %fd635;
	add.f64 	%fd639, %fd633, %fd636;
	selp.f64 	%fd640, %fd631, %fd637, %p49;
	mov.b64 	%rd159, %fd640;
	mov.b64 	{%r486, %r491}, %rd159;
	selp.f64 	%fd641, %fd632, %fd638, %p49;
	mov.b64 	%rd160, %fd641;
	mov.b64 	{%r496, %r501}, %rd160;
	selp.f64 	%fd642, %fd633, %fd639, %p49;
	mov.b64 	%rd161, %fd642;
	mov.b64 	{%r506, %r511}, %rd161;
	mov.b32 	%r512, 8;
	// begin inline asm
	shfl.sync.down.b32 %r485, %r486, %r512, %r543, %r544;
	// end inline asm
	// begin inline asm
	shfl.sync.down.b32 %r490, %r491, %r512, %r543, %r544;
	// end inline asm
	mov.b64 	%rd162, {%r485, %r490};
	mov.b64 	%fd643, %rd162;
	// begin inline asm
	shfl.sync.down.b32 %r495, %r496, %r512, %r543, %r544;
	// end inline asm
	// begin inline asm
	shfl.sync.down.b32 %r500, %r501, %r512, %r543, %r544;
	// end inline asm
	mov.b64 	%rd163, {%r495, %r500};
	mov.b64 	%fd644, %rd163;
	// begin inline asm
	shfl.sync.down.b32 %r505, %r506, %r512, %r543, %r544;
	// end inline asm
	// begin inline asm
	shfl.sync.down.b32 %r510, %r511, %r512, %r543, %r544;
	// end inline asm
	mov.b64 	%rd164, {%r505, %r510};
	mov.b64 	%fd645, %rd164;
	setp.gt.s32 	%p50, %r394, 23;
	add.f64 	%fd646, %fd640, %fd643;
	add.f64 	%fd647, %fd641, %fd644;
	add.f64 	%fd648, %fd642, %fd645;
	selp.f64 	%fd649, %fd640, %fd646, %p50;
	mov.b64 	%rd165, %fd649;
	mov.b64 	{%r516, %r521}, %rd165;
	selp.f64 	%fd650, %fd641, %fd647, %p50;
	mov.b64 	%rd166, %fd650;
	mov.b64 	{%r526, %r531}, %rd166;
	selp.f64 	%fd651, %fd642, %fd648, %p50;
	mov.b64 	%rd167, %fd651;
	mov.b64 	{%r536, %r541}, %rd167;
	mov.b32 	%r542, 16;
	// begin inline asm
	shfl.sync.down.b32 %r515, %r516, %r542, %r543, %r544;
	// end inline asm
	// begin inline asm
	shfl.sync.down.b32 %r520, %r521, %r542, %r543, %r544;
	// end inline asm
	mov.b64 	%rd168, {%r515, %r520};
	mov.b64 	%fd652, %rd168;
	// begin inline asm
	shfl.sync.down.b32 %r525, %r526, %r542, %r543, %r544;
	// end inline asm
	// begin inline asm
	shfl.sync.down.b32 %r530, %r531, %r542, %r543, %r544;
	// end inline asm
	mov.b64 	%rd169, {%r525, %r530};
	mov.b64 	%fd653, %rd169;
	// begin inline asm
	shfl.sync.down.b32 %r535, %r536, %r542, %r543, %r544;
	// end inline asm
	// begin inline asm
	shfl.sync.down.b32 %r540, %r541, %r542, %r543, %r544;
	// end inline asm
	mov.b64 	%rd170, {%r535, %r540};
	mov.b64 	%fd654, %rd170;
	setp.gt.s32 	%p51, %r394, 15;
	add.f64 	%fd43, %fd649, %fd652;
	add.f64 	%fd44, %fd650, %fd653;
	add.f64 	%fd45, %fd651, %fd654;
	selp.f64 	%fd724, %fd649, %fd43, %p51;
	selp.f64 	%fd725, %fd650, %fd44, %p51;
	selp.f64 	%fd726, %fd651, %fd45, %p51;
	setp.ne.s32 	%p52, %r394, 0;
	@%p52 bra 	$L__BB5_18;
	shr.u32 	%r545, %r5, 5;
	mov.u32 	%r546, _ZZN3cub18CUB_300001_SM_10006detail6reduce18DeviceReduceKernelINS2_10policy_hubIN4cuda3std3__45tupleIJdddEEEy9tuple_sumE10Policy1000EN6thrust24THRUST_300001_SM_1000_NS12zip_iteratorINS8_IJNSE_10device_ptrIKdEESI_EEEEEySA_S9_12compute_sumsEEvT0_PT3_T1_NS0_13GridEvenShareISP_EET2_T4_E12temp_storage;
	mad.lo.s32 	%r547, %r545, 24, %r546;
	st.shared.f64 	[%r547+8], %fd43;
	st.shared.f64 	[%r547+16], %fd44;
	st.shared.f64 	[%r547+24], %fd45;
$L__BB5_18:
	bar.sync 	0;
	setp.ne.s32 	%p53, %r5, 0;
	@%p53 bra 	$L__BB5_57;
	ld.shared.f64 	%fd655, [_ZZN3cub18CUB_300001_SM_10006detail6reduce18DeviceReduceKernelINS2_10policy_hubIN4cuda3std3__45tupleIJdddEEEy9tuple_sumE10Policy1000EN6thrust24THRUST_300001_SM_1000_NS12zip_iteratorINS8_IJNSE_10device_ptrIKdEESI_EEEEEySA_S9_12compute_sumsEEvT0_PT3_T1_NS0_13GridEvenShareISP_EET2_T4_E12temp_storage+32];
	ld.shared.f64 	%fd656, [_ZZN3cub18CUB_300001_SM_10006detail6reduce18DeviceReduceKernelINS2_10policy_hubIN4cuda3std3__45tupleIJdddEEEy9tuple_sumE10Policy1000EN6thrust24THRUST_300001_SM_1000_NS12zip_iteratorINS8_IJNSE_10device_ptrIKdEESI_EEEEEySA_S9_12compute_sumsEEvT0_PT3_T1_NS0_13GridEvenShareISP_EET2_T4_E12temp_storage+40];
	ld.shared.f64 	%fd657, [_ZZN3cub18CUB_300001_SM_10006detail6reduce18DeviceReduceKernelINS2_10policy_hubIN4cuda3std3__45tupleIJdddEEEy9tuple_sumE10Policy1000EN6thrust24THRUST_300001_SM_1000_NS12zip_iteratorINS8_IJNSE_10device_ptrIKdEESI_EEEEEySA_S9_12compute_sumsEEvT0_PT3_T1_NS0_13GridEvenShareISP_EET2_T4_E12temp_storage+48];
	add.f64 	%fd658, %fd724, %fd655;
	add.f64 	%fd659, %fd725, %fd656;
	add.f64 	%fd660, %fd726, %fd657;
	ld.shared.f64 	%fd661, [_ZZN3cub18CUB_300001_SM_10006detail6reduce18DeviceReduceKernelINS2_10policy_hubIN4cuda3std3__45tupleIJdddEEEy9tuple_sumE10Policy1000EN6thrust24THRUST_300001_SM_1000_NS12zip_iteratorINS8_IJNSE_10device_ptrIKdEESI_EEEEEySA_S9_12compute_sumsEEvT0_PT3_T1_NS0_13GridEvenShareISP_EET2_T4_E12temp_storage+56];
	ld.shared.f64 	%fd662, [_ZZN3cub18CUB_300001_SM_10006detail6reduce18DeviceReduceKernelINS2_10policy_hubIN4cuda3std3__45tupleIJdddEEEy9tuple_sumE10Policy1000EN6thrust24THRUST_300001_SM_1000_NS12zip_iteratorINS8_IJNSE_10device_ptrIKdEESI_EEEEEySA_S9_12compute_sumsEEvT0_PT3_T1_NS0_13GridEvenShareISP_EET2_T4_E12temp_storage+64];
	ld.shared.f64 	%fd663, [_ZZN3cub18CUB_300001_SM_10006detail6reduce18DeviceReduceKernelINS2_10policy_hubIN4cuda3std3__45tupleIJdddEEEy9tuple_sumE10Policy1000EN6thrust24THRUST_300001_SM_1000_NS12zip_iteratorINS8_IJNSE_10device_ptrIKdEESI_EEEEEySA_S9_12compute_sumsEEvT0_PT3_T1_NS0_13GridEvenShareISP_EET2_T4_E12temp_storage+72];
	add.f64 	%fd664, %fd658, %fd661;
	add.f64 	%fd665, %fd659, %fd662;
	add.f64 	%fd666, %fd660, %fd663;
	ld.shared.f64 	%fd667, [_ZZN3cub18CUB_300001_SM_10006detail6reduce18DeviceReduceKernelINS2_10policy_hubIN4cuda3std3__45tupleIJdddEEEy9tuple_sumE10Policy1000EN6thrust24THRUST_300001_SM_1000_NS12zip_iteratorINS8_IJNSE_10device_ptrIKdEESI_EEEEEySA_S9_12compute_sumsEEvT0_PT3_T1_NS0_13GridEvenShareISP_EET2_T4_E12temp_storage+80];
	ld.shared.f64 	%fd668, [_ZZN3cub18CUB_300001_SM_10006detail6reduce18DeviceReduceKernelINS2_10policy_hubIN4cuda3std3__45tupleIJdddEEEy9tuple_sumE10Policy1000EN6thrust24THRUST_300001_SM_1000_NS12zip_iteratorINS8_IJNSE_10device_ptrIKdEESI_EEEEEySA_S9_12compute_sumsEEvT0_PT3_T1_NS0_13GridEvenShareISP_EET2_T4_E12temp_storage+88];
	ld.shared.f64 	%fd669, [_ZZN3cub18CUB_300001_SM_10006detail6reduce18DeviceReduceKernelINS2_10policy_hubIN4cuda3std3__45tupleIJdddEEEy9tuple_sumE10Policy1000EN6thrust24THRUST_300001_SM_1000_NS12zip_iteratorINS8_IJNSE_10device_ptrIKdEESI_EEEEEySA_S9_12compute_sumsEEvT0_PT3_T1_NS0_13GridEvenShareISP_EET2_T4_E12temp_storage+96];
	add.f64 	%fd670, %fd664, %fd667;
	add.f64 	%fd671, %fd665, %fd668;
	add.f64 	%fd672, %fd666, %fd669;
	ld.shared.f64 	%fd673, [_ZZN3cub18CUB_300001_SM_10006detail6reduce18DeviceReduceKernelINS2_10policy_hubIN4cuda3std3__45tupleIJdddEEEy9tuple_sumE10Policy1000EN6thrust24THRUST_300001_SM_1000_NS12zip_iteratorINS8_IJNSE_10device_ptrIKdEESI_EEEEEySA_S9_12compute_sumsEEvT0_PT3_T1_NS0_13GridEvenShareISP_EET2_T4_E12temp_storage+104];
	ld.shared.f64 	%fd674, [_ZZN3cub18CUB_300001_SM_10006detail6reduce18DeviceReduceKernelINS2_10policy_hubIN4cuda3std3__45tupleIJdddEEEy9tuple_sumE10Policy1000EN6thrust24THRUST_300001_SM_1000_NS12zip_iteratorINS8_IJNSE_10device_ptrIKdEESI_EEEEEySA_S9_12compute_sumsEEvT0_PT3_T1_NS0_13GridEvenShareISP_EET2_T4_E12temp_storage+112];
	ld.shared.f64 	%fd675, [_ZZN3cub18CUB_300001_SM_10006detail6reduce18DeviceReduceKernelINS2_10policy_hubIN4cuda3std3__45tupleIJdddEEEy9tuple_sumE10Policy1000EN6thrust24THRUST_300001_SM_1000_NS12zip_iteratorINS8_IJNSE_10device_ptrIKdEESI_EEEEEySA_S9_12compute_sumsEEvT0_PT3_T1_NS0_13GridEvenShareISP_EET2_T4_E12temp_storage+120];
	add.f64 	%fd676, %fd670, %fd673;
	add.f64 	%fd677, %fd671, %fd674;
	add.f64 	%fd678, %fd672, %fd675;
	ld.shared.f64 	%fd679, [_ZZN3cub18CUB_300001_SM_10006detail6reduce18DeviceReduceKernelINS2_10policy_hubIN4cuda3std3__45tupleIJdddEEEy9tuple_sumE10Policy1000EN6thrust24THRUST_300001_SM_1000_NS12zip_iteratorINS8_IJNSE_10device_ptrIKdEESI_EEEEEySA_S9_12compute_sumsEEvT0_PT3_T1_NS0_13GridEvenShareISP_EET2_T4_E12temp_storage+128];
	ld.shared.f64 	%fd680, [_ZZN3cub18CUB_300001_SM_10006detail6reduce18DeviceReduceKernelINS2_10policy_hubIN4cuda3std3__45tupleIJdddEEEy9tuple_sumE10Policy1000EN6thrust24THRUST_300001_SM_1000_NS12zip_iteratorINS8_IJNSE_10device_ptrIKdEESI_EEEEEySA_S9_12compute_sumsEEvT0_PT3_T1_NS0_13GridEvenShareISP_EET2_T4_E12temp_storage+136];
	ld.shared.f64 	%fd681, [_ZZN3cub18CUB_300001_SM_10006detail6reduce18DeviceReduceKernelINS2_10policy_hubIN4cuda3std3__45tupleIJdddEEEy9tuple_sumE10Policy1000EN6thrust24THRUST_300001_SM_1000_NS12zip_iteratorINS8_IJNSE_10device_ptrIKdEESI_EEEEEySA_S9_12compute_sumsEEvT0_PT3_T1_NS0_13GridEvenShareISP_EET2_T4_E12temp_storage+144];
	add.f64 	%fd682, %fd676, %fd679;
	add.f64 	%fd683, %fd677, %fd680;
	add.f64 	%fd684, %fd678, %fd681;
	ld.shared.f64 	%fd685, [_ZZN3cub18CUB_300001_SM_10006detail6reduce18DeviceReduceKernelINS2_10policy_hubIN4cuda3std3__45tupleIJdddEEEy9tuple_sumE10Policy1000EN6thrust24THRUST_300001_SM_1000_NS12zip_iteratorINS8_IJNSE_10device_ptrIKdEESI_EEEEEySA_S9_12compute_sumsEEvT0_PT3_T1_NS0_13GridEvenShareISP_EET2_T4_E12temp_storage+152];
	ld.shared.f64 	%fd686, [_ZZN3cub18CUB_300001_SM_10006detail6reduce18DeviceReduceKernelINS2_10policy_hubIN4cuda3std3__45tupleIJdddEEEy9tuple_sumE10Policy1000EN6thrust24THRUST_300001_SM_1000_NS12zip_iteratorINS8_IJNSE_10device_ptrIKdEESI_EEEEEySA_S9_12compute_sumsEEvT0_PT3_T1_NS0_13GridEvenShareISP_EET2_T4_E12temp_storage+160];
	ld.shared.f64 	%fd687, [_ZZN3cub18CUB_300001_SM_10006detail6reduce18DeviceReduceKernelINS2_10policy_hubIN4cuda3std3__45tupleIJdddEEEy9tuple_sumE10Policy1000EN6thrust24THRUST_300001_SM_1000_NS12zip_iteratorINS8_IJNSE_10device_ptrIKdEESI_EEEEEySA_S9_12compute_sumsEEvT0_PT3_T1_NS0_13GridEvenShareISP_EET2_T4_E12temp_storage+168];
	add.f64 	%fd688, %fd682, %fd685;
	add.f64 	%fd689, %fd683, %fd686;
	add.f64 	%fd690, %fd684, %fd687;
	ld.shared.f64 	%fd691, [_ZZN3cub18CUB_300001_SM_10006detail6reduce18DeviceReduceKernelINS2_10policy_hubIN4cuda3std3__45tupleIJdddEEEy9tuple_sumE10Policy1000EN6thrust24THRUST_300001_SM_1000_NS12zip_iteratorINS8_IJNSE_10device_ptrIKdEESI_EEEEEySA_S9_12compute_sumsEEvT0_PT3_T1_NS0_13GridEvenShareISP_EET2_T4_E12temp_storage+176];
	ld.shared.f64 	%fd692, [_ZZN3cub18CUB_300001_SM_10006detail6reduce18DeviceReduceKernelINS2_10policy_hubIN4cuda3std3__45tupleIJdddEEEy9tuple_sumE10Policy1000EN6thrust24THRUST_300001_SM_1000_NS12zip_iteratorINS8_IJNSE_10device_ptrIKdEESI_EEEEEySA_S9_12compute_sumsEEvT0_PT3_T1_NS0_13GridEvenShareISP_EET2_T4_E12temp_storage+184];
	ld.shared.f64 	%fd693, [_ZZN3cub18CUB_300001_SM_10006detail6reduce18DeviceReduceKernelINS2_10policy_hubIN4cuda3std3__45tupleIJdddEEEy9tuple_sumE10Policy1000EN6thrust24THRUST_300001_SM_1000_NS12zip_iteratorINS8_IJNSE_10device_ptrIKdEESI_EEEEEySA_S9_12compute_sumsEEvT0_PT3_T1_NS0_13GridEvenShareISP_EET2_T4_E12temp_storage+192];
	add.f64 	%fd724, %fd688, %fd691;
	add.f64 	%fd725, %fd689, %fd692;
	add.f64 	%fd726, %fd690, %fd693;
	bra.uni 	$L__BB5_57;
$L__BB5_20:
	// begin inline asm
	mov.u32 %r232, %laneid;
	// end inline asm
	and.b32  	%r383, %r5, 992;
	add.s32 	%r384, %r383, 32;
	setp.gt.s32 	%p32, %r384, %r4;
	not.b32 	%r385, %r383;
	add.s32 	%r386, %r4, %r385;
	selp.b32 	%r381, %r386, 31, %p32;
	mov.b64 	%rd111, %fd720;
	mov.b64 	{%r234, %r239}, %rd111;
	mov.b32 	%r260, 1;
	mov.b32 	%r382, -1;
	// begin inline asm
	shfl.sync.down.b32 %r233, %r234, %r260, %r381, %r382;
	// end inline asm
	// begin inline asm
	shfl.sync.down.b32 %r238, %r239, %r260, %r381, %r382;
	// end inline asm
	mov.b64 	%rd112, {%r233, %r238};
	mov.b64 	%fd553, %rd112;
	mov.b64 	%rd113, %fd719;
	mov.b64 	{%r244, %r249}, %rd113;
	// begin inline asm
	shfl.sync.down.b32 %r243, %r244, %r260, %r381, %r382;
	// end inline asm
	// begin inline asm
	shfl.sync.down.b32 %r248, %r249, %r260, %r381, %r382;
	// end inline asm
	mov.b64 	%rd114, {%r243, %r248};
	mov.b64 	%fd554, %rd114;
	mov.b64 	%rd115, %fd718;
	mov.b64 	{%r254, %r259}, %rd115;
	// begin inline asm
	shfl.sync.down.b32 %r253, %r254, %r260, %r381, %r382;
	// end inline asm
	// begin inline asm
	shfl.sync.down.b32 %r258, %r259, %r260, %r381, %r382;
	// end inline asm
	mov.b64 	%rd116, {%r253, %r258};
	mov.b64 	%fd555, %rd116;
	setp.lt.s32 	%p33, %r232, %r381;
	add.f64 	%fd556, %fd720, %fd553;
	add.f64 	%fd557, %fd719, %fd554;
	add.f64 	%fd558, %fd718, %fd555;
	selp.f64 	%fd559, %fd556, %fd720, %p33;
	mov.b64 	%rd117, %fd559;
	mov.b64 	{%r264, %r269}, %rd117;
	selp.f64 	%fd560, %fd557, %fd719, %p33;
	mov.b64 	%rd118, %fd560;
	mov.b64 	{%r274, %r279}, %rd118;
	selp.f64 	%fd561, %fd558, %fd718, %p33;
	mov.b64 	%rd119, %fd561;
	mov.b64 	{%r284, %r289}, %rd119;
	mov.b32 	%r290, 2;
	// begin inline asm
	shfl.sync.down.b32 %r263, %r264, %r290, %r381, %r382;
	// end inline asm
	// begin inline asm
	shfl.sync.down.b32 %r268, %r269, %r290, %r381, %r382;
	// end inline asm
	mov.b64 	%rd120, {%r263, %r268};
	mov.b64 	%fd562, %rd120;
	// begin inline asm
	shfl.sync.down.b32 %r273, %r274, %r290, %r381, %r382;
	// end inline asm
	// begin inline asm
	shfl.sync.down.b32 %r278, %r279, %r290, %r381, %r382;
	// end inline asm
	mov.b64 	%rd121, {%r273, %r278};
	mov.b64 	%fd563, %rd121;
	// begin inline asm
	shfl.sync.down.b32 %r283, %r284, %r290, %r381, %r382;
	// end inline asm
	// begin inline asm
	shfl.sync.down.b32 %r288, %r289, %r290, %r381, %r382;
	// end inline asm
	mov.b64 	%rd122, {%r283, %r288};
	mov.b64 	%fd564, %rd122;
	add.s32 	%r387, %r232, 2;
	setp.gt.s32 	%p34, %r387, %r381;
	add.f64 	%fd565, %fd559, %fd562;
	add.f64 	%fd566, %fd560, %fd563;
	add.f64 	%fd567, %fd561, %fd564;
	selp.f64 	%fd568, %fd559, %fd565, %p34;
	mov.b64 	%rd123, %fd568;
	mov.b64 	{%r294, %r299}, %rd123;
	selp.f64 	%fd569, %fd560, %fd566, %p34;
	mov.b64 	%rd124, %fd569;
	mov.b64 	{%r304, %r309}, %rd124;
	selp.f64 	%fd570, %fd561, %fd567, %p34;
	mov.b64 	%rd125, %fd570;
	mov.b64 	{%r314, %r319}, %rd125;
	mov.b32 	%r320, 4;
	// begin inline asm
	shfl.sync.down.b32 %r293, %r294, %r320, %r381, %r382;
	// end inline asm
	// begin inline asm
	shfl.sync.down.b32 %r298, %r299, %r320, %r381, %r382;
	// end inline asm
	mov.b64 	%rd126, {%r293, %r298};
	mov.b64 	%fd571, %rd126;
	// begin inline asm
	shfl.sync.down.b32 %r303, %r304, %r320, %r381, %r382;
	// end inline asm
	// begin inline asm
	shfl.sync.down.b32 %r308, %r309, %r320, %r381, %r382;
	// end inline asm
	mov.b64 	%rd127, {%r303, %r308};
	mov.b64 	%fd572, %rd127;
	// begin inline asm
	shfl.sync.down.b32 %r313, %r314, %r320, %r381, %r382;
	// end inline asm
	// begin inline asm
	shfl.sync.down.b32 %r318, %r319, %r320, %r381, %r382;
	// end inline asm
	mov.b64 	%rd128, {%r313, %r318};
	mov.b64 	%fd573, %rd128;
	add.s32 	%r388, %r232, 4;
	setp.gt.s32 	%p35, %r388, %r381;
	add.f64 	%fd574, %fd568, %fd571;
	add.f64 	%fd575, %fd569, %fd572;
	add.f64 	%fd576, %fd570, %fd573;
	selp.f64 	%fd577, %fd568, %fd574, %p35;
	mov.b64 	%rd129, %fd577;
	mov.b64 	{%r324, %r329}, %rd129;
	selp.f64 	%fd578, %fd569, %fd575, %p35;
	mov.b64 	%rd130, %fd578;
	mov.b64 	{%r334, %r339}, %rd130;
	selp.f64 	%fd579, %fd570, %fd576, %p35;
	mov.b64 	%rd131, %fd579;
	mov.b64 	{%r344, %r349}, %rd131;
	mov.b32 	%r350, 8;
	// begin inline asm
	shfl.sync.down.b32 %r323, %r324, %r350, %r381, %r382;
	// end inline asm
	// begin inline asm
	shfl.sync.down.b32 %r328, %r329, %r350, %r381, %r382;
	// end inline asm
	mov.b64 	%rd132, {%r323, %r328};
	mov.b64 	%fd580, %rd132;
	// begin inline asm
	shfl.sync.down.b32 %r333, %r334, %r350, %r381, %r382;
	// end inline asm
	// begin inline asm
	shfl.sync.down.b32 %r338, %r339, %r350, %r381, %r382;
	// end inline asm
	mov.b64 	%rd133, {%r333, %r338};
	mov.b64 	%fd581, %rd133;
	// begin inline asm
	shfl.sync.down.b32 %r343, %r344, %r350, %r381, %r382;
	// end inline asm
	// begin inline asm
	shfl.sync.down.b32 %r348, %r349, %r350, %r381, %r382;
	// end inline asm
	mov.b64 	%rd134, {%r343, %r348};
	mov.b64 	%fd582, %rd134;
	add.s32 	%r389, %r232, 8;
	setp.gt.s32 	%p36, %r389, %r381;
	add.f64 	%fd583, %fd577, %fd580;
	add.f64 	%fd584, %fd578, %fd581;
	add.f64 	%fd585, %fd579, %fd582;
	selp.f64 	%fd586, %fd577, %fd583, %p36;
	mov.b64 	%rd135, %fd586;
	mov.b64 	{%r354, %r359}, %rd135;
	selp.f64 	%fd587, %fd578, %fd584, %p36;
	mov.b64 	%rd136, %fd587;
	mov.b64 	{%r364, %r369}, %rd136;
	selp.f64 	%fd588, %fd579, %fd585, %p36;
	mov.b64 	%rd137, %fd588;
	mov.b64 	{%r374, %r379}, %rd137;
	mov.b32 	%r380, 16;
	// begin inline asm
	shfl.sync.down.b32 %r353, %r354, %r380, %r381, %r382;
	// end inline asm
	// begin inline asm
	shfl.sync.down.b32 %r358, %r359, %r380, %r381, %r382;
	// end inline asm
	mov.b64 	%rd138, {%r353, %r358};
	mov.b64 	%fd589, %rd138;
	// begin inline asm
	shfl.sync.down.b32 %r363, %r364, %r380, %r381, %r382;
	// end inline asm
	// begin inline asm
	shfl.sync.down.b32 %r368, %r369, %r380, %r381, %r382;
	// end inline asm
	mov.b64 	%rd139, {%r363, %r368};
	mov.b64 	%fd590, %rd139;
	// begin inline asm
	shfl.sync.down.b32 %r373, %r374, %r380, %r381, %r382;
	// end inline asm
	// begin inline asm
	shfl.sync.down.b32 %r378, %r379, %r380, %r381, %r382;
	// end inline asm
	mov.b64 	%rd140, {%r373, %r378};
	mov.b64 	%fd591, %rd140;
	add.s32 	%r390, %r232, 16;
	setp.gt.s32 	%p37, %r390, %r381;
	add.f64 	%fd592, %fd586, %fd589;
	add.f64 	%fd593, %fd587, %fd590;
	add.f64 	%fd594, %fd588, %fd591;
	selp.f64 	%fd724, %fd586, %fd592, %p37;
	selp.f64 	%fd725, %fd587, %fd593, %p37;
	selp.f64 	%fd726, %fd588, %fd594, %p37;
	setp.ne.s32 	%p38, %r232, 0;
	@%p38 bra 	$L__BB5_22;
	shr.u32 	%r391, %r5, 5;
	mov.u32 	%r392, _ZZN3cub18CUB_300001_SM_10006detail6reduce18DeviceReduceKernelINS2_10policy_hubIN4cuda3std3__45tupleIJdddEEEy9tuple_sumE10Policy1000EN6thrust24THRUST_300001_SM_1000_NS12zip_iteratorINS8_IJNSE_10device_ptrIKdEESI_EEEEEySA_S9_12compute_sumsEEvT0_PT3_T1_NS0_13GridEvenShareISP_EET2_T4_E12temp_storage;
	mad.lo.s32 	%r393, %r391, 24, %r392;
	st.shared.f64 	[%r393+8], %fd724;
	st.shared.f64 	[%r393+16], %fd725;
	st.shared.f64 	[%r393+24], %fd726;
$L__BB5_22:
	bar.sync 	0;
	setp.ne.s32 	%p39, %r5, 0;
	@%p39 bra 	$L__BB5_57;
	setp.lt.s32 	%p40, %r4, 33;
	@%p40 bra 	$L__BB5_25;
	ld.shared.f64 	%fd595, [_ZZN3cub18CUB_300001_SM_10006detail6reduce18DeviceReduceKernelINS2_10policy_hubIN4cuda3std3__45tupleIJdddEEEy9tuple_sumE10Policy1000EN6thrust24THRUST_300001_SM_1000_NS12zip_iteratorINS8_IJNSE_10device_ptrIKdEESI_EEEEEySA_S9_12compute_sumsEEvT0_PT3_T1_NS0_13GridEvenShareISP_EET2_T4_E12temp_storage+32];
	ld.shared.f64 	%fd596, [_ZZN3cub18CUB_300001_SM_10006detail6reduce18DeviceReduceKernelINS2_10policy_hubIN4cuda3std3__45tupleIJdddEEEy9tuple_sumE10Policy1000EN6thrust24THRUST_300001_SM_1000_NS12zip_iteratorINS8_IJNSE_10device_ptrIKdEESI_EEEEEySA_S9_12compute_sumsEEvT0_PT3_T1_NS0_13GridEvenShareISP_EET2_T4_E12temp_storage+40];
	ld.shared.f64 	%fd597, [_ZZN3cub18CUB_300001_SM_10006detail6reduce18DeviceReduceKernelINS2_10policy_hubIN4cuda3std3__45tupleIJdddEEEy9tuple_sumE10Policy1000EN6thrust24THRUST_300001_SM_1000_NS12zip_iteratorINS8_IJNSE_10device_ptrIKdEESI_EEEEEySA_S9_12compute_sumsEEvT0_PT3_T1_NS0_13GridEvenShareISP_EET2_T4_E12temp_storage+48];
	add.f64 	%fd724, %fd724, %fd595;
	add.f64 	%fd725, %fd725, %fd596;
	add.f64 	%fd726, %fd726, %fd597;
$L__BB5_25:
	setp.lt.s32 	%p41, %r4, 65;
	@%p41 bra 	$L__BB5_27;
	ld.shared.f64 	%fd598, [_ZZN3cub18CUB_300001_SM_10006detail6reduce18DeviceReduceKernelINS2_10policy_hubIN4cuda3std3__45tupleIJdddEEEy9tuple_sumE10Policy1000EN6thrust24THRUST_300001_SM_1000_NS12zip_iteratorINS8_IJNSE_10device_ptrIKdEESI_EEEEEySA_S9_12compute_sumsEEvT0_PT3_T1_NS0_13GridEvenShareISP_EET2_T4_E12temp_storage+56];
	ld.shared.f64 	%fd599, [_ZZN3cub18CUB_300001_SM_10006detail6reduce18DeviceReduceKernelINS2_10policy_hubIN4cuda3std3__45tupleIJdddEEEy9tuple_sumE10Policy1000EN6thrust24THRUST_300001_SM_1000_NS12zip_iteratorINS8_IJNSE_10device_ptrIKdEESI_EEEEEySA_S9_12compute_sumsEEvT0_PT3_T1_NS0_13GridEvenShareISP_EET2_T4_E12temp_storage+64];
	ld.shared.f64 	%fd600, [_ZZN3cub18CUB_300001_SM_10006detail6reduce18DeviceReduceKernelINS2_10policy_hubIN4cuda3std3__45tupleIJdddEEEy9tuple_sumE10Policy1000EN6thrust24THRUST_300001_SM_1000_NS12zip_iteratorINS8_IJNSE_10device_ptrIKdEESI_EEEEEySA_S9_12compute_sumsEEvT0_PT3_T1_NS0_13GridEvenShareISP_EET2_T4_E12temp_storage+72];
	add.f64 	%fd724, %fd724, %fd598;
	add.f64 	%fd725, %fd725, %fd599;
	add.f64 	%fd726, %fd726, %fd600;
$L__BB5_27:
	setp.lt.s32 	%p42, %r4, 97;
	@%p42 bra 	$L__BB5_29;
	ld.shared.f64 	%fd601, [_ZZN3cub18CUB_300001_SM_10006detail6reduce18DeviceReduceKernelINS2_10policy_hubIN4cuda3std3__45tupleIJdddEEEy9tuple_sumE10Policy1000EN6thrust24THRUST_300001_SM_1000_NS12zip_iteratorINS8_IJNSE_10device_ptrIKdEESI_EEEEEySA_S9_12compute_sumsEEvT0_PT3_T1_NS0_13GridEvenShareISP_EET2_T4_E12temp_storage+80];
	ld.shared.f64 	%fd602, [_ZZN3cub18CUB_300001_SM_10006detail6reduce18DeviceReduceKernelINS2_10policy_hubIN4cuda3std3__45tupleIJdddEEEy9tuple_sumE10Policy1000EN6thrust24THRUST_300001_SM_1000_NS12zip_iteratorINS8_IJNSE_10device_ptrIKdEESI_EEEEEySA_S9_12compute_sumsEEvT0_PT3_T1_NS0_13GridEvenShareISP_EET2_T4_E12temp_storage+88];
	ld.shared.f64 	%fd603, [_ZZN3cub18CUB_300001_SM_10006detail6reduce18DeviceReduceKernelINS2_10policy_hubIN4cuda3std3__45tupleIJdddEEEy9tuple_sumE10Policy1000EN6thrust24THRUST_300001_SM_1000_NS12zip_iteratorINS8_IJNSE_10device_ptrIKdEESI_EEEEEySA_S9_12compute_sumsEEvT0_PT3_T1_NS0_13GridEvenShareISP_EET2_T4_E12temp_storage+96];
	add.f64 	%fd724, %fd724, %fd601;
	add.f64 	%fd725, %fd725, %fd602;
	add.f64 	%fd726, %fd726, %fd603;
$L__BB5_29:
	setp.lt.s32 	%p43, %r4, 129;
	@%p43 bra 	$L__BB5_31;
	ld.shared.f64 	%fd604, [_ZZN3cub18CUB_300001_SM_10006detail6reduce18DeviceReduceKernelINS2_10policy_hubIN4cuda3std3__45tupleIJdddEEEy9tuple_sumE10Policy1000EN6thrust24THRUST_300001_SM_1000_NS12zip_iteratorINS8_IJNSE_10device_ptrIKdEESI_EEEEEySA_S9_12compute_sumsEEvT0_PT3_T1_NS0_13GridEvenShareISP_EET2_T4_E12temp_storage+104];
	ld.shared.f64 	%fd605, [_ZZN3cub18CUB_300001_SM_10006detail6reduce18DeviceReduceKernelINS2_10policy_hubIN4cuda3std3__45tupleIJdddEEEy9tuple_sumE10Policy1000EN6thrust24THRUST_300001_SM_1000_NS12zip_iteratorINS8_IJNSE_10device_ptrIKdEESI_EEEEEySA_S9_12compute_sumsEEvT0_PT3_T1_NS0_13GridEvenShareISP_EET2_T4_E12temp_storage+112];
	ld.shared.f64 	%fd606, [_ZZN3cub18CUB_300001_SM_10006detail6reduce18DeviceReduceKernelINS2_10policy_hubIN4cuda3std3__45tupleIJdddEEEy9tuple_sumE10Policy1000EN6thrust24THRUST_300001_SM_1000_NS12zip_iteratorINS8_IJNSE_10device_ptrIKdEESI_EEEEEySA_S9_12compute_sumsEEvT0_PT3_T1_NS0_13GridEvenShareISP_EET2_T4_E12temp_storage+120];
	add.f64 	%fd724, %fd724, %fd604;
	add.f64 	%fd725, %fd725, %fd605;
	add.f64 	%fd726, %fd726, %fd606;
$L__BB5_31:
	setp.lt.s32 	%p44, %r4, 161;
	@%p44 bra 	$L__BB5_33;
	ld.shared.f64 	%fd607, [_ZZN3cub18CUB_300001_SM_10006detail6reduce18DeviceReduceKernelINS2_10policy_hubIN4cuda3std3__45tupleIJdddEEEy9tuple_sumE10Policy1000EN6thrust24THRUST_300001_SM_1000_NS12zip_iteratorINS8_IJNSE_10device_ptrIKdEESI_EEEEEySA_S9_12compute_sumsEEvT0_PT3_T1_NS0_13GridEvenShareISP_EET2_T4_E12temp_storage+128];
	ld.shared.f64 	%fd608, [_ZZN3cub18CUB_300001_SM_10006detail6reduce18DeviceReduceKernelINS2_10policy_hubIN4cuda3std3__45tupleIJdddEEEy9tuple_sumE10Policy1000EN6thrust24THRUST_300001_SM_1000_NS12zip_iteratorINS8_IJNSE_10device_ptrIKdEESI_EEEEEySA_S9_12compute_sumsEEvT0_PT3_T1_NS0_13GridEvenShareISP_EET2_T4_E12temp_storage+136];
	ld.shared.f64 	%fd609, [_ZZN3cub18CUB_300001_SM_10006detail6reduce18DeviceReduceKernelINS2_10policy_hubIN4cuda3std3__45tupleIJdddEEEy9tuple_sumE10Policy1000EN6thrust24THRUST_300001_SM_1000_NS12zip_iteratorINS8_IJNSE_10device_ptrIKdEESI_EEEEEySA_S9_12compute_sumsEEvT0_PT3_T1_NS0_13GridEvenShareISP_EET2_T4_E12temp_storage+144];
	add.f64 	%fd724, %fd724, %fd607;
	add.f64 	%fd725, %fd725, %fd608;
	add.f64 	%fd726, %fd726, %fd609;
$L__BB5_33:
	setp.lt.s32 	%p45, %r4, 193;
	@%p45 bra 	$L__BB5_35;
	ld.shared.f64 	%fd610, [_ZZN3cub18CUB_300001_SM_10006detail6reduce18DeviceReduceKernelINS2_10policy_hubIN4cuda3std3__45tupleIJdddEEEy9tuple_sumE10Policy1000EN6thrust24THRUST_300001_SM_1000_NS12zip_iteratorINS8_IJNSE_10device_ptrIKdEESI_EEEEEySA_S9_12compute_sumsEEvT0_PT3_T1_NS0_13GridEvenShareISP_EET2_T4_E12temp_storage+152];
	ld.shared.f64 	%fd611, [_ZZN3cub18CUB_300001_SM_10006detail6reduce18DeviceReduceKernelINS2_10policy_hubIN4cuda3std3__45tupleIJdddEEEy9tuple_sumE10Policy1000EN6thrust24THRUST_300001_SM_1000_NS12zip_iteratorINS8_IJNSE_10device_ptrIKdEESI_EEEEEySA_S9_12compute_sumsEEvT0_PT3_T1_NS0_13GridEvenShareISP_EET2_T4_E12temp_storage+160];
	ld.shared.f64 	%fd612, [_ZZN3cub18CUB_300001_SM_10006detail6reduce18DeviceReduceKernelINS2_10policy_hubIN4cuda3std3__45tupleIJdddEEEy9tuple_sumE10Policy1000EN6thrust24THRUST_300001_SM_1000_NS12zip_iteratorINS8_IJNSE_10device_ptrIKdEESI_EEEEEySA_S9_12compute_sumsEEvT0_PT3_T1_NS0_13GridEvenShareISP_EET2_T4_E12temp_storage+168];
	add.f64 	%fd724, %fd724, %fd610;
	add.f64 	%fd725, %fd725, %fd611;
	add.f64 	%fd726, %fd726, %fd612;
$L__BB5_35:
	setp.lt.s32 	%p46, %r4, 225;
	@%p46 bra 	$L__BB5_57;
	ld.shared.f64 	%fd613, [_ZZN3cub18CUB_300001_SM_10006detail6reduce18DeviceReduceKernelINS2_10policy_hubIN4cuda3std3__45tupleIJdddEEEy9tuple_sumE10Policy1000EN6thrust24THRUST_300001_SM_1000_NS12zip_iteratorINS8_IJNSE_10device_ptrIKdEESI_EEEEEySA_S9_12compute_sumsEEvT0_PT3_T1_NS0_13GridEvenShareISP_EET2_T4_E12temp_storage+176];
	ld.shared.f64 	%fd614, [_ZZN3cub18CUB_300001_SM_10006detail6reduce18DeviceReduceKernelINS2_10policy_hubIN4cuda3std3__45tupleIJdddEEEy9tuple_sumE10Policy1000EN6thrust24THRUST_300001_SM_1000_NS12zip_iteratorINS8_IJNSE_10device_ptrIKdEESI_EEEEEySA_S9_12compute_sumsEEvT0_PT3_T1_NS0_13GridEvenShareISP_EET2_T4_E12temp_storage+184];
	ld.shared.f64 	%fd615, [_ZZN3cub18CUB_300001_SM_10006detail6reduce18DeviceReduceKernelINS2_10policy_hubIN4cuda3std3__45tupleIJdddEEEy9tuple_sumE10Policy1000EN6thrust24THRUST_300001_SM_1000_NS12zip_iteratorINS8_IJNSE_10device_ptrIKdEESI_EEEEEySA_S9_12compute_sumsEEvT0_PT3_T1_NS0_13GridEvenShareISP_EET2_T4_E12temp_storage+192];
	add.f64 	%fd724, %fd724, %fd613;
	add.f64 	%fd725, %fd725, %fd614;
	add.f64 	%fd726, %fd726, %fd615;
	bra.uni 	$L__BB5_57;
$L__BB5_37:
	mov.u32 	%r21, %tid.x;
	cvt.u64.u32 	%rd13, %r21;
	add.s64 	%rd29, %rd13, %rd5;
	shl.b64 	%rd30, %rd29, 3;
	add.s64 	%rd31, %rd2, %rd30;
	add.s64 	%rd32, %rd3, %rd30;
	ld.global.f64 	%fd151, [%rd31];
	ld.global.f64 	%fd152, [%rd32];
	mul.f64 	%fd153, %fd151, %fd151;
	mul.f64 	%fd154, %fd151, %fd153;
	mul.f64 	%fd155, %fd152, %fd152;
	mul.f64 	%fd156, %fd152, %fd155;
	mul.f64 	%fd157, %fd153, %fd152;
	ld.global.f64 	%fd158, [%rd31+2048];
	ld.global.f64 	%fd159, [%rd32+2048];
	mul.f64 	%fd160, %fd158, %fd158;
	mul.f64 	%fd161, %fd158, %fd160;
	mul.f64 	%fd162, %fd158, %fd161;
	mul.f64 	%fd163, %fd159, %fd159;
	mul.f64 	%fd164, %fd159, %fd163;
	mul.f64 	%fd165, %fd159, %fd164;
	mul.f64 	%fd166, %fd160, %fd159;
	mul.f64 	%fd167, %fd159, %fd166;
	fma.rn.f64 	%fd765, %fd151, %fd154, %fd162;
	fma.rn.f64 	%fd764, %fd152, %fd156, %fd165;
	fma.rn.f64 	%fd763, %fd152, %fd157, %fd167;
	setp.lt.u64 	%p2, %rd6, %rd4;
	@%p2 bra 	$L__BB5_53;
	cvt.u32.u64 	%r44, %rd4;
	cvt.u32.u64 	%r45, %rd5;
	cvt.u32.u64 	%r22, %rd1;
	not.b32 	%r46, %r21;
	add.s32 	%r47, %r46, %r22;
	sub.s32 	%r48, %r47, %r44;
	sub.s32 	%r555, %r48, %r45;
	add.s64 	%rd33, %rd5, %rd4;
	add.s64 	%rd34, %rd33, %rd13;
	shl.b64 	%rd35, %rd34, 3;
	add.s64 	%rd36, %rd35, 8192;
	add.s64 	%rd178, %rd2, %rd36;
	add.s64 	%rd177, %rd3, %rd36;
	mov.b32 	%r556, 0;
	mov.u64 	%rd179, %rd5;
$L__BB5_39:
	add.s64 	%rd179, %rd179, %rd4;
	add.s64 	%rd37, %rd1, -512;
	setp.gt.u64 	%p3, %rd179, %rd37;
	@%p3 bra 	$L__BB5_41;
	cvt.u32.u64 	%r49, %rd4;
	add.s64 	%rd38, %rd179, %rd13;
	shl.b64 	%rd39, %rd38, 3;
	add.s64 	%rd40, %rd2, %rd39;
	add.s64 	%rd41, %rd3, %rd39;
	ld.global.f64 	%fd168, [%rd40];
	ld.global.f64 	%fd169, [%rd41];
	mul.f64 	%fd170, %fd168, %fd168;
	mul.f64 	%fd171, %fd168, %fd170;
	mul.f64 	%fd172, %fd169, %fd169;
	mul.f64 	%fd173, %fd169, %fd172;
	mul.f64 	%fd174, %fd170, %fd169;
	ld.global.f64 	%fd175, [%rd40+2048];
	ld.global.f64 	%fd176, [%rd41+2048];
	mul.f64 	%fd177, %fd175, %fd175;
	mul.f64 	%fd178, %fd175, %fd177;
	mul.f64 	%fd179, %fd176, %fd176;
	mul.f64 	%fd180, %fd176, %fd179;
	mul.f64 	%fd181, %fd177, %fd176;
	fma.rn.f64 	%fd182, %fd168, %fd171, %fd765;
	fma.rn.f64 	%fd183, %fd169, %fd173, %fd764;
	fma.rn.f64 	%fd184, %fd169, %fd174, %fd763;
	fma.rn.f64 	%fd765, %fd175, %fd178, %fd182;
	fma.rn.f64 	%fd764, %fd176, %fd180, %fd183;
	fma.rn.f64 	%fd763, %fd176, %fd181, %fd184;
	sub.s64 	%rd42, %rd1, %rd179;
	setp.lt.u64 	%p4, %rd42, %rd4;
	add.s32 	%r556, %r556, 1;
	sub.s32 	%r555, %r555, %r49;
	shl.b64 	%rd43, %rd4, 3;
	add.s64 	%rd178, %rd178, %rd43;
	add.s64 	%rd177, %rd177, %rd43;
	@%p4 bra 	$L__BB5_53;
	bra.uni 	$L__BB5_39;
$L__BB5_41:
	setp.le.u64 	%p5, %rd1, %rd179;
	cvt.u32.u64 	%r50, %rd179;
	cvt.u32.u64 	%r51, %rd1;
	sub.s32 	%r52, %r51, %r50;
	setp.ge.s32 	%p6, %r21, %r52;
	or.pred  	%p7, %p5, %p6;
	@%p7 bra 	$L__BB5_53;
	cvt.u32.u64 	%r54, %rd4;
	cvt.u32.u64 	%r55, %rd5;
	not.b32 	%r56, %r21;
	add.s32 	%r28, %r56, %r22;
	add.s32 	%r57, %r54, %r55;
	sub.s32 	%r58, %r28, %r57;
	mul.lo.s32 	%r59, %r1, %r556;
	shl.b32 	%r60, %r59, 9;
	sub.s32 	%r61, %r58, %r60;
	shr.u32 	%r62, %r61, 8;
	add.s32 	%r29, %r62, 1;
	and.b32  	%r30, %r29, 7;
	setp.lt.u32 	%p8, %r61, 1792;
	mov.u32 	%r559, %r21;
	@%p8 bra 	$L__BB5_45;
	shr.u32 	%r63, %r555, 8;
	add.s32 	%r64, %r63, 1;
	and.b32  	%r65, %r64, 33554424;
	neg.s32 	%r557, %r65;
	mov.u32 	%r559, %r21;
$L__BB5_44:
	.pragma "nounroll";
	ld.global.f64 	%fd186, [%rd178+-8192];
	ld.global.f64 	%fd187, [%rd177+-8192];
	mul.f64 	%fd188, %fd186, %fd186;
	mul.f64 	%fd189, %fd186, %fd188;
	mul.f64 	%fd190, %fd187, %fd187;
	mul.f64 	%fd191, %fd187, %fd190;
	mul.f64 	%fd192, %fd188, %fd187;
	fma.rn.f64 	%fd193, %fd186, %fd189, %fd765;
	fma.rn.f64 	%fd194, %fd187, %fd191, %fd764;
	fma.rn.f64 	%fd195, %fd187, %fd192, %fd763;
	ld.global.f64 	%fd196, [%rd178+-6144];
	ld.global.f64 	%fd197, [%rd177+-6144];
	mul.f64 	%fd198, %fd196, %fd196;
	mul.f64 	%fd199, %fd196, %fd198;
	mul.f64 	%fd200, %fd197, %fd197;
	mul.f64 	%fd201, %fd197, %fd200;
	mul.f64 	%fd202, %fd198, %fd197;
	fma.rn.f64 	%fd203, %fd196, %fd199, %fd193;
	fma.rn.f64 	%fd204, %fd197, %fd201, %fd194;
	fma.rn.f64 	%fd205, %fd197, %fd202, %fd195;
	ld.global.f64 	%fd206, [%rd178+-4096];
	ld.global.f64 	%fd207, [%rd177+-4096];
	mul.f64 	%fd208, %fd206, %fd206;
	mul.f64 	%fd209, %fd206, %fd208;
	mul.f64 	%fd210, %fd207, %fd207;
	mul.f64 	%fd211, %fd207, %fd210;
	mul.f64 	%fd212, %fd208, %fd207;
	fma.rn.f64 	%fd213, %fd206, %fd209, %fd203;
	fma.rn.f64 	%fd214, %fd207, %fd211, %fd204;
	fma.rn.f64 	%fd215, %fd207, %fd212, %fd205;
	ld.global.f64 	%fd216, [%rd178+-2048];
	ld.global.f64 	%fd217, [%rd177+-2048];
	mul.f64 	%fd218, %fd216, %fd216;
	mul.f64 	%fd219, %fd216, %fd218;
	mul.f64 	%fd220, %fd217, %fd217;
	mul.f64 	%fd221, %fd217, %fd220;
	mul.f64 	%fd222, %fd218, %fd217;
	fma.rn.f64 	%fd223, %fd216, %fd219, %fd213;
	fma.rn.f64 	%fd224, %fd217, %fd221, %fd214;
	fma.rn.f64 	%fd225, %fd217, %fd222, %fd215;
	ld.global.f64 	%fd226, [%rd178];
	ld.global.f64 	%fd227, [%rd177];
	mul.f64 	%fd228, %fd226, %fd226;
	mul.f64 	%fd229, %fd226, %fd228;
	mul.f64 	%fd230, %fd227, %fd227;
	mul.f64 	%fd231, %fd227, %fd230;
	mul.f64 	%fd232, %fd228, %fd227;
	fma.rn.f64 	%fd233, %fd226, %fd229, %fd223;
	fma.rn.f64 	%fd234, %fd227, %fd231, %fd224;
	fma.rn.f64 	%fd235, %fd227, %fd232, %fd225;
	ld.global.f64 	%fd236, [%rd178+2048];
	ld.global.f64 	%fd237, [%rd177+2048];
	mul.f64 	%fd238, %fd236, %fd236;
	mul.f64 	%fd239, %fd236, %fd238;
	mul.f64 	%fd240, %fd237, %fd237;
	mul.f64 	%fd241, %fd237, %fd240;
	mul.f64 	%fd242, %fd238, %fd237;
	fma.rn.f64 	%fd243, %fd236, %fd239, %fd233;
	fma.rn.f64 	%fd244, %fd237, %fd241, %fd234;
	fma.rn.f64 	%fd245, %fd237, %fd242, %fd235;
	ld.global.f64 	%fd246, [%rd178+4096];
	ld.global.f64 	%fd247, [%rd177+4096];
	mul.f64 	%fd248, %fd246, %fd246;
	mul.f64 	%fd249, %fd246, %fd248;
	mul.f64 	%fd250, %fd247, %fd247;
	mul.f64 	%fd251, %fd247, %fd250;
	mul.f64 	%fd252, %fd248, %fd247;
	fma.rn.f64 	%fd253, %fd246, %fd249, %fd243;
	fma.rn.f64 	%fd254, %fd247, %fd251, %fd244;
	fma.rn.f64 	%fd255, %fd247, %fd252, %fd245;
	ld.global.f64 	%fd256, [%rd178+6144];
	ld.global.f64 	%fd257, [%rd177+6144];
	mul.f64 	%fd258, %fd256, %fd256;
	mul.f64 	%fd259, %fd256, %fd258;
	mul.f64 	%fd260, %fd257, %fd257;
	mul.f64 	%fd261, %fd257, %fd260;
	mul.f64 	%fd262, %fd258, %fd257;
	fma.rn.f64 	%fd765, %fd256, %fd259, %fd253;
	fma.rn.f64 	%fd764, %fd257, %fd261, %fd254;
	fma.rn.f64 	%fd763, %fd257, %fd262, %fd255;
	add.s32 	%r559, %r559, 2048;
	add.s32 	%r557, %r557, 8;
	add.s64 	%rd178, %rd178, 16384;
	add.s64 	%rd177, %rd177, 16384;
	setp.ne.s32 	%p9, %r557, 0;
	@%p9 bra 	$L__BB5_44;
$L__BB5_45:
	setp.eq.s32 	%p10, %r30, 0;
	@%p10 bra 	$L__BB5_53;
	setp.lt.u32 	%p11, %r30, 4;
	@%p11 bra 	$L__BB5_48;
	cvt.u64.u32 	%rd44, %r559;
	add.s64 	%rd45, %rd179, %rd44;
	shl.b64 	%rd46, %rd45, 3;
	add.s64 	%rd47, %rd2, %rd46;
	add.s64 	%rd48, %rd3, %rd46;
	ld.global.f64 	%fd264, [%rd47];
	ld.global.f64 	%fd265, [%rd48];
	mul.f64 	%fd266, %fd264, %fd264;
	mul.f64 	%fd267, %fd264, %fd266;
	mul.f64 	%fd268, %fd265, %fd265;
	mul.f64 	%fd269, %fd265, %fd268;
	mul.f64 	%fd270, %fd266, %fd265;
	fma.rn.f64 	%fd271, %fd264, %fd267, %fd765;
	fma.rn.f64 	%fd272, %fd265, %fd269, %fd764;
	fma.rn.f64 	%fd273, %fd265, %fd270, %fd763;
	ld.global.f64 	%fd274, [%rd47+2048];
	ld.global.f64 	%fd275, [%rd48+2048];
	mul.f64 	%fd276, %fd274, %fd274;
	mul.f64 	%fd277, %fd274, %fd276;
	mul.f64 	%fd278, %fd275, %fd275;
	mul.f64 	%fd279, %fd275, %fd278;
	mul.f64 	%fd280, %fd276, %fd275;
	fma.rn.f64 	%fd281, %fd274, %fd277, %fd271;
	fma.rn.f64 	%fd282, %fd275, %fd279, %fd272;
	fma.rn.f64 	%fd283, %fd275, %fd280, %fd273;
	ld.global.f64 	%fd284, [%rd47+4096];
	ld.global.f64 	%fd285, [%rd48+4096];
	mul.f64 	%fd286, %fd284, %fd284;
	mul.f64 	%fd287, %fd284, %fd286;
	mul.f64 	%fd288, %fd285, %fd285;
	mul.f64 	%fd289, %fd285, %fd288;
	mul.f64 	%fd290, %fd286, %fd285;
	fma.rn.f64 	%fd291, %fd284, %fd287, %fd281;
	fma.rn.f64 	%fd292, %fd285, %fd289, %fd282;
	fma.rn.f64 	%fd293, %fd285, %fd290, %fd283;
	ld.global.f64 	%fd294, [%rd47+6144];
	ld.global.f64 	%fd295, [%rd48+6144];
	mul.f64 	%fd296, %fd294, %fd294;
	mul.f64 	%fd297, %fd294, %fd296;
	mul.f64 	%fd298, %fd295, %fd295;
	mul.f64 	%fd299, %fd295, %fd298;
	mul.f64 	%fd300, %fd296, %fd295;
	fma.rn.f64 	%fd765, %fd294, %fd297, %fd291;
	fma.rn.f64 	%fd764, %fd295, %fd299, %fd292;
	fma.rn.f64 	%fd763, %fd295, %fd300, %fd293;
	add.s32 	%r559, %r559, 1024;
$L__BB5_48:
	and.b32  	%r66, %r29, 3;
	setp.eq.s32 	%p12, %r66, 0;
	@%p12 bra 	$L__BB5_53;
	setp.eq.s32 	%p13, %r66, 1;
	@%p13 bra 	$L__BB5_51;
	cvt.u64.u32 	%rd49, %r559;
	add.s64 	%rd50, %rd179, %rd49;
	shl.b64 	%rd51, %rd50, 3;
	add.s64 	%rd52, %rd2, %rd51;
	add.s64 	%rd53, %rd3, %rd51;
	ld.global.f64 	%fd302, [%rd52];
	ld.global.f64 	%fd303, [%rd53];
	mul.f64 	%fd304, %fd302, %fd302;
	mul.f64 	%fd305, %fd302, %fd304;
	mul.f64 	%fd306, %fd303, %fd303;
	mul.f64 	%fd307, %fd303, %fd306;
	mul.f64 	%fd308, %fd304, %fd303;
	fma.rn.f64 	%fd309, %fd302, %fd305, %fd765;
	fma.rn.f64 	%fd310, %fd303, %fd307, %fd764;
	fma.rn.f64 	%fd311, %fd303, %fd308, %fd763;
	ld.global.f64 	%fd312, [%rd52+2048];
	ld.global.f64 	%fd313, [%rd53+2048];
	mul.f64 	%fd314, %fd312, %fd312;
	mul.f64 	%fd315, %fd312, %fd314;
	mul.f64 	%fd316, %fd313, %fd313;
	mul.f64 	%fd317, %fd313, %fd316;
	mul.f64 	%fd318, %fd314, %fd313;
	fma.rn.f64 	%fd765, %fd312, %fd315, %fd309;
	fma.rn.f64 	%fd764, %fd313, %fd317, %fd310;
	fma.rn.f64 	%fd763, %fd313, %fd318, %fd311;
	add.s32 	%r559, %r559, 512;
$L__BB5_51:
	and.b32  	%r67, %r28, 256;
	setp.ne.s32 	%p14, %r67, 0;
	@%p14 bra 	$L__BB5_53;
	cvt.u64.u32 	%rd54, %r559;
	add.s64 	%rd55, %rd179, %rd54;
	shl.b64 	%rd56, %rd55, 3;
	add.s64 	%rd57, %rd2, %rd56;
	add.s64 	%rd58, %rd3, %rd56;
	ld.global.f64 	%fd319, [%rd57];
	ld.global.f64 	%fd320, [%rd58];
	mul.f64 	%fd321, %fd319, %fd319;
	mul.f64 	%fd322, %fd319, %fd321;
	mul.f64 	%fd323, %fd320, %fd320;
	mul.f64 	%fd324, %fd320, %fd323;
	mul.f64 	%fd325, %fd321, %fd320;
	fma.rn.f64 	%fd765, %fd319, %fd322, %fd765;
	fma.rn.f64 	%fd764, %fd320, %fd324, %fd764;
	fma.rn.f64 	%fd763, %fd320, %fd325, %fd763;
$L__BB5_53:
	// begin inline asm
	mov.u32 %r68, %laneid;
	// end inline asm
	mov.b64 	%rd59, %fd765;
	mov.b64 	{%r70, %r75}, %rd59;
	mov.b32 	%r96, 1;
	mov.b32 	%r217, 31;
	mov.b32 	%r218, -1;
	// begin inline asm
	shfl.sync.down.b32 %r69, %r70, %r96, %r217, %r218;
	// end inline asm
	// begin inline asm
	shfl.sync.down.b32 %r74, %r75, %r96, %r217, %r218;
	// end inline asm
	mov.b64 	%rd60, {%r69, %r74};
	mov.b64 	%fd326, %rd60;
	mov.b64 	%rd61, %fd764;
	mov.b64 	{%r80, %r85}, %rd61;
	// begin inline asm
	shfl.sync.down.b32 %r79, %r80, %r96, %r217, %r218;
	// end inline asm
	// begin inline asm
	shfl.sync.down.b32 %r84, %r85, %r96, %r217, %r218;
	// end inline asm
	mov.b64 	%rd62, {%r79, %r84};
	mov.b64 	%fd327, %rd62;
	mov.b64 	%rd63, %fd763;
	mov.b64 	{%r90, %r95}, %rd63;
	// begin inline asm
	shfl.sync.down.b32 %r89, %r90, %r96, %r217, %r218;
	// end inline asm
	// begin inline asm
	shfl.sync.down.b32 %r94, %r95, %r96, %r217, %r218;
	// end inline asm
	mov.b64 	%rd64, {%r89, %r94};
	mov.b64 	%fd328, %rd64;
	setp.gt.s32 	%p15, %r68, 30;
	add.f64 	%fd329, %fd765, %fd326;
	add.f64 	%fd330, %fd764, %fd327;
	add.f64 	%fd331, %fd763, %fd328;
	selp.f64 	%fd332, %fd765, %fd329, %p15;
	mov.b64 	%rd65, %fd332;
	mov.b64 	{%r100, %r105}, %rd65;
	selp.f64 	%fd333, %fd764, %fd330, %p15;
	mov.b64 	%rd66, %fd333;
	mov.b64 	{%r110, %r115}, %rd66;
	selp.f64 	%fd334, %fd763, %fd331, %p15;
	mov.b64 	%rd67, %fd334;
	mov.b64 	{%r120, %r125}, %rd67;
	mov.b32 	%r126, 2;
	// begin inline asm
	shfl.sync.down.b32 %r99, %r100, %r126, %r217, %r218;
	// end inline asm
	// begin inline asm
	shfl.sync.down.b32 %r104, %r105, %r126, %r217, %r218;
	// end inline asm
	mov.b64 	%rd68, {%r99, %r104};
	mov.b64 	%fd335, %rd68;
	// begin inline asm
	shfl.sync.down.b32 %r109, %r110, %r126, %r217, %r218;
	// end inline asm
	// begin inline asm
	shfl.sync.down.b32 %r114, %r115, %r126, %r217, %r218;
	// end inline asm
	mov.b64 	%rd69, {%r109, %r114};
	mov.b64 	%fd336, %rd69;
	// begin inline asm
	shfl.sync.down.b32 %r119, %r120, %r126, %r217, %r218;
	// end inline asm
	// begin inline asm
	shfl.sync.down.b32 %r124, %r125, %r126, %r217, %r218;
	// end inline asm
	mov.b64 	%rd70, {%r119, %r124};
	mov.b64 	%fd337, %rd70;
	setp.gt.s32 	%p16, %r68, 29;
	add.f64 	%fd338, %fd332, %fd335;
	add.f64 	%fd339, %fd333, %fd336;
	add.f64 	%fd340, %fd334, %fd337;
	selp.f64 	%fd341, %fd332, %fd338, %p16;
	mov.b64 	%rd71, %fd341;
	mov.b64 	{%r130, %r135}, %rd71;
	selp.f64 	%fd342, %fd333, %fd339, %p16;
	mov.b64 	%rd72, %fd342;
	mov.b64 	{%r140, %r145}, %rd72;
	selp.f64 	%fd343, %fd334, %fd340, %p16;
	mov.b64 	%rd73, %fd343;
	mov.b64 	{%r150, %r155}, %rd73;
	mov.b32 	%r156, 4;
	// begin inline asm
	shfl.sync.down.b32 %r129, %r130, %r156, %r217, %r218;
	// end inline asm
	// begin inline asm
	shfl.sync.down.b32 %r134, %r135, %r156, %r217, %r218;
	// end inline asm
	mov.b64 	%rd74, {%r129, %r134};
	mov.b64 	%fd344, %rd74;
	// begin inline asm
	shfl.sync.down.b32 %r139, %r140, %r156, %r217, %r218;
	// end inline asm
	// begin inline asm
	shfl.sync.down.b32 %r144, %r145, %r156, %r217, %r218;
	// end inline asm
	mov.b64 	%rd75, {%r139, %r144};
	mov.b64 	%fd345, %rd75;
	// begin inline asm
	shfl.sync.down.b32 %r149, %r150, %r156, %r217, %r218;
	// end inline asm
	// begin inline asm
	shfl.sync.down.b32 %r154, %r155, %r156, %r217, %r218;
	// end inline asm
	mov.b64 	%rd76, {%r149, %r154};
	mov.b64 	%fd346, %rd76;
	setp.gt.s32 	%p17, %r68, 27;
	add.f64 	%fd347, %fd341, %fd344;
	add.f64 	%fd348, %fd342, %fd345;
	add.f64 	%fd349, %fd343, %fd346;
	selp.f64 	%fd350, %fd341, %fd347, %p17;
	mov.b64 	%rd77, %fd350;
	mov.b64 	{%r160, %r165}, %rd77;
	selp.f64 	%fd351, %fd342, %fd348, %p17;
	mov.b64 	%rd78, %fd351;
	mov.b64 	{%r170, %r175}, %rd78;
	selp.f64 	%fd352, %fd343, %fd349, %p17;
	mov.b64 	%rd79, %fd352;
	mov.b64 	{%r180, %r185}, %rd79;
	mov.b32 	%r186, 8;
	// begin inline asm
	shfl.sync.down.b32 %r159, %r160, %r186, %r217, %r218;
	// end inline asm
	// begin inline asm
	shfl.sync.down.b32 %r164, %r165, %r186, %r217, %r218;
	// end inline asm
	mov.b64 	%rd80, {%r159, %r164};
	mov.b64 	%fd353, %rd80;
	// begin inline asm
	shfl.sync.down.b32 %r169, %r170, %r186, %r217, %r218;
	// end inline asm
	// begin inline asm
	shfl.sync.down.b32 %r174, %r175, %r186, %r217, %r218;
	// end inline asm
	mov.b64 	%rd81, {%r169, %r174};
	mov.b64 	%fd354, %rd81;
	// begin inline asm
	shfl.sync.down.b32 %r179, %r180, %r186, %r217, %r218;
	// end inline asm
	// begin inline asm
	shfl.sync.down.b32 %r184, %r185, %r186, %r217, %r218;
	// end inline asm
	mov.b64 	%rd82, {%r179, %r184};
	mov.b64 	%fd355, %rd82;
	setp.gt.s32 	%p18, %r68, 23;
	add.f64 	%fd356, %fd350, %fd353;
	add.f64 	%fd357, %fd351, %fd354;
	add.f64 	%fd358, %fd352, %fd355;
	selp.f64 	%fd359, %fd350, %fd356, %p18;
	mov.b64 	%rd83, %fd359;
	mov.b64 	{%r190, %r195}, %rd83;
	selp.f64 	%fd360, %fd351, %fd357, %p18;
	mov.b64 	%rd84, %fd360;
	mov.b64 	{%r200, %r205}, %rd84;
	selp.f64 	%fd361, %fd352, %fd358, %p18;
	mov.b64 	%rd85, %fd361;
	mov.b64 	{%r210, %r215}, %rd85;
	mov.b32 	%r216, 16;
	// begin inline asm
	shfl.sync.down.b32 %r189, %r190, %r216, %r217, %r218;
	// end inline asm
	// begin inline asm
	shfl.sync.down.b32 %r194, %r195, %r216, %r217, %r218;
	// end inline asm
	mov.b64 	%rd86, {%r189, %r194};
	mov.b64 	%fd362, %rd86;
	// begin inline asm
	shfl.sync.down.b32 %r199, %r200, %r216, %r217, %r218;
	// end inline asm
	// begin inline asm
	shfl.sync.down.b32 %r204, %r205, %r216, %r217, %r218;
	// end inline asm
	mov.b64 	%rd87, {%r199, %r204};
	mov.b64 	%fd363, %rd87;
	// begin inline asm
	shfl.sync.down.b32 %r209, %r210, %r216, %r217, %r218;
	// end inline asm
	// begin inline asm
	shfl.sync.down.b32 %r214, %r215, %r216, %r217, %r218;
	// end inline asm
	mov.b64 	%rd88, {%r209, %r214};
	mov.b64 	%fd364, %rd88;
	setp.gt.s32 	%p19, %r68, 15;
	add.f64 	%fd139, %fd359, %fd362;
	add.f64 	%fd140, %fd360, %fd363;
	add.f64 	%fd141, %fd361, %fd364;
	selp.f64 	%fd724, %fd359, %fd139, %p19;
	selp.f64 	%fd725, %fd360, %fd140, %p19;
	selp.f64 	%fd726, %fd361, %fd141, %p19;
	setp.ne.s32 	%p20, %r68, 0;
	@%p20 bra 	$L__BB5_55;
	shr.u32 	%r219, %r21, 5;
	mov.u32 	%r220, _ZZN3cub18CUB_300001_SM_10006detail6reduce18DeviceReduceKernelINS2_10policy_hubIN4cuda3std3__45tupleIJdddEEEy9tuple_sumE10Policy1000EN6thrust24THRUST_300001_SM_1000_NS12zip_iteratorINS8_IJNSE_10device_ptrIKdEESI_EEEEEySA_S9_12compute_sumsEEvT0_PT3_T1_NS0_13GridEvenShareISP_EET2_T4_E12temp_storage;
	mad.lo.s32 	%r221, %r219, 24, %r220;
	st.shared.f64 	[%r221+8], %fd139;
	st.shared.f64 	[%r221+16], %fd140;
	st.shared.f64 	[%r221+24], %fd141;
$L__BB5_55:
	bar.sync 	0;
	setp.ne.s32 	%p21, %r21, 0;
	@%p21 bra 	$L__BB5_57;
	ld.shared.f64 	%fd365, [_ZZN3cub18CUB_300001_SM_10006detail6reduce18DeviceReduceKernelINS2_10policy_hubIN4cuda3std3__45tupleIJdddEEEy9tuple_sumE10Policy1000EN6thrust24THRUST_300001_SM_1000_NS12zip_iteratorINS8_IJNSE_10device_ptrIKdEESI_EEEEEySA_S9_12compute_sumsEEvT0_PT3_T1_NS0_13GridEvenShareISP_EET2_T4_E12temp_storage+32];
	ld.shared.f64 	%fd366, [_ZZN3cub18CUB_300001_SM_10006detail6reduce18DeviceReduceKernelINS2_10policy_hubIN4cuda3std3__45tupleIJdddEEEy9tuple_sumE10Policy1000EN6thrust24THRUST_300001_SM_1000_NS12zip_iteratorINS8_IJNSE_10device_ptrIKdEESI_EEEEEySA_S9_12compute_sumsEEvT0_PT3_T1_NS0_13GridEvenShareISP_EET2_T4_E12temp_storage+40];
	ld.shared.f64 	%fd367, [_ZZN3cub18CUB_300001_SM_10006detail6reduce18DeviceReduceKernelINS2_10policy_hubIN4cuda3std3__45tupleIJdddEEEy9tuple_sumE10Policy1000EN6thrust24THRUST_300001_SM_1000_NS12zip_iteratorINS8_IJNSE_10device_ptrIKdEESI_EEEEEySA_S9_12compute_sumsEEvT0_PT3_T1_NS0_13GridEvenShareISP_EET2_T4_E12temp_storage+48];
	add.f64 	%fd368, %fd724, %fd365;
	add.f64 	%fd369, %fd725, %fd366;
	add.f64 	%fd370, %fd726, %fd367;
	ld.shared.f64 	%fd371, [_ZZN3cub18CUB_300001_SM_10006detail6reduce18DeviceReduceKernelINS2_10policy_hubIN4cuda3std3__45tupleIJdddEEEy9tuple_sumE10Policy1000EN6thrust24THRUST_300001_SM_1000_NS12zip_iteratorINS8_IJNSE_10device_ptrIKdEESI_EEEEEySA_S9_12compute_sumsEEvT0_PT3_T1_NS0_13GridEvenShareISP_EET2_T4_E12temp_storage+56];
	ld.shared.f64 	%fd372, [_ZZN3cub18CUB_300001_SM_10006detail6reduce18DeviceReduceKernelINS2_10policy_hubIN4cuda3std3__45tupleIJdddEEEy9tuple_sumE10Policy1000EN6thrust24THRUST_300001_SM_1000_NS12zip_iteratorINS8_IJNSE_10device_ptrIKdEESI_EEEEEySA_S9_12compute_sumsEEvT0_PT3_T1_NS0_13GridEvenShareISP_EET2_T4_E12temp_storage+64];
	ld.shared.f64 	%fd373, [_ZZN3cub18CUB_300001_SM_10006detail6reduce18DeviceReduceKernelINS2_10policy_hubIN4cuda3std3__45tupleIJdddEEEy9tuple_sumE10Policy1000EN6thrust24THRUST_300001_SM_1000_NS12zip_iteratorINS8_IJNSE_10device_ptrIKdEESI_EEEEEySA_S9_12compute_sumsEEvT0_PT3_T1_NS0_13GridEvenShareISP_EET2_T4_E12temp_storage+72];
	add.f64 	%fd374, %fd368, %fd371;
	add.f64 	%fd375, %fd369, %fd372;
	add.f64 	%fd376, %fd370, %fd373;
	ld.shared.f64 	%fd377, [_ZZN3cub18CUB_300001_SM_10006detail6reduce18DeviceReduceKernelINS2_10policy_hubIN4cuda3std3__45tupleIJdddEEEy9tuple_sumE10Policy1000EN6thrust24THRUST_300001_SM_1000_NS12zip_iteratorINS8_IJNSE_10device_ptrIKdEESI_EEEEEySA_S9_12compute_sumsEEvT0_PT3_T1_NS0_13GridEvenShareISP_EET2_T4_E12temp_storage+80];
	ld.shared.f64 	%fd378, [_ZZN3cub18CUB_300001_SM_10006detail6reduce18DeviceReduceKernelINS2_10policy_hubIN4cuda3std3__45tupleIJdddEEEy9tuple_sumE10Policy1000EN6thrust24THRUST_300001_SM_1000_NS12zip_iteratorINS8_IJNSE_10device_ptrIKdEESI_EEEEEySA_S9_12compute_sumsEEvT0_PT3_T1_NS0_13GridEvenShareISP_EET2_T4_E12temp_storage+88];
	ld.shared.f64 	%fd379, [_ZZN3cub18CUB_300001_SM_10006detail6reduce18DeviceReduceKernelINS2_10policy_hubIN4cuda3std3__45tupleIJdddEEEy9tuple_sumE10Policy1000EN6thrust24THRUST_300001_SM_1000_NS12zip_iteratorINS8_IJNSE_10device_ptrIKdEESI_EEEEEySA_S9_12compute_sumsEEvT0_PT3_T1_NS0_13GridEvenShareISP_EET2_T4_E12temp_storage+96];
	add.f64 	%fd380, %fd374, %fd377;
	add.f64 	%fd381, %fd375, %fd378;
	add.f64 	%fd382, %fd376, %fd379;
	ld.shared.f64 	%fd383, [_ZZN3cub18CUB_300001_SM_10006detail6reduce18DeviceReduceKernelINS2_10policy_hubIN4cuda3std3__45tupleIJdddEEEy9tuple_sumE10Policy1000EN6thrust24THRUST_300001_SM_1000_NS12zip_iteratorINS8_IJNSE_10device_ptrIKdEESI_EEEEEySA_S9_12compute_sumsEEvT0_PT3_T1_NS0_13GridEvenShareISP_EET2_T4_E12temp_storage+104];
	ld.shared.f64 	%fd384, [_ZZN3cub18CUB_300001_SM_10006detail6reduce18DeviceReduceKernelINS2_10policy_hubIN4cuda3std3__45tupleIJdddEEEy9tuple_sumE10Policy1000EN6thrust24THRUST_300001_SM_1000_NS12zip_iteratorINS8_IJNSE_10device_ptrIKdEESI_EEEEEySA_S9_12compute_sumsEEvT0_PT3_T1_NS0_13GridEvenShareISP_EET2_T4_E12temp_storage+112];
	ld.shared.f64 	%fd385, [_ZZN3cub18CUB_300001_SM_10006detail6reduce18DeviceReduceKernelINS2_10policy_hubIN4cuda3std3__45tupleIJdddEEEy9tuple_sumE10Policy1000EN6thrust24THRUST_300001_SM_1000_NS12zip_iteratorINS8_IJNSE_10device_ptrIKdEESI_EEEEEySA_S9_12compute_sumsEEvT0_PT3_T1_NS0_13GridEvenShareISP_EET2_T4_E12temp_storage+120];
	add.f64 	%fd386, %fd380, %fd383;
	add.f64 	%fd387, %fd381, %fd384;
	add.f64 	%fd388, %fd382, %fd385;
	ld.shared.f64 	%fd389, [_ZZN3cub18CUB_300001_SM_10006detail6reduce18DeviceReduceKernelINS2_10policy_hubIN4cuda3std3__45tupleIJdddEEEy9tuple_sumE10Policy1000EN6thrust24THRUST_300001_SM_1000_NS12zip_iteratorINS8_IJNSE_10device_ptrIKdEESI_EEEEEySA_S9_12compute_sumsEEvT0_PT3_T1_NS0_13GridEvenShareISP_EET2_T4_E12temp_storage+128];
	ld.shared.f64 	%fd390, [_ZZN3cub18CUB_300001_SM_10006detail6reduce18DeviceReduceKernelINS2_10policy_hubIN4cuda3std3__45tupleIJdddEEEy9tuple_sumE10Policy1000EN6thrust24THRUST_300001_SM_1000_NS12zip_iteratorINS8_IJNSE_10device_ptrIKdEESI_EEEEEySA_S9_12compute_sumsEEvT0_PT3_T1_NS0_13GridEvenShareISP_EET2_T4_E12temp_storage+136];
	ld.shared.f64 	%fd391, [_ZZN3cub18CUB_300001_SM_10006detail6reduce18DeviceReduceKernelINS2_10policy_hubIN4cuda3std3__45tupleIJdddEEEy9tuple_sumE10Policy1000EN6thrust24THRUST_300001_SM_1000_NS12zip_iteratorINS8_IJNSE_10device_ptrIKdEESI_EEEEEySA_S9_12compute_sumsEEvT0_PT3_T1_NS0_13GridEvenShareISP_EET2_T4_E12temp_storage+144];
	add.f64 	%fd392, %fd386, %fd389;
	add.f64 	%fd393, %fd387, %fd390;
	add.f64 	%fd394, %fd388, %fd391;
	ld.shared.f64 	%fd395, [_ZZN3cub18CUB_300001_SM_10006detail6reduce18DeviceReduceKernelINS2_10policy_hubIN4cuda3std3__45tupleIJdddEEEy9tuple_sumE10Policy1000EN6thrust24THRUST_300001_SM_1000_NS12zip_iteratorINS8_IJNSE_10device_ptrIKdEESI_EEEEEySA_S9_12compute_sumsEEvT0_PT3_T1_NS0_13GridEvenShareISP_EET2_T4_E12temp_storage+152];
	ld.shared.f64 	%fd396, [_ZZN3cub18CUB_300001_SM_10006detail6reduce18DeviceReduceKernelINS2_10policy_hubIN4cuda3std3__45tupleIJdddEEEy9tuple_sumE10Policy1000EN6thrust24THRUST_300001_SM_1000_NS12zip_iteratorINS8_IJNSE_10device_ptrIKdEESI_EEEEEySA_S9_12compute_sumsEEvT0_PT3_T1_NS0_13GridEvenShareISP_EET2_T4_E12temp_storage+160];
	ld.shared.f64 	%fd397, [_ZZN3cub18CUB_300001_SM_10006detail6reduce18DeviceReduceKernelINS2_10policy_hubIN4cuda3std3__45tupleIJdddEEEy9tuple_sumE10Policy1000EN6thrust24THRUST_300001_SM_1000_NS12zip_iteratorINS8_IJNSE_10device_ptrIKdEESI_EEEEEySA_S9_12compute_sumsEEvT0_PT3_T1_NS0_13GridEvenShareISP_EET2_T4_E12temp_storage+168];
	add.f64 	%fd398, %fd392, %fd395;
	add.f64 	%fd399, %fd393, %fd396;
	add.f64 	%fd400, %fd394, %fd397;
	ld.shared.f64 	%fd401, [_ZZN3cub18CUB_300001_SM_10006detail6reduce18DeviceReduceKernelINS2_10policy_hubIN4cuda3std3__45tupleIJdddEEEy9tuple_sumE10Policy1000EN6thrust24THRUST_300001_SM_1000_NS12zip_iteratorINS8_IJNSE_10device_ptrIKdEESI_EEEEEySA_S9_12compute_sumsEEvT0_PT3_T1_NS0_13GridEvenShareISP_EET2_T4_E12temp_storage+176];
	ld.shared.f64 	%fd402, [_ZZN3cub18CUB_300001_SM_10006detail6reduce18DeviceReduceKernelINS2_10policy_hubIN4cuda3std3__45tupleIJdddEEEy9tuple_sumE10Policy1000EN6thrust24THRUST_300001_SM_1000_NS12zip_iteratorINS8_IJNSE_10device_ptrIKdEESI_EEEEEySA_S9_12compute_sumsEEvT0_PT3_T1_NS0_13GridEvenShareISP_EET2_T4_E12temp_storage+184];
	ld.shared.f64 	%fd403, [_ZZN3cub18CUB_300001_SM_10006detail6reduce18DeviceReduceKernelINS2_10policy_hubIN4cuda3std3__45tupleIJdddEEEy9tuple_sumE10Policy1000EN6thrust24THRUST_300001_SM_1000_NS12zip_iteratorINS8_IJNSE_10device_ptrIKdEESI_EEEEEySA_S9_12compute_sumsEEvT0_PT3_T1_NS0_13GridEvenShareISP_EET2_T4_E12temp_storage+192];
	add.f64 	%fd724, %fd398, %fd401;
	add.f64 	%fd725, %fd399, %fd402;
	add.f64 	%fd726, %fd400, %fd403;
$L__BB5_57:
	mov.u32 	%r548, %tid.x;
	setp.ne.s32 	%p54, %r548, 0;
	@%p54 bra 	$L__BB5_59;
	ld.param.u64 	%rd174, [_ZN3cub18CUB_300001_SM_10006detail6reduce18DeviceReduceKernelINS2_10policy_hubIN4cuda3std3__45tupleIJdddEEEy9tuple_sumE10Policy1000EN6thrust24THRUST_300001_SM_1000_NS12zip_iteratorINS8_IJNSE_10device_ptrIKdEESI_EEEEEySA_S9_12compute_sumsEEvT0_PT3_T1_NS0_13GridEvenShareISP_EET2_T4__param_1];
	cvta.to.global.u64 	%rd171, %rd174;
	mul.wide.u32 	%rd172, %r2, 24;
	add.s64 	%rd173, %rd171, %rd172;
	st.global.f64 	[%rd173], %fd724;
	st.global.f64 	[%rd173+8], %fd725;
	st.global.f64 	[%rd173+16], %fd726;
$L__BB5_59:
	ret;

}
	// .globl	_ZN3cub18CUB_300001_SM_10006detail6reduce28DeviceReduceSingleTileKernelINS2_10policy_hubIN4cuda3std3__45tupleIJdddEEEy9tuple_sumE10Policy1000EPS9_SD_iSA_S9_S9_NS7_10__identityEEEvT0_T1_T2_T3_T4_T6_
.visible .entry _ZN3cub18CUB_300001_SM_10006detail6reduce28DeviceReduceSingleTileKernelINS2_10policy_hubIN4cuda3std3__45tupleIJdddEEEy9tuple_sumE10Policy1000EPS9_SD_iSA_S9_S9_NS7_10__identityEEEvT0_T1_T2_T3_T4_T6_(
	.param .u64 .ptr .align 1 _ZN3cub18CUB_300001_SM_10006detail6reduce28DeviceReduceSingleTileKernelINS2_10policy_hubIN4cuda3std3__45tupleIJdddEEEy9tuple_sumE10Policy1000EPS9_SD_iSA_S9_S9_NS7_10__identityEEEvT0_T1_T2_T3_T4_T6__param_0,
	.param .u64 .ptr .align 1 _ZN3cub18CUB_300001_SM_10006detail6reduce28DeviceReduceSingleTileKernelINS2_10policy_hubIN4cuda3std3__45tupleIJdddEEEy9tuple_sumE10Policy1000EPS9_SD_iSA_S9_S9_NS7_10__identityEEEvT0_T1_T2_T3_T4_T6__param_1,
	.param .u32 _ZN3cub18CUB_300001_SM_10006detail6reduce28DeviceReduceSingleTileKernelINS2_10policy_hubIN4cuda3std3__45tupleIJdddEEEy9tuple_sumE10Policy1000EPS9_SD_iSA_S9_S9_NS7_10__identityEEEvT0_T1_T2_T3_T4_T6__param_2,
	.param .align 1 .b8 _ZN3cub18CUB_300001_SM_10006detail6reduce28DeviceReduceSingleTileKernelINS2_10policy_hubIN4cuda3std3__45tupleIJdddEEEy9tuple_sumE10Policy1000EPS9_SD_iSA_S9_S9_NS7_10__identityEEEvT0_T1_T2_T3_T4_T6__param_3[1],
	.param .align 8 .b8 _ZN3cub18CUB_300001_SM_10006detail6reduce28DeviceReduceSingleTileKernelINS2_10policy_hubIN4cuda3std3__45tupleIJdddEEEy9tuple_sumE10Policy1000EPS9_SD_iSA_S9_S9_NS7_10__identityEEEvT0_T1_T2_T3_T4_T6__param_4[24],
	.param .align 1 .b8 _ZN3cub18CUB_300001_SM_10006detail6reduce28DeviceReduceSingleTileKernelINS2_10policy_hubIN4cuda3std3__45tupleIJdddEEEy9tuple_sumE10Policy1000EPS9_SD_iSA_S9_S9_NS7_10__identityEEEvT0_T1_T2_T3_T4_T6__param_5[1]
)
.maxntid 256
.minnctapersm 1
{
	.reg .pred 	%p<50>;
	.reg .b32 	%r<535>;
	.reg .b64 	%rd<203>;
	.reg .b64 	%fd<475>;
	// demoted variable
	.shared .align 8 .b8 _ZZN3cub18CUB_300001_SM_10006detail6reduce28DeviceReduceSingleTileKernelINS2_10policy_hubIN4cuda3std3__45tupleIJdddEEEy9tuple_sumE10Policy1000EPS9_SD_iSA_S9_S9_NS7_10__identityEEEvT0_T1_T2_T3_T4_T6_E12temp_storage[224];
	ld.param.f64 	%fd126, [_ZN3cub18CUB_300001_SM_10006detail6reduce28DeviceReduceSingleTileKernelINS2_10policy_hubIN4cuda3std3__45tupleIJdddEEEy9tuple_sumE10Policy1000EPS9_SD_iSA_S9_S9_NS7_10__identityEEEvT0_T1_T2_T3_T4_T6__param_4+16];
	ld.param.f64 	%fd125, [_ZN3cub18CUB_300001_SM_10006detail6reduce28DeviceReduceSingleTileKernelINS2_10policy_hubIN4cuda3std3__45tupleIJdddEEEy9tuple_sumE10Policy1000EPS9_SD_iSA_S9_S9_NS7_10__identityEEEvT0_T1_T2_T3_T4_T6__param_4+8];
	ld.param.f64 	%fd124, [_ZN3cub18CUB_300001_SM_10006detail6reduce28DeviceReduceSingleTileKernelINS2_10policy_hubIN4cuda3std3__45tupleIJdddEEEy9tuple_sumE10Policy1000EPS9_SD_iSA_S9_S9_NS7_10__identityEEEvT0_T1_T2_T3_T4_T6__param_4];
	ld.param.u64 	%rd8, [_ZN3cub18CUB_300001_SM_10006detail6reduce28DeviceReduceSingleTileKernelINS2_10policy_hubIN4cuda3std3__45tupleIJdddEEEy9tuple_sumE10Policy1000EPS9_SD_iSA_S9_S9_NS7_10__identityEEEvT0_T1_T2_T3_T4_T6__param_0];
	ld.param.u64 	%rd9, [_ZN3cub18CUB_300001_SM_10006detail6reduce28DeviceReduceSingleTileKernelINS2_10policy_hubIN4cuda3std3__45tupleIJdddEEEy9tuple_sumE10Policy1000EPS9_SD_iSA_S9_S9_NS7_10__identityEEEvT0_T1_T2_T3_T4_T6__param_1];
	ld.param.u32 	%r34, [_ZN3cub18CUB_300001_SM_10006detail6reduce28DeviceReduceSingleTileKernelINS2_10policy_hubIN4cuda3std3__45tupleIJdddEEEy9tuple_sumE10Policy1000EPS9_SD_iSA_S9_S9_NS7_10__identityEEEvT0_T1_T2_T3_T4_T6__param_2];
	cvta.to.global.u64 	%rd1, %rd9;
	setp.ne.s32 	%p1, %r34, 0;
	@%p1 bra 	$L__BB6_3;
	mov.u32 	%r521, %tid.x;
	setp.ne.s32 	%p49, %r521, 0;
	@%p49 bra 	$L__BB6_52;
	st.global.f64 	[%rd1], %fd124;
	st.global.f64 	[%rd1+8], %fd125;
	st.global.f64 	[%rd1+16], %fd126;
	bra.uni 	$L__BB6_52;
$L__BB6_3:
	setp.gt.s32 	%p2, %r34, 511;
	@%p2 bra 	$L__BB6_34;
	mov.u32 	%r1, %tid.x;
	setp.ge.s32 	%p19, %r1, %r34;
	mov.f64 	%fd430, 0d0000000000000000;
	mov.f64 	%fd431, %fd430;
	mov.f64 	%fd432, %fd430;
	mov.u32 	%r525, %r1;
	@%p19 bra 	$L__BB6_6;
	mul.wide.u32 	%rd108, %r1, 24;
	add.s64 	%rd103, %rd8, %rd108;
	// begin inline asm
	ld.global.nc.u64 %rd102, [%rd103];
	// end inline asm
	add.s64 	%rd105, %rd103, 8;
	// begin inline asm
	ld.global.nc.u64 %rd104, [%rd105];
	// end inline asm
	add.s64 	%rd107, %rd103, 16;
	// begin inline asm
	ld.global.nc.u64 %rd106, [%rd107];
	// end inline asm
	mov.b64 	%fd432, %rd102;
	mov.b64 	%fd431, %rd104;
	mov.b64 	%fd430, %rd106;
	add.s32 	%r525, %r1, 256;
$L__BB6_6:
	setp.ge.s32 	%p20, %r525, %r34;
	@%p20 bra 	$L__BB6_12;
	not.b32 	%r199, %r525;
	add.s32 	%r4, %r34, %r199;
	and.b32  	%r200, %r4, 768;
	setp.eq.s32 	%p21, %r200, 768;
	@%p21 bra 	$L__BB6_10;
	mul.wide.u32 	%rd109, %r525, 24;
	add.s64 	%rd201, %rd8, %rd109;
	shr.u32 	%r201, %r4, 8;
	add.s32 	%r202, %r201, 1;
	and.b32  	%r203, %r202, 3;
	neg.s32 	%r523, %r203;
$L__BB6_9:
	.pragma "nounroll";
	// begin inline asm
	ld.global.nc.u64 %rd110, [%rd201];
	// end inline asm
	add.s64 	%rd113, %rd201, 8;
	// begin inline asm
	ld.global.nc.u64 %rd112, [%rd113];
	// end inline asm
	add.s64 	%rd115, %rd201, 16;
	// begin inline asm
	ld.global.nc.u64 %rd114, [%rd115];
	// end inline asm
	mov.b64 	%fd247, %rd112;
	mov.b64 	%fd248, %rd114;
	mov.b64 	%fd249, %rd110;
	add.f64 	%fd432, %fd432, %fd249;
	add.f64 	%fd431, %fd431, %fd247;
	add.f64 	%fd430, %fd430, %fd248;
	add.s32 	%r525, %r525, 256;
	add.s64 	%rd201, %rd201, 6144;
	add.s32 	%r523, %r523, 1;
	setp.ne.s32 	%p22, %r523, 0;
	@%p22 bra 	$L__BB6_9;
$L__BB6_10:
	setp.lt.u32 	%p23, %r4, 768;
	@%p23 bra 	$L__BB6_12;
$L__BB6_11:
	mul.wide.s32 	%rd140, %r525, 24;
	add.s64 	%rd117, %rd8, %rd140;
	// begin inline asm
	ld.global.nc.u64 %rd116, [%rd117];
	// end inline asm
	add.s64 	%rd119, %rd117, 8;
	// begin inline asm
	ld.global.nc.u64 %rd118, [%rd119];
	// end inline asm
	add.s64 	%rd121, %rd117, 16;
	// begin inline asm
	ld.global.nc.u64 %rd120, [%rd121];
	// end inline asm
	mov.b64 	%fd250, %rd118;
	mov.b64 	%fd251, %rd120;
	mov.b64 	%fd252, %rd116;
	add.f64 	%fd253, %fd432, %fd252;
	add.f64 	%fd254, %fd431, %fd250;
	add.f64 	%fd255, %fd430, %fd251;
	add.s64 	%rd123, %rd117, 6144;
	// begin inline asm
	ld.global.nc.u64 %rd122, [%rd123];
	// end inline asm
	add.s64 	%rd125, %rd117, 6152;
	// begin inline asm
	ld.global.nc.u64 %rd124, [%rd125];
	// end inline asm
	add.s64 	%rd127, %rd117, 6160;
	// begin inline asm
	ld.global.nc.u64 %rd126, [%rd127];
	// end inline asm
	mov.b64 	%fd256, %rd124;
	mov.b64 	%fd257, %rd126;
	mov.b64 	%fd258, %rd122;
	add.f64 	%fd259, %fd253, %fd258;
	add.f64 	%fd260, %fd254, %fd256;
	add.f64 	%fd261, %fd255, %fd257;
	add.s64 	%rd129, %rd117, 12288;
	// begin inline asm
	ld.global.nc.u64 %rd128, [%rd129];
	// end inline asm
	add.s64 	%rd131, %rd117, 12296;
	// begin inline asm
	ld.global.nc.u64 %rd130, [%rd131];
	// end inline asm
	add.s64 	%rd133, %rd117, 12304;
	// begin inline asm
	ld.global.nc.u64 %rd132, [%rd133];
	// end inline asm
	mov.b64 	%fd262, %rd130;
	mov.b64 	%fd263, %rd132;
	mov.b64 	%fd264, %rd128;
	add.f64 	%fd265, %fd259, %fd264;
	add.f64 	%fd266, %fd260, %fd262;
	add.f64 	%fd267, %fd261, %fd263;
	add.s64 	%rd135, %rd117, 18432;
	// begin inline asm
	ld.global.nc.u64 %rd134, [%rd135];
	// end inline asm
	add.s64 	%rd137, %rd117, 18440;
	// begin inline asm
	ld.global.nc.u64 %rd136, [%rd137];
	// end inline asm
	add.s64 	%rd139, %rd117, 18448;
	// begin inline asm
	ld.global.nc.u64 %rd138, [%rd139];
	// end inline asm
	mov.b64 	%fd268, %rd136;
	mov.b64 	%fd269, %rd138;
	mov.b64 	%fd270, %rd134;
	add.f64 	%fd432, %fd265, %fd270;
	add.f64 	%fd431, %fd266, %fd268;
	add.f64 	%fd430, %fd267, %fd269;
	add.s32 	%r525, %r525, 1024;
	setp.lt.s32 	%p24, %r525, %r34;
	@%p24 bra 	$L__BB6_11;
$L__BB6_12:
	setp.lt.s32 	%p25, %r34, 256;
	@%p25 bra 	$L__BB6_17;
	// begin inline asm
	mov.u32 %r366, %laneid;
	// end inline asm
	mov.b64 	%rd171, %fd432;
	mov.b64 	{%r368, %r373}, %rd171;
	mov.b32 	%r394, 1;
	mov.b32 	%r515, 31;
	mov.b32 	%r516, -1;
	// begin inline asm
	shfl.sync.down.b32 %r367, %r368, %r394, %r515, %r516;
	// end inline asm
	// begin inline asm
	shfl.sync.down.b32 %r372, %r373, %r394, %r515, %r516;
	// end inline asm
	mov.b64 	%rd172, {%r367, %r372};
	mov.b64 	%fd334, %rd172;
	mov.b64 	%rd173, %fd431;
	mov.b64 	{%r378, %r383}, %rd173;
	// begin inline asm
	shfl.sync.down.b32 %r377, %r378, %r394, %r515, %r516;
	// end inline asm
	// begin inline asm
	shfl.sync.down.b32 %r382, %r383, %r394, %r515, %r516;
	// end inline asm
	mov.b64 	%rd174, {%r377, %r382};
	mov.b64 	%fd335, %rd174;
	mov.b64 	%rd175, %fd430;
	mov.b64 	{%r388, %r393}, %rd175;
	// begin inline asm
	shfl.sync.down.b32 %r387, %r388, %r394, %r515, %r516;
	// end inline asm
	// begin inline asm
	shfl.sync.down.b32 %r392, %r393, %r394, %r515, %r516;
	// end inline asm
	mov.b64 	%rd176, {%r387, %r392};
	mov.b64 	%fd336, %rd176;
	setp.gt.s32 	%p41, %r366, 30;
	add.f64 	%fd337, %fd432, %fd334;
	add.f64 	%fd338, %fd431, %fd335;
	add.f64 	%fd339, %fd430, %fd336;
	selp.f64 	%fd340, %fd430, %fd339, %p41;
	mov.b64 	%rd177, %fd340;
	mov.b64 	{%r418, %r423}, %rd177;
	selp.f64 	%fd341, %fd431, %fd338, %p41;
	mov.b64 	%rd178, %fd341;
	mov.b64 	{%r408, %r413}, %rd178;
	selp.f64 	%fd342, %fd432, %fd337, %p41;
	mov.b64 	%rd179, %fd342;
	mov.b64 	{%r398, %r403}, %rd179;
	mov.b32 	%r424, 2;
	// begin inline asm
	shfl.sync.down.b32 %r397, %r398, %r424, %r515, %r516;
	// end inline asm
	// begin inline asm
	shfl.sync.down.b32 %r402, %r403, %r424, %r515, %r516;
	// end inline asm
	mov.b64 	%rd180, {%r397, %r402};
	mov.b64 	%fd343, %rd180;
	// begin inline asm
	shfl.sync.down.b32 %r407, %r408, %r424, %r515, %r516;
	// end inline asm
	// begin inline asm
	shfl.sync.down.b32 %r412, %r413, %r424, %r515, %r516;
	// end inline asm
	mov.b64 	%rd181, {%r407, %r412};
	mov.b64 	%fd344, %rd181;
	// begin inline asm
	shfl.sync.down.b32 %r417, %r418, %r424, %r515, %r516;
	// end inline asm
	// begin inline asm
	shfl.sync.down.b32 %r422, %r423, %r424, %r515, %r516;
	// end inline asm
	mov.b64 	%rd182, {%r417, %r422};
	mov.b64 	%fd345, %rd182;
	setp.gt.s32 	%p42, %r366, 29;
	add.f64 	%fd346, %fd342, %fd343;
	add.f64 	%fd347, %fd341, %fd344;
	add.f64 	%fd348, %fd340, %fd345;
	selp.f64 	%fd349, %fd342, %fd346, %p42;
	mov.b64 	%rd183, %fd349;
	mov.b64 	{%r428, %r433}, %rd183;
	selp.f64 	%fd350, %fd341, %fd347, %p42;
	mov.b64 	%rd184, %fd350;
	mov.b64 	{%r438, %r443}, %rd184;
	selp.f64 	%fd351, %fd340, %fd348, %p42;
	mov.b64 	%rd185, %fd351;
	mov.b64 	{%r448, %r453}, %rd185;
	mov.b32 	%r454, 4;
	// begin inline asm
	shfl.sync.down.b32 %r427, %r428, %r454, %r515, %r516;
	// end inline asm
	// begin inline asm
	shfl.sync.down.b32 %r432, %r433, %r454, %r515, %r516;
	// end inline asm
	mov.b64 	%rd186, {%r427, %r432};
	mov.b64 	%fd352, %rd186;
	// begin inline asm
	shfl.sync.down.b32 %r437, %r438, %r454, %r515, %r516;
	// end inline asm
	// begin inline asm
	shfl.sync.down.b32 %r442, %r443, %r454, %r515, %r516;
	// end inline asm
	mov.b64 	%rd187, {%r437, %r442};
	mov.b64 	%fd353, %rd187;
	// begin inline asm
	shfl.sync.down.b32 %r447, %r448, %r454, %r515, %r516;
	// end inline asm
	// begin inline asm
	shfl.sync.down.b32 %r452, %r453, %r454, %r515, %r516;
	// end inline asm
	mov.b64 	%rd188, {%r447, %r452};
	mov.b64 	%fd354, %rd188;
	setp.gt.s32 	%p43, %r366, 27;
	add.f64 	%fd355, %fd349, %fd352;
	add.f64 	%fd356, %fd350, %fd353;
	add.f64 	%fd357, %fd351, %fd354;
	selp.f64 	%fd358, %fd349, %fd355, %p43;
	mov.b64 	%rd189, %fd358;
	mov.b64 	{%r458, %r463}, %rd189;
	selp.f64 	%fd359, %fd350, %fd356, %p43;
	mov.b64 	%rd190, %fd359;
	mov.b64 	{%r468, %r473}, %rd190;
	selp.f64 	%fd360, %fd351, %fd357, %p43;
	mov.b64 	%rd191, %fd360;
	mov.b64 	{%r478, %r483}, %rd191;
	mov.b32 	%r484, 8;
	// begin inline asm
	shfl.sync.down.b32 %r457, %r458, %r484, %r515, %r516;
	// end inline asm
	// begin inline asm
	shfl.sync.down.b32 %r462, %r463, %r484, %r515, %r516;
	// end inline asm
	mov.b64 	%rd192, {%r457, %r462};
	mov.b64 	%fd361, %rd192;
	// begin inline asm
	shfl.sync.down.b32 %r467, %r468, %r484, %r515, %r516;
	// end inline asm
	// begin inline asm
	shfl.sync.down.b32 %r472, %r473, %r484, %r515, %r516;
	// end inline asm
	mov.b64 	%rd193, {%r467, %r472};
	mov.b64 	%fd362, %rd193;
	// begin inline asm
	shfl.sync.down.b32 %r477, %r478, %r484, %r515, %r516;
	// end inline asm
	// begin inline asm
	shfl.sync.down.b32 %r482, %r483, %r484, %r515, %r516;
	// end inline asm
	mov.b64 	%rd194, {%r477, %r482};
	mov.b64 	%fd363, %rd194;
	setp.gt.s32 	%p44, %r366, 23;
	add.f64 	%fd364, %fd358, %fd361;
	add.f64 	%fd365, %fd359, %fd362;
	add.f64 	%fd366, %fd360, %fd363;
	selp.f64 	%fd367, %fd358, %fd364, %p44;
	mov.b64 	%rd195, %fd367;
	mov.b64 	{%r488, %r493}, %rd195;
	selp.f64 	%fd368, %fd359, %fd365, %p44;
	mov.b64 	%rd196, %fd368;
	mov.b64 	{%r498, %r503}, %rd196;
	selp.f64 	%fd369, %fd360, %fd366, %p44;
	mov.b64 	%rd197, %fd369;
	mov.b64 	{%r508, %r513}, %rd197;
	mov.b32 	%r514, 16;
	// begin inline asm
	shfl.sync.down.b32 %r487, %r488, %r514, %r515, %r516;
	// end inline asm
	// begin inline asm
	shfl.sync.down.b32 %r492, %r493, %r514, %r515, %r516;
	// end inline asm
	mov.b64 	%rd198, {%r487, %r492};
	mov.b64 	%fd370, %rd198;
	// begin inline asm
	shfl.sync.down.b32 %r497, %r498, %r514, %r515, %r516;
	// end inline asm
	// begin inline asm
	shfl.sync.down.b32 %r502, %r503, %r514, %r515, %r516;
	// end inline asm
	mov.b64 	%rd199, {%r497, %r502};
	mov.b64 	%fd371, %rd199;
	// begin inline asm
	shfl.sync.down.b32 %r507, %r508, %r514, %r515, %r516;
	// end inline asm
	// begin inline asm
	shfl.sync.down.b32 %r512, %r513, %r514, %r515, %r516;
	// end inline asm
	mov.b64 	%rd200, {%r507, %r512};
	mov.b64 	%fd372, %rd200;
	setp.gt.s32 	%p45, %r366, 15;
	add.f64 	%fd28, %fd367, %fd370;
	add.f64 	%fd29, %fd368, %fd371;
	add.f64 	%fd30, %fd369, %fd372;
	selp.f64 	%fd436, %fd367, %fd28, %p45;
	selp.f64 	%fd437, %fd368, %fd29, %p45;
	selp.f64 	%fd438, %fd369, %fd30, %p45;
	setp.ne.s32 	%p46, %r366, 0;
	@%p46 bra 	$L__BB6_15;
	shr.u32 	%r517, %r1, 5;
	mov.u32 	%r518, _ZZN3cub18CUB_300001_SM_10006detail6reduce28DeviceReduceSingleTileKernelINS2_10policy_hubIN4cuda3std3__45tupleIJdddEEEy9tuple_sumE10Policy1000EPS9_SD_iSA_S9_S9_NS7_10__identityEEEvT0_T1_T2_T3_T4_T6_E12temp_storage;
	mad.lo.s32 	%r519, %r517, 24, %r518;
	st.shared.f64 	[%r519+8], %fd28;
	st.shared.f64 	[%r519+16], %fd29;
	st.shared.f64 	[%r519+24], %fd30;
$L__BB6_15:
	bar.sync 	0;
	setp.ne.s32 	%p47, %r1, 0;
	@%p47 bra 	$L__BB6_50;
	ld.shared.f64 	%fd373, [_ZZN3cub18CUB_300001_SM_10006detail6reduce28DeviceReduceSingleTileKernelINS2_10policy_hubIN4cuda3std3__45tupleIJdddEEEy9tuple_sumE10Policy1000EPS9_SD_iSA_S9_S9_NS7_10__identityEEEvT0_T1_T2_T3_T4_T6_E12temp_storage+32];
	ld.shared.f64 	%fd374, [_ZZN3cub18CUB_300001_SM_10006detail6reduce28DeviceReduceSingleTileKernelINS2_10policy_hubIN4cuda3std3__45tupleIJdddEEEy9tuple_sumE10Policy1000EPS9_SD_iSA_S9_S9_NS7_10__identityEEEvT0_T1_T2_T3_T4_T6_E12temp_storage+40];
	ld.shared.f64 	%fd375, [_ZZN3cub18CUB_300001_SM_10006detail6reduce28DeviceReduceSingleTileKernelINS2_10policy_hubIN4cuda3std3__45tupleIJdddEEEy9tuple_sumE10Policy1000EPS9_SD_iSA_S9_S9_NS7_10__identityEEEvT0_T1_T2_T3_T4_T6_E12temp_storage+48];
	add.f64 	%fd376, %fd436, %fd373;
	add.f64 	%fd377, %fd437, %fd374;
	add.f64 	%fd378, %fd438, %fd375;
	ld.shared.f64 	%fd379, [_ZZN3cub18CUB_300001_SM_10006detail6reduce28DeviceReduceSingleTileKernelINS2_10policy_hubIN4cuda3std3__45tupleIJdddEEEy9tuple_sumE10Policy1000EPS9_SD_iSA_S9_S9_NS7_10__identityEEEvT0_T1_T2_T3_T4_T6_E12temp_storage+56];
	ld.shared.f64 	%fd380, [_ZZN3cub18CUB_300001_SM_10006detail6reduce28DeviceReduceSingleTileKernelINS2_10policy_hubIN4cuda3std3__45tupleIJdddEEEy9tuple_sumE10Policy1000EPS9_SD_iSA_S9_S9_NS7_10__identityEEEvT0_T1_T2_T3_T4_T6_E12temp_storage+64];
	ld.shared.f64 	%fd381, [_ZZN3cub18CUB_300001_SM_10006detail6reduce28DeviceReduceSingleTileKernelINS2_10policy_hubIN4cuda3std3__45tupleIJdddEEEy9tuple_sumE10Policy1000EPS9_SD_iSA_S9_S9_NS7_10__identityEEEvT0_T1_T2_T3_T4_T6_E12temp_storage+72];
	add.f64 	%fd382, %fd376, %fd379;
	add.f64 	%fd383, %fd377, %fd380;
	add.f64 	%fd384, %fd378, %fd381;
	ld.shared.f64 	%fd385, [_ZZN3cub18CUB_300001_SM_10006detail6reduce28DeviceReduceSingleTileKernelINS2_10policy_hubIN4cuda3std3__45tupleIJdddEEEy9tuple_sumE10Policy1000EPS9_SD_iSA_S9_S9_NS7_10__identityEEEvT0_T1_T2_T3_T4_T6_E12temp_storage+80];
	ld.shared.f64 	%fd386, [_ZZN3cub18CUB_300001_SM_10006detail6reduce28DeviceReduceSingleTileKernelINS2_10policy_hubIN4cuda3std3__45tupleIJdddEEEy9tuple_sumE10Policy1000EPS9_SD_iSA_S9_S9_NS7_10__identityEEEvT0_T1_T2_T3_T4_T6_E12temp_storage+88];
	ld.shared.f64 	%fd387, [_ZZN3cub18CUB_300001_SM_10006detail6reduce28DeviceReduceSingleTileKernelINS2_10policy_hubIN4cuda3std3__45tupleIJdddEEEy9tuple_sumE10Policy1000EPS9_SD_iSA_S9_S9_NS7_10__identityEEEvT0_T1_T2_T3_T4_T6_E12temp_storage+96];
	add.f64 	%fd388, %fd382, %fd385;
	add.f64 	%fd389, %fd383, %fd386;
	add.f64 	%fd390, %fd384, %fd387;
	ld.shared.f64 	%fd391, [_ZZN3cub18CUB_300001_SM_10006detail6reduce28DeviceReduceSingleTileKernelINS2_10policy_hubIN4cuda3std3__45tupleIJdddEEEy9tuple_sumE10Policy1000EPS9_SD_iSA_S9_S9_NS7_10__identityEEEvT0_T1_T2_T3_T4_T6_E12temp_storage+104];
	ld.shared.f64 	%fd392, [_ZZN3cub18CUB_300001_SM_10006detail6reduce28DeviceReduceSingleTileKernelINS2_10policy_hubIN4cuda3std3__45tupleIJdddEEEy9tuple_sumE10Policy1000EPS9_SD_iSA_S9_S9_NS7_10__identityEEEvT0_T1_T2_T3_T4_T6_E12temp_storage+112];
	ld.shared.f64 	%fd393, [_ZZN3cub18CUB_300001_SM_10006detail6reduce28DeviceReduceSingleTileKernelINS2_10policy_hubIN4cuda3std3__45tupleIJdddEEEy9tuple_sumE10Policy1000EPS9_SD_iSA_S9_S9_NS7_10__identityEEEvT0_T1_T2_T3_T4_T6_E12temp_storage+120];
	add.f64 	%fd394, %fd388, %fd391;
	add.f64 	%fd395, %fd389, %fd392;
	add.f64 	%fd396, %fd390, %fd393;
	ld.shared.f64 	%fd397, [_ZZN3cub18CUB_300001_SM_10006detail6reduce28DeviceReduceSingleTileKernelINS2_10policy_hubIN4cuda3std3__45tupleIJdddEEEy9tuple_sumE10Policy1000EPS9_SD_iSA_S9_S9_NS7_10__identityEEEvT0_T1_T2_T3_T4_T6_E12temp_storage+128];
	ld.shared.f64 	%fd398, [_ZZN3cub18CUB_300001_SM_10006detail6reduce28DeviceReduceSingleTileKernelINS2_10policy_hubIN4cuda3std3__45tupleIJdddEEEy9tuple_sumE10Policy1000EPS9_SD_iSA_S9_S9_NS7_10__identityEEEvT0_T1_T2_T3_T4_T6_E12temp_storage+136];
	ld.shared.f64 	%fd399, [_ZZN3cub18CUB_300001_SM_10006detail6reduce28DeviceReduceSingleTileKernelINS2_10policy_hubIN4cuda3std3__45tupleIJdddEEEy9tuple_sumE10Policy1000EPS9_SD_iSA_S9_S9_NS7_10__identityEEEvT0_T1_T2_T3_T4_T6_E12temp_storage+144];
	add.f64 	%fd400, %fd394, %fd397;
	add.f64 	%fd401, %fd395, %fd398;
	add.f64 	%fd402, %fd396, %fd399;
	ld.shared.f64 	%fd403, [_ZZN3cub18CUB_300001_SM_10006detail6reduce28DeviceReduceSingleTileKernelINS2_10policy_hubIN4cuda3std3__45tupleIJdddEEEy9tuple_sumE10Policy1000EPS9_SD_iSA_S9_S9_NS7_10__identityEEEvT0_T1_T2_T3_T4_T6_E12temp_storage+152];
	ld.shared.f64 	%fd404, [_ZZN3cub18CUB_300001_SM_10006detail6reduce28DeviceReduceSingleTileKernelINS2_10policy_hubIN4cuda3std3__45tupleIJdddEEEy9tuple_sumE10Policy1000EPS9_SD_iSA_S9_S9_NS7_10__identityEEEvT0_T1_T2_T3_T4_T6_E12temp_storage+160];
	ld.shared.f64 	%fd405, [_ZZN3cub18CUB_300001_SM_10006detail6reduce28DeviceReduceSingleTileKernelINS2_10policy_hubIN4cuda3std3__45tupleIJdddEEEy9tuple_sumE10Policy1000EPS9_SD_iSA_S9_S9_NS7_10__identityEEEvT0_T1_T2_T3_T4_T6_E12temp_storage+168];
	add.f64 	%fd406, %fd400, %fd403;
	add.f64 	%fd407, %fd401, %fd404;
	add.f64 	%fd408, %fd402, %fd405;
	ld.shared.f64 	%fd409, [_ZZN3cub18CUB_300001_SM_10006detail6reduce28DeviceReduceSingleTileKernelINS2_10policy_hubIN4cuda3std3__45tupleIJdddEEEy9tuple_sumE10Policy1000EPS9_SD_iSA_S9_S9_NS7_10__identityEEEvT0_T1_T2_T3_T4_T6_E12temp_storage+176];
	ld.shared.f64 	%fd410, [_ZZN3cub18CUB_300001_SM_10006detail6reduce28DeviceReduceSingleTileKernelINS2_10policy_hubIN4cuda3std3__45tupleIJdddEEEy9tuple_sumE10Policy1000EPS9_SD_iSA_S9_S9_NS7_10__identityEEEvT0_T1_T2_T3_T4_T6_E12temp_storage+184];
	ld.shared.f64 	%fd411, [_ZZN3cub18CUB_300001_SM_10006detail6reduce28DeviceReduceSingleTileKernelINS2_10policy_hubIN4cuda3std3__45tupleIJdddEEEy9tuple_sumE10Policy1000EPS9_SD_iSA_S9_S9_NS7_10__identityEEEvT0_T1_T2_T3_T4_T6_E12temp_storage+192];
	add.f64 	%fd436, %fd406, %fd409;
	add.f64 	%fd437, %fd407, %fd410;
	add.f64 	%fd438, %fd408, %fd411;
	bra.uni 	$L__BB6_50;
$L__BB6_17:
	// begin inline asm
	mov.u32 %r204, %laneid;
	// end inline asm
	and.b32  	%r355, %r1, 992;
	add.s32 	%r356, %r355, 32;
	setp.gt.s32 	%p26, %r356, %r34;
	not.b32 	%r357, %r355;
	add.s32 	%r358, %r34, %r357;
	selp.b32 	%r353, %r358, 31, %p26;
	mov.b64 	%rd141, %fd432;
	mov.b64 	{%r206, %r211}, %rd141;
	mov.b32 	%r232, 1;
	mov.b32 	%r354, -1;
	// begin inline asm
	shfl.sync.down.b32 %r205, %r206, %r232, %r353, %r354;
	// end inline asm
	// begin inline asm
	shfl.sync.down.b32 %r210, %r211, %r232, %r353, %r354;
	// end inline asm
	mov.b64 	%rd142, {%r205, %r210};
	mov.b64 	%fd271, %rd142;
	mov.b64 	%rd143, %fd431;
	mov.b64 	{%r216, %r221}, %rd143;
	// begin inline asm
	shfl.sync.down.b32 %r215, %r216, %r232, %r353, %r354;
	// end inline asm
	// begin inline asm
	shfl.sync.down.b32 %r220, %r221, %r232, %r353, %r354;
	// end inline asm
	mov.b64 	%rd144, {%r215, %r220};
	mov.b64 	%fd272, %rd144;
	mov.b64 	%rd145, %fd430;
	mov.b64 	{%r226, %r231}, %rd145;
	// begin inline asm
	shfl.sync.down.b32 %r225, %r226, %r232, %r353, %r354;
	// end inline asm
	// begin inline asm
	shfl.sync.down.b32 %r230, %r231, %r232, %r353, %r354;
	// end inline asm
	mov.b64 	%rd146, {%r225, %r230};
	mov.b64 	%fd273, %rd146;
	setp.lt.s32 	%p27, %r204, %r353;
	add.f64 	%fd274, %fd432, %fd271;
	add.f64 	%fd275, %fd431, %fd272;
	add.f64 	%fd276, %fd430, %fd273;
	selp.f64 	%fd277, %fd274, %fd432, %p27;
	mov.b64 	%rd147, %fd277;
	mov.b64 	{%r236, %r241}, %rd147;
	selp.f64 	%fd278, %fd275, %fd431, %p27;
	mov.b64 	%rd148, %fd278;
	mov.b64 	{%r246, %r251}, %rd148;
	selp.f64 	%fd279, %fd276, %fd430, %p27;
	mov.b64 	%rd149, %fd279;
	mov.b64 	{%r256, %r261}, %rd149;
	mov.b32 	%r262, 2;
	// begin inline asm
	shfl.sync.down.b32 %r235, %r236, %r262, %r353, %r354;
	// end inline asm
	// begin inline asm
	shfl.sync.down.b32 %r240, %r241, %r262, %r353, %r354;
	// end inline asm
	mov.b64 	%rd150, {%r235, %r240};
	mov.b64 	%fd280, %rd150;
	// begin inline asm
	shfl.sync.down.b32 %r245, %r246, %r262, %r353, %r354;
	// end inline asm
	// begin inline asm
	shfl.sync.down.b32 %r250, %r251, %r262, %r353, %r354;
	// end inline asm
	mov.b64 	%rd151, {%r245, %r250};
	mov.b64 	%fd281, %rd151;
	// begin inline asm
	shfl.sync.down.b32 %r255, %r256, %r262, %r353, %r354;
	// end inline asm
	// begin inline asm
	shfl.sync.down.b32 %r260, %r261, %r262, %r353, %r354;
	// end inline asm
	mov.b64 	%rd152, {%r255, %r260};
	mov.b64 	%fd282, %rd152;
	add.s32 	%r359, %r204, 2;
	setp.gt.s32 	%p28, %r359, %r353;
	add.f64 	%fd283, %fd277, %fd280;
	add.f64 	%fd284, %fd278, %fd281;
	add.f64 	%fd285, %fd279, %fd282;
	selp.f64 	%fd286, %fd277, %fd283, %p28;
	mov.b64 	%rd153, %fd286;
	mov.b64 	{%r266, %r271}, %rd153;
	selp.f64 	%fd287, %fd278, %fd284, %p28;
	mov.b64 	%rd154, %fd287;
	mov.b64 	{%r276, %r281}, %rd154;
	selp.f64 	%fd288, %fd279, %fd285, %p28;
	mov.b64 	%rd155, %fd288;
	mov.b64 	{%r286, %r291}, %rd155;
	mov.b32 	%r292, 4;
	// begin inline asm
	shfl.sync.down.b32 %r265, %r266, %r292, %r353, %r354;
	// end inline asm
	// begin inline asm
	shfl.sync.down.b32 %r270, %r271, %r292, %r353, %r354;
	// end inline asm
	mov.b64 	%rd156, {%r265, %r270};
	mov.b64 	%fd289, %rd156;
	// begin inline asm
	shfl.sync.down.b32 %r275, %r276, %r292, %r353, %r354;
	// end inline asm
	// begin inline asm
	shfl.sync.down.b32 %r280, %r281, %r292, %r353, %r354;
	// end inline asm
	mov.b64 	%rd157, {%r275, %r280};
	mov.b64 	%fd290, %rd157;
	// begin inline asm
	shfl.sync.down.b32 %r285, %r286, %r292, %r353, %r354;
	// end inline asm
	// begin inline asm
	shfl.sync.down.b32 %r290, %r291, %r292, %r353, %r354;
	// end inline asm
	mov.b64 	%rd158, {%r285, %r290};
	mov.b64 	%fd291, %rd158;
	add.s32 	%r360, %r204, 4;
	setp.gt.s32 	%p29, %r360, %r353;
	add.f64 	%fd292, %fd286, %fd289;
	add.f64 	%fd293, %fd287, %fd290;
	add.f64 	%fd294, %fd288, %fd291;
	selp.f64 	%fd295, %fd286, %fd292, %p29;
	mov.b64 	%rd159, %fd295;
	mov.b64 	{%r296, %r301}, %rd159;
	selp.f64 	%fd296, %fd287, %fd293, %p29;
	mov.b64 	%rd160, %fd296;
	mov.b64 	{%r306, %r311}, %rd160;
	selp.f64 	%fd297, %fd288, %fd294, %p29;
	mov.b64 	%rd161, %fd297;
	mov.b64 	{%r316, %r321}, %rd161;
	mov.b32 	%r322, 8;
	// begin inline asm
	shfl.sync.down.b32 %r295, %r296, %r322, %r353, %r354;
	// end inline asm
	// begin inline asm
	shfl.sync.down.b32 %r300, %r301, %r322, %r353, %r354;
	// end inline asm
	mov.b64 	%rd162, {%r295, %r300};
	mov.b64 	%fd298, %rd162;
	// begin inline asm
	shfl.sync.down.b32 %r305, %r306, %r322, %r353, %r354;
	// end inline asm
	// begin inline asm
	shfl.sync.down.b32 %r310, %r311, %r322, %r353, %r354;
	// end inline asm
	mov.b64 	%rd163, {%r305, %r310};
	mov.b64 	%fd299, %rd163;
	// begin inline asm
	shfl.sync.down.b32 %r315, %r316, %r322, %r353, %r354;
	// end inline asm
	// begin inline asm
	shfl.sync.down.b32 %r320, %r321, %r322, %r353, %r354;
	// end inline asm
	mov.b64 	%rd164, {%r315, %r320};
	mov.b64 	%fd300, %rd164;
	add.s32 	%r361, %r204, 8;
	setp.gt.s32 	%p30, %r361, %r353;
	add.f64 	%fd301, %fd295, %fd298;
	add.f64 	%fd302, %fd296, %fd299;
	add.f64 	%fd303, %fd297, %fd300;
	selp.f64 	%fd304, %fd295, %fd301, %p30;
	mov.b64 	%rd165, %fd304;
	mov.b64 	{%r326, %r331}, %rd165;
	selp.f64 	%fd305, %fd296, %fd302, %p30;
	mov.b64 	%rd166, %fd305;
	mov.b64 	{%r336, %r341}, %rd166;
	selp.f64 	%fd306, %fd297, %fd303, %p30;
	mov.b64 	%rd167, %fd306;
	mov.b64 	{%r346, %r351}, %rd167;
	mov.b32 	%r352, 16;
	// begin inline asm
	shfl.sync.down.b32 %r325, %r326, %r352, %r353, %r354;
	// end inline asm
	// begin inline asm
	shfl.sync.down.b32 %r330, %r331, %r352, %r353, %r354;
	// end inline asm
	mov.b64 	%rd168, {%r325, %r330};
	mov.b64 	%fd307, %rd168;
	// begin inline asm
	shfl.sync.down.b32 %r335, %r336, %r352, %r353, %r354;
	// end inline asm
	// begin inline asm
	shfl.sync.down.b32 %r340, %r341, %r352, %r353, %r354;
	// end inline asm
	mov.b64 	%rd169, {%r335, %r340};
	mov.b64 	%fd308, %rd169;
	// begin inline asm
	shfl.sync.down.b32 %r345, %r346, %r352, %r353, %r354;
	// end inline asm
	// begin inline asm
	shfl.sync.down.b32 %r350, %r351, %r352, %r353, %r354;
	// end inline asm
	mov.b64 	%rd170, {%r345, %r350};
	mov.b64 	%fd309, %rd170;
	add.s32 	%r362, %r204, 16;
	setp.gt.s32 	%p31, %r362, %r353;
	add.f64 	%fd310, %fd304, %fd307;
	add.f64 	%fd311, %fd305, %fd308;
	add.f64 	%fd312, %fd306, %fd309;
	selp.f64 	%fd436, %fd304, %fd310, %p31;
	selp.f64 	%fd437, %fd305, %fd311, %p31;
	selp.f64 	%fd438, %fd306, %fd312, %p31;
	setp.ne.s32 	%p32, %r204, 0;
	@%p32 bra 	$L__BB6_19;
	shr.u32 	%r363, %r1, 5;
	mov.u32 	%r364, _ZZN3cub18CUB_300001_SM_10006detail6reduce28DeviceReduceSingleTileKernelINS2_10policy_hubIN4cuda3std3__45tupleIJdddEEEy9tuple_sumE10Policy1000EPS9_SD_iSA_S9_S9_NS7_10__identityEEEvT0_T1_T2_T3_T4_T6_E12temp_storage;
	mad.lo.s32 	%r365, %r363, 24, %r364;
	st.shared.f64 	[%r365+8], %fd436;
	st.shared.f64 	[%r365+16], %fd437;
	st.shared.f64 	[%r365+24], %fd438;
$L__BB6_19:
	bar.sync 	0;
	setp.ne.s32 	%p33, %r1, 0;
	@%p33 bra 	$L__BB6_50;
	setp.lt.s32 	%p34, %r34, 33;
	@%p34 bra 	$L__BB6_22;
	ld.shared.f64 	%fd313, [_ZZN3cub18CUB_300001_SM_10006detail6reduce28DeviceReduceSingleTileKernelINS2_10policy_hubIN4cuda3std3__45tupleIJdddEEEy9tuple_sumE10Policy1000EPS9_SD_iSA_S9_S9_NS7_10__identityEEEvT0_T1_T2_T3_T4_T6_E12temp_storage+32];
	ld.shared.f64 	%fd314, [_ZZN3cub18CUB_300001_SM_10006detail6reduce28DeviceReduceSingleTileKernelINS2_10policy_hubIN4cuda3std3__45tupleIJdddEEEy9tuple_sumE10Policy1000EPS9_SD_iSA_S9_S9_NS7_10__identityEEEvT0_T1_T2_T3_T4_T6_E12temp_storage+40];
	ld.shared.f64 	%fd315, [_ZZN3cub18CUB_300001_SM_10006detail6reduce28DeviceReduceSingleTileKernelINS2_10policy_hubIN4cuda3std3__45tupleIJdddEEEy9tuple_sumE10Policy1000EPS9_SD_iSA_S9_S9_NS7_10__identityEEEvT0_T1_T2_T3_T4_T6_E12temp_storage+48];
	add.f64 	%fd436, %fd436, %fd313;
	add.f64 	%fd437, %fd437, %fd314;
	add.f64 	%fd438, %fd438, %fd315;
$L__BB6_22:
	setp.lt.s32 	%p35, %r34, 65;
	@%p35 bra 	$L__BB6_24;
	ld.shared.f64 	%fd316, [_ZZN3cub18CUB_300001_SM_10006detail6reduce28DeviceReduceSingleTileKernelINS2_10policy_hubIN4cuda3std3__45tupleIJdddEEEy9tuple_sumE10Policy1000EPS9_SD_iSA_S9_S9_NS7_10__identityEEEvT0_T1_T2_T3_T4_T6_E12temp_storage+56];
	ld.shared.f64 	%fd317, [_ZZN3cub18CUB_300001_SM_10006detail6reduce28DeviceReduceSingleTileKernelINS2_10policy_hubIN4cuda3std3__45tupleIJdddEEEy9tuple_sumE10Policy1000EPS9_SD_iSA_S9_S9_NS7_10__identityEEEvT0_T1_T2_T3_T4_T6_E12temp_storage+64];
	ld.shared.f64 	%fd318, [_ZZN3cub18CUB_300001_SM_10006detail6reduce28DeviceReduceSingleTileKernelINS2_10policy_hubIN4cuda3std3__45tupleIJdddEEEy9tuple_sumE10Policy1000EPS9_SD_iSA_S9_S9_NS7_10__identityEEEvT0_T1_T2_T3_T4_T6_E12temp_storage+72];
	add.f64 	%fd436, %fd436, %fd316;
	add.f64 	%fd437, %fd437, %fd317;
	add.f64 	%fd438, %fd438, %fd318;
$L__BB6_24:
	setp.lt.s32 	%p36, %r34, 97;
	@%p36 bra 	$L__BB6_26;
	ld.shared.f64 	%fd319, [_ZZN3cub18CUB_300001_SM_10006detail6reduce28DeviceReduceSingleTileKernelINS2_10policy_hubIN4cuda3std3__45tupleIJdddEEEy9tuple_sumE10Policy1000EPS9_SD_iSA_S9_S9_NS7_10__identityEEEvT0_T1_T2_T3_T4_T6_E12temp_storage+80];
	ld.shared.f64 	%fd320, [_ZZN3cub18CUB_300001_SM_10006detail6reduce28DeviceReduceSingleTileKernelINS2_10policy_hubIN4cuda3std3__45tupleIJdddEEEy9tuple_sumE10Policy1000EPS9_SD_iSA_S9_S9_NS7_10__identityEEEvT0_T1_T2_T3_T4_T6_E12temp_storage+88];
	ld.shared.f64 	%fd321, [_ZZN3cub18CUB_300001_SM_10006detail6reduce28DeviceReduceSingleTileKernelINS2_10policy_hubIN4cuda3std3__45tupleIJdddEEEy9tuple_sumE10Policy1000EPS9_SD_iSA_S9_S9_NS7_10__identityEEEvT0_T1_T2_T3_T4_T6_E12temp_storage+96];
	add.f64 	%fd436, %fd436, %fd319;
	add.f64 	%fd437, %fd437, %fd320;
	add.f64 	%fd438, %fd438, %fd321;
$L__BB6_26:
	setp.lt.s32 	%p37, %r34, 129;
	@%p37 bra 	$L__BB6_28;
	ld.shared.f64 	%fd322, [_ZZN3cub18CUB_300001_SM_10006detail6reduce28DeviceReduceSingleTileKernelINS2_10policy_hubIN4cuda3std3__45tupleIJdddEEEy9tuple_sumE10Policy1000EPS9_SD_iSA_S9_S9_NS7_10__identityEEEvT0_T1_T2_T3_T4_T6_E12temp_storage+104];
	ld.shared.f64 	%fd323, [_ZZN3cub18CUB_300001_SM_10006detail6reduce28DeviceReduceSingleTileKernelINS2_10policy_hubIN4cuda3std3__45tupleIJdddEEEy9tuple_sumE10Policy1000EPS9_SD_iSA_S9_S9_NS7_10__identityEEEvT0_T1_T2_T3_T4_T6_E12temp_storage+112];
	ld.shared.f64 	%fd324, [_ZZN3cub18CUB_300001_SM_10006detail6reduce28DeviceReduceSingleTileKernelINS2_10policy_hubIN4cuda3std3__45tupleIJdddEEEy9tuple_sumE10Policy1000EPS9_SD_iSA_S9_S9_NS7_10__identityEEEvT0_T1_T2_T3_T4_T6_E12temp_storage+120];
	add.f64 	%fd436, %fd436, %fd322;
	add.f64 	%fd437, %fd437, %fd323;
	add.f64 	%fd438, %fd438, %fd324;
$L__BB6_28:
	setp.lt.s32 	%p38, %r34, 161;
	@%p38 bra 	$L__BB6_30;
	ld.shared.f64 	%fd325, [_ZZN3cub18CUB_300001_SM_10006detail6reduce28DeviceReduceSingleTileKernelINS2_10policy_hubIN4cuda3std3__45tupleIJdddEEEy9tuple_sumE10Policy1000EPS9_SD_iSA_S9_S9_NS7_10__identityEEEvT0_T1_T2_T3_T4_T6_E12temp_storage+128];
	ld.shared.f64 	%fd326, [_ZZN3cub18CUB_300001_SM_10006detail6reduce28DeviceReduceSingleTileKernelINS2_10policy_hubIN4cuda3std3__45tupleIJdddEEEy9tuple_sumE10Policy1000EPS9_SD_iSA_S9_S9_NS7_10__identityEEEvT0_T1_T2_T3_T4_T6_E12temp_storage+136];
	ld.shared.f64 	%fd327, [_ZZN3cub18CUB_300001_SM_10006detail6reduce28DeviceReduceSingleTileKernelINS2_10policy_hubIN4cuda3std3__45tupleIJdddEEEy9tuple_sumE10Policy1000EPS9_SD_iSA_S9_S9_NS7_10__identityEEEvT0_T1_T2_T3_T4_T6_E12temp_storage+144];
	add.f64 	%fd436, %fd436, %fd325;
	add.f64 	%fd437, %fd437, %fd326;
	add.f64 	%fd438, %fd438, %fd327;
$L__BB6_30:
	setp.lt.s32 	%p39, %r34, 193;
	@%p39 bra 	$L__BB6_32;
	ld.shared.f64 	%fd328, [_ZZN3cub18CUB_300001_SM_10006detail6reduce28DeviceReduceSingleTileKernelINS2_10policy_hubIN4cuda3std3__45tupleIJdddEEEy9tuple_sumE10Policy1000EPS9_SD_iSA_S9_S9_NS7_10__identityEEEvT0_T1_T2_T3_T4_T6_E12temp_storage+152];
	ld.shared.f64 	%fd329, [_ZZN3cub18CUB_300001_SM_10006detail6reduce28DeviceReduceSingleTileKernelINS2_10policy_hubIN4cuda3std3__45tupleIJdddEEEy9tuple_sumE10Policy1000EPS9_SD_iSA_S9_S9_NS7_10__identityEEEvT0_T1_T2_T3_T4_T6_E12temp_storage+160];
	ld.shared.f64 	%fd330, [_ZZN3cub18CUB_300001_SM_10006detail6reduce28DeviceReduceSingleTileKernelINS2_10policy_hubIN4cuda3std3__45tupleIJdddEEEy9tuple_sumE10Policy1000EPS9_SD_iSA_S9_S9_NS7_10__identityEEEvT0_T1_T2_T3_T4_T6_E12temp_storage+168];
	add.f64 	%fd436, %fd436, %fd328;
	add.f64 	%fd437, %fd437, %fd329;
	add.f64 	%fd438, %fd438, %fd330;
$L__BB6_32:
	setp.lt.s32 	%p40, %r34, 225;
	@%p40 bra 	$L__BB6_50;
	ld.shared.f64 	%fd331, [_ZZN3cub18CUB_300001_SM_10006detail6reduce28DeviceReduceSingleTileKernelINS2_10policy_hubIN4cuda3std3__45tupleIJdddEEEy9tuple_sumE10Policy1000EPS9_SD_iSA_S9_S9_NS7_10__identityEEEvT0_T1_T2_T3_T4_T6_E12temp_storage+176];
	ld.shared.f64 	%fd332, [_ZZN3cub18CUB_300001_SM_10006detail6reduce28DeviceReduceSingleTileKernelINS2_10policy_hubIN4cuda3std3__45tupleIJdddEEEy9tuple_sumE10Policy1000EPS9_SD_iSA_S9_S9_NS7_10__identityEEEvT0_T1_T2_T3_T4_T6_E12temp_storage+184];
	ld.shared.f64 	%fd333, [_ZZN3cub18CUB_300001_SM_10006detail6reduce28DeviceReduceSingleTileKernelINS2_10policy_hubIN4cuda3std3__45tupleIJdddEEEy9tuple_sumE10Policy1000EPS9_SD_iSA_S9_S9_NS7_10__identityEEEvT0_T1_T2_T3_T4_T6_E12temp_storage+192];
	add.f64 	%fd436, %fd436, %fd331;
	add.f64 	%fd437, %fd437, %fd332;
	add.f64 	%fd438, %fd438, %fd333;
	bra.uni 	$L__BB6_50;
$L__BB6_34:
	mov.u32 	%r13, %tid.x;
	mul.wide.u32 	%rd22, %r13, 24;
	add.s64 	%rd11, %rd8, %rd22;
	// begin inline asm
	ld.global.nc.u64 %rd10, [%rd11];
	// end inline asm
	add.s64 	%rd13, %rd11, 8;
	// begin inline asm
	ld.global.nc.u64 %rd12, [%rd13];
	// end inline asm
	add.s64 	%rd15, %rd11, 16;
	// begin inline asm
	ld.global.nc.u64 %rd14, [%rd15];
	// end inline asm
	mov.b64 	%fd127, %rd10;
	mov.b64 	%fd128, %rd12;
	mov.b64 	%fd129, %rd14;
	add.s64 	%rd17, %rd11, 6144;
	// begin inline asm
	ld.global.nc.u64 %rd16, [%rd17];
	// end inline asm
	add.s64 	%rd19, %rd11, 6152;
	// begin inline asm
	ld.global.nc.u64 %rd18, [%rd19];
	// end inline asm
	add.s64 	%rd21, %rd11, 6160;
	// begin inline asm
	ld.global.nc.u64 %rd20, [%rd21];
	// end inline asm
	mov.b64 	%fd130, %rd16;
	mov.b64 	%fd131, %rd18;
	mov.b64 	%fd132, %rd20;
	add.f64 	%fd471, %fd127, %fd130;
	add.f64 	%fd470, %fd128, %fd131;
	add.f64 	%fd469, %fd129, %fd132;
	setp.lt.u32 	%p3, %r34, 1024;
	mov.b32 	%r528, 512;
	@%p3 bra 	$L__BB6_38;
	add.s32 	%r14, %r34, -512;
	mov.b32 	%r528, 512;
$L__BB6_36:
	add.s32 	%r37, %r528, %r13;
	mul.wide.u32 	%rd35, %r37, 24;
	add.s64 	%rd24, %rd8, %rd35;
	// begin inline asm
	ld.global.nc.u64 %rd23, [%rd24];
	// end inline asm
	add.s64 	%rd26, %rd24, 8;
	// begin inline asm
	ld.global.nc.u64 %rd25, [%rd26];
	// end inline asm
	add.s64 	%rd28, %rd24, 16;
	// begin inline asm
	ld.global.nc.u64 %rd27, [%rd28];
	// end inline asm
	mov.b64 	%fd133, %rd23;
	mov.b64 	%fd134, %rd25;
	mov.b64 	%fd135, %rd27;
	add.s64 	%rd30, %rd24, 6144;
	// begin inline asm
	ld.global.nc.u64 %rd29, [%rd30];
	// end inline asm
	add.s64 	%rd32, %rd24, 6152;
	// begin inline asm
	ld.global.nc.u64 %rd31, [%rd32];
	// end inline asm
	add.s64 	%rd34, %rd24, 6160;
	// begin inline asm
	ld.global.nc.u64 %rd33, [%rd34];
	// end inline asm
	mov.b64 	%fd136, %rd29;
	mov.b64 	%fd137, %rd31;
	mov.b64 	%fd138, %rd33;
	add.f64 	%fd139, %fd471, %fd133;
	add.f64 	%fd140, %fd470, %fd134;
	add.f64 	%fd141, %fd469, %fd135;
	add.f64 	%fd471, %fd139, %fd136;
	add.f64 	%fd470, %fd140, %fd137;
	add.f64 	%fd469, %fd141, %fd138;
	sub.s32 	%r38, %r34, %r528;
	setp.lt.s32 	%p4, %r38, 512;
	@%p4 bra 	$L__BB6_46;
	add.s32 	%r528, %r528, 512;
	setp.le.s32 	%p5, %r528, %r14;
	@%p5 bra 	$L__BB6_36;
$L__BB6_38:
	setp.le.s32 	%p6, %r34, %r528;
	@%p6 bra 	$L__BB6_46;
	sub.s32 	%r18, %r34, %r528;
	setp.ge.s32 	%p7, %r13, %r18;
	@%p7 bra 	$L__BB6_46;
	not.b32 	%r39, %r13;
	add.s32 	%r40, %r34, %r39;
	sub.s32 	%r19, %r40, %r528;
	and.b32  	%r41, %r19, 768;
	setp.eq.s32 	%p8, %r41, 768;
	mov.u32 	%r532, %r13;
	@%p8 bra 	$L__BB6_43;
	add.s32 	%r530, %r13, %r528;
	shr.u32 	%r42, %r19, 8;
	add.s32 	%r43, %r42, 1;
	and.b32  	%r44, %r43, 3;
	neg.s32 	%r529, %r44;
	mov.u32 	%r532, %r13;
$L__BB6_42:
	.pragma "nounroll";
	mul.wide.u32 	%rd42, %r530, 24;
	add.s64 	%rd37, %rd8, %rd42;
	// begin inline asm
	ld.global.nc.u64 %rd36, [%rd37];
	// end inline asm
	add.s64 	%rd39, %rd37, 8;
	// begin inline asm
	ld.global.nc.u64 %rd38, [%rd39];
	// end inline asm
	add.s64 	%rd41, %rd37, 16;
	// begin inline asm
	ld.global.nc.u64 %rd40, [%rd41];
	// end inline asm
	mov.b64 	%fd143, %rd38;
	mov.b64 	%fd144, %rd40;
	mov.b64 	%fd145, %rd36;
	add.f64 	%fd471, %fd471, %fd145;
	add.f64 	%fd470, %fd470, %fd143;
	add.f64 	%fd469, %fd469, %fd144;
	add.s32 	%r532, %r532, 256;
	add.s32 	%r530, %r530, 256;
	add.s32 	%r529, %r529, 1;
	setp.ne.s32 	%p9, %r529, 0;
	@%p9 bra 	$L__BB6_42;
$L__BB6_43:
	setp.lt.u32 	%p10, %r19, 768;
	@%p10 bra 	$L__BB6_46;
	cvt.u64.u32 	%rd43, %r532;
	cvt.u64.u32 	%rd44, %r528;
	add.s64 	%rd45, %rd43, %rd44;
	mad.lo.s64 	%rd46, %rd45, 24, %rd8;
	add.s64 	%rd202, %rd46, 18448;
	add.s32 	%r533, %r532, %r528;
$L__BB6_45:
	mul.wide.u32 	%rd71, %r533, 24;
	add.s64 	%rd48, %rd8, %rd71;
	// begin inline asm
	ld.global.nc.u64 %rd47, [%rd48];
	// end inline asm
	add.s64 	%rd50, %rd48, 8;
	// begin inline asm
	ld.global.nc.u64 %rd49, [%rd50];
	// end inline asm
	add.s64 	%rd52, %rd48, 16;
	// begin inline asm
	ld.global.nc.u64 %rd51, [%rd52];
	// end inline asm
	mov.b64 	%fd146, %rd49;
	mov.b64 	%fd147, %rd51;
	mov.b64 	%fd148, %rd47;
	add.f64 	%fd149, %fd471, %fd148;
	add.f64 	%fd150, %fd470, %fd146;
	add.f64 	%fd151, %fd469, %fd147;
	add.s64 	%rd54, %rd202, -12304;
	// begin inline asm
	ld.global.nc.u64 %rd53, [%rd54];
	// end inline asm
	add.s64 	%rd56, %rd202, -12296;
	// begin inline asm
	ld.global.nc.u64 %rd55, [%rd56];
	// end inline asm
	add.s64 	%rd58, %rd202, -12288;
	// begin inline asm
	ld.global.nc.u64 %rd57, [%rd58];
	// end inline asm
	mov.b64 	%fd152, %rd55;
	mov.b64 	%fd153, %rd57;
	mov.b64 	%fd154, %rd53;
	add.f64 	%fd155, %fd149, %fd154;
	add.f64 	%fd156, %fd150, %fd152;
	add.f64 	%fd157, %fd151, %fd153;
	add.s64 	%rd60, %rd202, -6160;
	// begin inline asm
	ld.global.nc.u64 %rd59, [%rd60];
	// end inline asm
	add.s64 	%rd62, %rd202, -6152;
	// begin inline asm
	ld.global.nc.u64 %rd61, [%rd62];
	// end inline asm
	add.s64 	%rd64, %rd202, -6144;
	// begin inline asm
	ld.global.nc.u64 %rd63, [%rd64];
	// end inline asm
	mov.b64 	%fd158, %rd61;
	mov.b64 	%fd159, %rd63;
	mov.b64 	%fd160, %rd59;
	add.f64 	%fd161, %fd155, %fd160;
	add.f64 	%fd162, %fd156, %fd158;
	add.f64 	%fd163, %fd157, %fd159;
	add.s64 	%rd66, %rd202, -16;
	// begin inline asm
	ld.global.nc.u64 %rd65, [%rd66];
	// end inline asm
	add.s64 	%rd68, %rd202, -8;
	// begin inline asm
	ld.global.nc.u64 %rd67, [%rd68];
	// end inline asm
	// begin inline asm
	ld.global.nc.u64 %rd69, [%rd202];
	// end inline asm
	mov.b64 	%fd164, %rd67;
	mov.b64 	%fd165, %rd69;
	mov.b64 	%fd166, %rd65;
	add.f64 	%fd471, %fd161, %fd166;
	add.f64 	%fd470, %fd162, %fd164;
	add.f64 	%fd469, %fd163, %fd165;
	add.s32 	%r532, %r532, 1024;
	add.s64 	%rd202, %rd202, 24576;
	add.s32 	%r533, %r533, 1024;
	setp.lt.s32 	%p11, %r532, %r18;
	@%p11 bra 	$L__BB6_45;
$L__BB6_46:
	// begin inline asm
	mov.u32 %r45, %laneid;
	// end inline asm
	mov.b64 	%rd72, %fd471;
	mov.b64 	{%r47, %r52}, %rd72;
	mov.b32 	%r73, 1;
	mov.b32 	%r194, 31;
	mov.b32 	%r195, -1;
	// begin inline asm
	shfl.sync.down.b32 %r46, %r47, %r73, %r194, %r195;
	// end inline asm
	// begin inline asm
	shfl.sync.down.b32 %r51, %r52, %r73, %r194, %r195;
	// end inline asm
	mov.b64 	%rd73, {%r46, %r51};
	mov.b64 	%fd167, %rd73;
	mov.b64 	%rd74, %fd470;
	mov.b64 	{%r57, %r62}, %rd74;
	// begin inline asm
	shfl.sync.down.b32 %r56, %r57, %r73, %r194, %r195;
	// end inline asm
	// begin inline asm
	shfl.sync.down.b32 %r61, %r62, %r73, %r194, %r195;
	// end inline asm
	mov.b64 	%rd75, {%r56, %r61};
	mov.b64 	%fd168, %rd75;
	mov.b64 	%rd76, %fd469;
	mov.b64 	{%r67, %r72}, %rd76;
	// begin inline asm
	shfl.sync.down.b32 %r66, %r67, %r73, %r194, %r195;
	// end inline asm
	// begin inline asm
	shfl.sync.down.b32 %r71, %r72, %r73, %r194, %r195;
	// end inline asm
	mov.b64 	%rd77, {%r66, %r71};
	mov.b64 	%fd169, %rd77;
	setp.gt.s32 	%p12, %r45, 30;
	add.f64 	%fd170, %fd471, %fd167;
	add.f64 	%fd171, %fd470, %fd168;
	add.f64 	%fd172, %fd469, %fd169;
	selp.f64 	%fd173, %fd471, %fd170, %p12;
	mov.b64 	%rd78, %fd173;
	mov.b64 	{%r77, %r82}, %rd78;
	selp.f64 	%fd174, %fd470, %fd171, %p12;
	mov.b64 	%rd79, %fd174;
	mov.b64 	{%r87, %r92}, %rd79;
	selp.f64 	%fd175, %fd469, %fd172, %p12;
	mov.b64 	%rd80, %fd175;
	mov.b64 	{%r97, %r102}, %rd80;
	mov.b32 	%r103, 2;
	// begin inline asm
	shfl.sync.down.b32 %r76, %r77, %r103, %r194, %r195;
	// end inline asm
	// begin inline asm
	shfl.sync.down.b32 %r81, %r82, %r103, %r194, %r195;
	// end inline asm
	mov.b64 	%rd81, {%r76, %r81};
	mov.b64 	%fd176, %rd81;
	// begin inline asm
	shfl.sync.down.b32 %r86, %r87, %r103, %r194, %r195;
	// end inline asm
	// begin inline asm
	shfl.sync.down.b32 %r91, %r92, %r103, %r194, %r195;
	// end inline asm
	mov.b64 	%rd82, {%r86, %r91};
	mov.b64 	%fd177, %rd82;
	// begin inline asm
	shfl.sync.down.b32 %r96, %r97, %r103, %r194, %r195;
	// end inline asm
	// begin inline asm
	shfl.sync.down.b32 %r101, %r102, %r103, %r194, %r195;
	// end inline asm
	mov.b64 	%rd83, {%r96, %r101};
	mov.b64 	%fd178, %rd83;
	setp.gt.s32 	%p13, %r45, 29;
	add.f64 	%fd179, %fd173, %fd176;
	add.f64 	%fd180, %fd174, %fd177;
	add.f64 	%fd181, %fd175, %fd178;
	selp.f64 	%fd182, %fd173, %fd179, %p13;
	mov.b64 	%rd84, %fd182;
	mov.b64 	{%r107, %r112}, %rd84;
	selp.f64 	%fd183, %fd174, %fd180, %p13;
	mov.b64 	%rd85, %fd183;
	mov.b64 	{%r117, %r122}, %rd85;
	selp.f64 	%fd184, %fd175, %fd181, %p13;
	mov.b64 	%rd86, %fd184;
	mov.b64 	{%r127, %r132}, %rd86;
	mov.b32 	%r133, 4;
	// begin inline asm
	shfl.sync.down.b32 %r106, %r107, %r133, %r194, %r195;
	// end inline asm
	// begin inline asm
	shfl.sync.down.b32 %r111, %r112, %r133, %r194, %r195;
	// end inline asm
	mov.b64 	%rd87, {%r106, %r111};
	mov.b64 	%fd185, %rd87;
	// begin inline asm
	shfl.sync.down.b32 %r116, %r117, %r133, %r194, %r195;
	// end inline asm
	// begin inline asm
	shfl.sync.down.b32 %r121, %r122, %r133, %r194, %r195;
	// end inline asm
	mov.b64 	%rd88, {%r116, %r121};
	mov.b64 	%fd186, %rd88;
	// begin inline asm
	shfl.sync.down.b32 %r126, %r127, %r133, %r194, %r195;
	// end inline asm
	// begin inline asm
	shfl.sync.down.b32 %r131, %r132, %r133, %r194, %r195;
	// end inline asm
	mov.b64 	%rd89, {%r126, %r131};
	mov.b64 	%fd187, %rd89;
	setp.gt.s32 	%p14, %r45, 27;
	add.f64 	%fd188, %fd182, %fd185;
	add.f64 	%fd189, %fd183, %fd186;
	add.f64 	%fd190, %fd184, %fd187;
	selp.f64 	%fd191, %fd182, %fd188, %p14;
	mov.b64 	%rd90, %fd191;
	mov.b64 	{%r137, %r142}, %rd90;
	selp.f64 	%fd192, %fd183, %fd189, %p14;
	mov.b64 	%rd91, %fd192;
	mov.b64 	{%r147, %r152}, %rd91;
	selp.f64 	%fd193, %fd184, %fd190, %p14;
	mov.b64 	%rd92, %fd193;
	mov.b64 	{%r157, %r162}, %rd92;
	mov.b32 	%r163, 8;
	// begin inline asm
	shfl.sync.down.b32 %r136, %r137, %r163, %r194, %r195;
	// end inline asm
	// begin inline asm
	shfl.sync.down.b32 %r141, %r142, %r163, %r194, %r195;
	// end inline asm
	mov.b64 	%rd93, {%r136, %r141};
	mov.b64 	%fd194, %rd93;
	// begin inline asm
	shfl.sync.down.b32 %r146, %r147, %r163, %r194, %r195;
	// end inline asm
	// begin inline asm
	shfl.sync.down.b32 %r151, %r152, %r163, %r194, %r195;
	// end inline asm
	mov.b64 	%rd94, {%r146, %r151};
	mov.b64 	%fd195, %rd94;
	// begin inline asm
	shfl.sync.down.b32 %r156, %r157, %r163, %r194, %r195;
	// end inline asm
	// begin inline asm
	shfl.sync.down.b32 %r161, %r162, %r163, %r194, %r195;
	// end inline asm
	mov.b64 	%rd95, {%r156, %r161};
	mov.b64 	%fd196, %rd95;
	setp.gt.s32 	%p15, %r45, 23;
	add.f64 	%fd197, %fd191, %fd194;
	add.f64 	%fd198, %fd192, %fd195;
	add.f64 	%fd199, %fd193, %fd196;
	selp.f64 	%fd200, %fd191, %fd197, %p15;
	mov.b64 	%rd96, %fd200;
	mov.b64 	{%r167, %r172}, %rd96;
	selp.f64 	%fd201, %fd192, %fd198, %p15;
	mov.b64 	%rd97, %fd201;
	mov.b64 	{%r177, %r182}, %rd97;
	selp.f64 	%fd202, %fd193, %fd199, %p15;
	mov.b64 	%rd98, %fd202;
	mov.b64 	{%r187, %r192}, %rd98;
	mov.b32 	%r193, 16;
	// begin inline asm
	shfl.sync.down.b32 %r166, %r167, %r193, %r194, %r195;
	// end inline asm
	// begin inline asm
	shfl.sync.down.b32 %r171, %r172, %r193, %r194, %r195;
	// end inline asm
	mov.b64 	%rd99, {%r166, %r171};
	mov.b64 	%fd203, %rd99;
	// begin inline asm
	shfl.sync.down.b32 %r176, %r177, %r193, %r194, %r195;
	// end inline asm
	// begin inline asm
	shfl.sync.down.b32 %r181, %r182, %r193, %r194, %r195;
	// end inline asm
	mov.b64 	%rd100, {%r176, %r181};
	mov.b64 	%fd204, %rd100;
	// begin inline asm
	shfl.sync.down.b32 %r186, %r187, %r193, %r194, %r195;
	// end inline asm
	// begin inline asm
	shfl.sync.down.b32 %r191, %r192, %r193, %r194, %r195;
	// end inline asm
	mov.b64 	%rd101, {%r186, %r191};
	mov.b64 	%fd205, %rd101;
	setp.gt.s32 	%p16, %r45, 15;
	add.f64 	%fd112, %fd200, %fd203;
	add.f64 	%fd113, %fd201, %fd204;
	add.f64 	%fd114, %fd202, %fd205;
	selp.f64 	%fd436, %fd200, %fd112, %p16;
	selp.f64 	%fd437, %fd201, %fd113, %p16;
	selp.f64 	%fd438, %fd202, %fd114, %p16;
	setp.ne.s32 	%p17, %r45, 0;
	@%p17 bra 	$L__BB6_48;
	shr.u32 	%r196, %r13, 5;
	mov.u32 	%r197, _ZZN3cub18CUB_300001_SM_10006detail6reduce28DeviceReduceSingleTileKernelINS2_10policy_hubIN4cuda3std3__45tupleIJdddEEEy9tuple_sumE10Policy1000EPS9_SD_iSA_S9_S9_NS7_10__identityEEEvT0_T1_T2_T3_T4_T6_E12temp_storage;
	mad.lo.s32 	%r198, %r196, 24, %r197;
	st.shared.f64 	[%r198+8], %fd112;
	st.shared.f64 	[%r198+16], %fd113;
	st.shared.f64 	[%r198+24], %fd114;
$L__BB6_48:
	bar.sync 	0;
	setp.ne.s32 	%p18, %r13, 0;
	@%p18 bra 	$L__BB6_50;
	ld.shared.f64 	%fd206, [_ZZN3cub18CUB_300001_SM_10006detail6reduce28DeviceReduceSingleTileKernelINS2_10policy_hubIN4cuda3std3__45tupleIJdddEEEy9tuple_sumE10Policy1000EPS9_SD_iSA_S9_S9_NS7_10__identityEEEvT0_T1_T2_T3_T4_T6_E12temp_storage+32];
	ld.shared.f64 	%fd207, [_ZZN3cub18CUB_300001_SM_10006detail6reduce28DeviceReduceSingleTileKernelINS2_10policy_hubIN4cuda3std3__45tupleIJdddEEEy9tuple_sumE10Policy1000EPS9_SD_iSA_S9_S9_NS7_10__identityEEEvT0_T1_T2_T3_T4_T6_E12temp_storage+40];
	ld.shared.f64 	%fd208, [_ZZN3cub18CUB_300001_SM_10006detail6reduce28DeviceReduceSingleTileKernelINS2_10policy_hubIN4cuda3std3__45tupleIJdddEEEy9tuple_sumE10Policy1000EPS9_SD_iSA_S9_S9_NS7_10__identityEEEvT0_T1_T2_T3_T4_T6_E12temp_storage+48];
	add.f64 	%fd209, %fd436, %fd206;
	add.f64 	%fd210, %fd437, %fd207;
	add.f64 	%fd211, %fd438, %fd208;
	ld.shared.f64 	%fd212, [_ZZN3cub18CUB_300001_SM_10006detail6reduce28DeviceReduceSingleTileKernelINS2_10policy_hubIN4cuda3std3__45tupleIJdddEEEy9tuple_sumE10Policy1000EPS9_SD_iSA_S9_S9_NS7_10__identityEEEvT0_T1_T2_T3_T4_T6_E12temp_storage+56];
	ld.shared.f64 	%fd213, [_ZZN3cub18CUB_300001_SM_10006detail6reduce28DeviceReduceSingleTileKernelINS2_10policy_hubIN4cuda3std3__45tupleIJdddEEEy9tuple_sumE10Policy1000EPS9_SD_iSA_S9_S9_NS7_10__identityEEEvT0_T1_T2_T3_T4_T6_E12temp_storage+64];
	ld.shared.f64 	%fd214, [_ZZN3cub18CUB_300001_SM_10006detail6reduce28DeviceReduceSingleTileKernelINS2_10policy_hubIN4cuda3std3__45tupleIJdddEEEy9tuple_sumE10Policy1000EPS9_SD_iSA_S9_S9_NS7_10__identityEEEvT0_T1_T2_T3_T4_T6_E12temp_storage+72];
	add.f64 	%fd215, %fd209, %fd212;
	add.f64 	%fd216, %fd210, %fd213;
	add.f64 	%fd217, %fd211, %fd214;
	ld.shared.f64 	%fd218, [_ZZN3cub18CUB_300001_SM_10006detail6reduce28DeviceReduceSingleTileKernelINS2_10policy_hubIN4cuda3std3__45tupleIJdddEEEy9tuple_sumE10Policy1000EPS9_SD_iSA_S9_S9_NS7_10__identityEEEvT0_T1_T2_T3_T4_T6_E12temp_storage+80];
	ld.shared.f64 	%fd219, [_ZZN3cub18CUB_300001_SM_10006detail6reduce28DeviceReduceSingleTileKernelINS2_10policy_hubIN4cuda3std3__45tupleIJdddEEEy9tuple_sumE10Policy1000EPS9_SD_iSA_S9_S9_NS7_10__identityEEEvT0_T1_T2_T3_T4_T6_E12temp_storage+88];
	ld.shared.f64 	%fd220, [_ZZN3cub18CUB_300001_SM_10006detail6reduce28DeviceReduceSingleTileKernelINS2_10policy_hubIN4cuda3std3__45tupleIJdddEEEy9tuple_sumE10Policy1000EPS9_SD_iSA_S9_S9_NS7_10__identityEEEvT0_T1_T2_T3_T4_T6_E12temp_storage+96];
	add.f64 	%fd221, %fd215, %fd218;
	add.f64 	%fd222, %fd216, %fd219;
	add.f64 	%fd223, %fd217, %fd220;
	ld.shared.f64 	%fd224, [_ZZN3cub18CUB_300001_SM_10006detail6reduce28DeviceReduceSingleTileKernelINS2_10policy_hubIN4cuda3std3__45tupleIJdddEEEy9tuple_sumE10Policy1000EPS9_SD_iSA_S9_S9_NS7_10__identityEEEvT0_T1_T2_T3_T4_T6_E12temp_storage+104];
	ld.shared.f64 	%fd225, [_ZZN3cub18CUB_300001_SM_10006detail6reduce28DeviceReduceSingleTileKernelINS2_10policy_hubIN4cuda3std3__45tupleIJdddEEEy9tuple_sumE10Policy1000EPS9_SD_iSA_S9_S9_NS7_10__identityEEEvT0_T1_T2_T3_T4_T6_E12temp_storage+112];
	ld.shared.f64 	%fd226, [_ZZN3cub18CUB_300001_SM_10006detail6reduce28DeviceReduceSingleTileKernelINS2_10policy_hubIN4cuda3std3__45tupleIJdddEEEy9tuple_sumE10Policy1000EPS9_SD_iSA_S9_S9_NS7_10__identityEEEvT0_T1_T2_T3_T4_T6_E12temp_storage+120];
	add.f64 	%fd227, %fd221, %fd224;
	add.f64 	%fd228, %fd222, %fd225;
	add.f64 	%fd229, %fd223, %fd226;
	ld.shared.f64 	%fd230, [_ZZN3cub18CUB_300001_SM_10006detail6reduce28DeviceReduceSingleTileKernelINS2_10policy_hubIN4cuda3std3__45tupleIJdddEEEy9tuple_sumE10Policy1000EPS9_SD_iSA_S9_S9_NS7_10__identityEEEvT0_T1_T2_T3_T4_T6_E12temp_storage+128];
	ld.shared.f64 	%fd231, [_ZZN3cub18CUB_300001_SM_10006detail6reduce28DeviceReduceSingleTileKernelINS2_10policy_hubIN4cuda3std3__45tupleIJdddEEEy9tuple_sumE10Policy1000EPS9_SD_iSA_S9_S9_NS7_10__identityEEEvT0_T1_T2_T3_T4_T6_E12temp_storage+136];
	ld.shared.f64 	%fd232, [_ZZN3cub18CUB_300001_SM_10006detail6reduce28DeviceReduceSingleTileKernelINS2_10policy_hubIN4cuda3std3__45tupleIJdddEEEy9tuple_sumE10Policy1000EPS9_SD_iSA_S9_S9_NS7_10__identityEEEvT0_T1_T2_T3_T4_T6_E12temp_storage+144];
	add.f64 	%fd233, %fd227, %fd230;
	add.f64 	%fd234, %fd228, %fd231;
	add.f64 	%fd235, %fd229, %fd232;
	ld.shared.f64 	%fd236, [_ZZN3cub18CUB_300001_SM_10006detail6reduce28DeviceReduceSingleTileKernelINS2_10policy_hubIN4cuda3std3__45tupleIJdddEEEy9tuple_sumE10Policy1000EPS9_SD_iSA_S9_S9_NS7_10__identityEEEvT0_T1_T2_T3_T4_T6_E12temp_storage+152];
	ld.shared.f64 	%fd237, [_ZZN3cub18CUB_300001_SM_10006detail6reduce28DeviceReduceSingleTileKernelINS2_10policy_hubIN4cuda3std3__45tupleIJdddEEEy9tuple_sumE10Policy1000EPS9_SD_iSA_S9_S9_NS7_10__identityEEEvT0_T1_T2_T3_T4_T6_E12temp_storage+160];
	ld.shared.f64 	%fd238, [_ZZN3cub18CUB_300001_SM_10006detail6reduce28DeviceReduceSingleTileKernelINS2_10policy_hubIN4cuda3std3__45tupleIJdddEEEy9tuple_sumE10Policy1000EPS9_SD_iSA_S9_S9_NS7_10__identityEEEvT0_T1_T2_T3_T4_T6_E12temp_storage+168];
	add.f64 	%fd239, %fd233, %fd236;
	add.f64 	%fd240, %fd234, %fd237;
	add.f64 	%fd241, %fd235, %fd238;
	ld.shared.f64 	%fd242, [_ZZN3cub18CUB_300001_SM_10006detail6reduce28DeviceReduceSingleTileKernelINS2_10policy_hubIN4cuda3std3__45tupleIJdddEEEy9tuple_sumE10Policy1000EPS9_SD_iSA_S9_S9_NS7_10__identityEEEvT0_T1_T2_T3_T4_T6_E12temp_storage+176];
	ld.shared.f64 	%fd243, [_ZZN3cub18CUB_300001_SM_10006detail6reduce28DeviceReduceSingleTileKernelINS2_10policy_hubIN4cuda3std3__45tupleIJdddEEEy9tuple_sumE10Policy1000EPS9_SD_iSA_S9_S9_NS7_10__identityEEEvT0_T1_T2_T3_T4_T6_E12temp_storage+184];
	ld.shared.f64 	%fd244, [_ZZN3cub18CUB_300001_SM_10006detail6reduce28DeviceReduceSingleTileKernelINS2_10policy_hubIN4cuda3std3__45tupleIJdddEEEy9tuple_sumE10Policy1000EPS9_SD_iSA_S9_S9_NS7_10__identityEEEvT0_T1_T2_T3_T4_T6_E12temp_storage+192];
	add.f64 	%fd436, %fd239, %fd242;
	add.f64 	%fd437, %fd240, %fd243;
	add.f64 	%fd438, %fd241, %fd244;
$L__BB6_50:
	mov.u32 	%r520, %tid.x;
	setp.ne.s32 	%p48, %r520, 0;
	@%p48 bra 	$L__BB6_52;
	add.f64 	%fd412, %fd124, %fd436;
	add.f64 	%fd413, %fd125, %fd437;
	add.f64 	%fd414, %fd126, %fd438;
	st.global.f64 	[%rd1], %fd412;
	st.global.f64 	[%rd1+8], %fd413;
	st.global.f64 	[%rd1+16], %fd414;
$L__BB6_52:
	ret;

}


// ===== COMPILED SASS (sm_100) =====

	.target	sm_100

	.elftype	@"ET_EXEC"


//--------------------- .note.nv.tkinfo           --------------------------
	.section	.note.nv.tkinfo,"",@"SHT_NOTE"
	.sectionflags	@"SHF_NOTE_NV_TKINFO"
	.tkinfo
        /*0018*/ 	.word	0x00000002
        /*0030*/ 	.string	""
        /*0030*/ 	.string	"ptxas"
        /*0030*/ 	.string	"Cuda compilation tools, release 13.0, V13.0.88"
        /*0030*/ 	.string	"Build cuda_13.0.r13.0/compiler.36424714_0"
        /*0030*/ 	.string	"-arch sm_100 -m 64 "



//--------------------- .note.nv.cuinfo           --------------------------
	.section	.note.nv.cuinfo,"",@"SHT_NOTE"
	.sectionflags	@"SHF_NOTE_NV_CUINFO"
        /*0018*/ 	.short	0x0002
        /*001a*/ 	.short	0x0064
        /*001c*/ 	.short	0x0082
	.zero		2


//--------------------- .nv.info                  --------------------------
	.section	.nv.info,"",@"SHT_CUDA_INFO"
	.align	4


	//----- nvinfo : EIATTR_REGCOUNT
	.align		4
        /*0000*/ 	.byte	0x04, 0x2f
        /*0002*/ 	.short	(.L_44 - .L_43)
	.align		4
.L_43:
        /*0004*/ 	.word	index@(_ZN3cub18CUB_300001_SM_10006detail11EmptyKernelIvEEvv)
        /*0008*/ 	.word	0x00000004


	//----- nvinfo : EIATTR_FRAME_SIZE
	.align		4
.L_44:
        /*000c*/ 	.byte	0x04, 0x11
        /*000e*/ 	.short	(.L_46 - .L_45)
	.align		4
.L_45:
        /*0010*/ 	.word	index@(_ZN3cub18CUB_300001_SM_10006detail11EmptyKernelIvEEvv)
        /*0014*/ 	.word	0x00000000


	//----- nvinfo : EIATTR_REGCOUNT
	.align		4
.L_46:
        /*0018*/ 	.byte	0x04, 0x2f
        /*001a*/ 	.short	(.L_48 - .L_47)
	.align		4
.L_47:
        /*001c*/ 	.word	index@(_ZN3cub18CUB_300001_SM_10006detail6reduce28DeviceReduceSingleTileKernelINS2_10policy_hubIN4cuda3std3__45tupleIJdddEEEj9tuple_sumE10Policy1000EN6thrust24THRUST_300001_SM_1000_NS12zip_iteratorINS8_IJNSE_10device_ptrIKdEESI_EEEEEPS9_jSA_S9_S9_12compute_sumsEEvT0_T1_T2_T3_T4_T6_)
        /*0020*/ 	.word	0x0000003f


	//----- nvinfo : EIATTR_FRAME_SIZE
	.align		4
.L_48:
        /*0024*/ 	.byte	0x04, 0x11
        /*0026*/ 	.short	(.L_50 - .L_49)
	.align		4
.L_49:
        /*0028*/ 	.word	index@(_ZN3cub18CUB_300001_SM_10006detail6reduce28DeviceReduceSingleTileKernelINS2_10policy_hubIN4cuda3std3__45tupleIJdddEEEj9tuple_sumE10Policy1000EN6thrust24THRUST_300001_SM_1000_NS12zip_iteratorINS8_IJNSE_10device_ptrIKdEESI_EEEEEPS9_jSA_S9_S9_12compute_sumsEEvT0_T1_T2_T3_T4_T6_)
        /*002c*/ 	.word	0x00000000


	//----- nvinfo : EIATTR_REGCOUNT
	.align		4
.L_50:
        /*0030*/ 	.byte	0x04, 0x2f
        /*0032*/ 	.short	(.L_52 - .L_51)
	.align		4
.L_51:
        /*0034*/ 	.word	index@(_ZN3cub18CUB_300001_SM_10006detail6reduce18DeviceReduceKernelINS2_10policy_hubIN4cuda3std3__45tupleIJdddEEEj9tuple_sumE10Policy1000EN6thrust24THRUST_300001_SM_1000_NS12zip_iteratorINS8_IJNSE_10device_ptrIKdEESI_EEEEEjSA_S9_12compute_sumsEEvT0_PT3_T1_NS0_13GridEvenShareISP_EET2_T4_)
        /*0038*/ 	.word	0x00000020


	//----- nvinfo : EIATTR_FRAME_SIZE
	.align		4
.L_52:
        /*003c*/ 	.byte	0x04, 0x11
        /*003e*/ 	.short	(.L_54 - .L_53)
	.align		4
.L_53:
        /*0040*/ 	.word	index@(_ZN3cub18CUB_300001_SM_10006detail6reduce18DeviceReduceKernelINS2_10policy_hubIN4cuda3std3__45tupleIJdddEEEj9tuple_sumE10Policy1000EN6thrust24THRUST_300001_SM_1000_NS12zip_iteratorINS8_IJNSE_10device_ptrIKdEESI_EEEEEjSA_S9_12compute_sumsEEvT0_PT3_T1_NS0_13GridEvenShareISP_EET2_T4_)
        /*0044*/ 	.word	0x00000000


	//----- nvinfo : EIATTR_REGCOUNT
	.align		4
.L_54:
        /*0048*/ 	.byte	0x04, 0x2f
        /*004a*/ 	.short	(.L_56 - .L_55)
	.align		4
.L_55:
        /*004c*/ 	.word	index@(_ZN3cub18CUB_300001_SM_10006detail6reduce28DeviceReduceSingleTileKernelINS2_10policy_hubIN4cuda3std3__45tupleIJdddEEEj9tuple_sumE10Policy1000EPS9_SD_iSA_S9_S9_NS7_10__identityEEEvT0_T1_T2_T3_T4_T6_)
        /*0050*/ 	.word	0x00000076


	//----- nvinfo : EIATTR_FRAME_SIZE
	.align		4
.L_56:
        /*0054*/ 	.byte	0x04, 0x11
        /*0056*/ 	.short	(.L_58 - .L_57)
	.align		4
.L_57:
        /*0058*/ 	.word	index@(_ZN3cub18CUB_300001_SM_10006detail6reduce28DeviceReduceSingleTileKernelINS2_10policy_hubIN4cuda3std3__45tupleIJdddEEEj9tuple_sumE10Policy1000EPS9_SD_iSA_S9_S9_NS7_10__identityEEEvT0_T1_T2_T3_T4_T6_)
        /*005c*/ 	.word	0x00000000


	//----- nvinfo : EIATTR_REGCOUNT
	.align		4
.L_58:
        /*0060*/ 	.byte	0x04, 0x2f
        /*0062*/ 	.short	(.L_60 - .L_59)
	.align		4
.L_59:
        /*0064*/ 	.word	index@(_ZN3cub18CUB_300001_SM_10006detail6reduce28DeviceReduceSingleTileKernelINS2_10policy_hubIN4cuda3std3__45tupleIJdddEEEy9tuple_sumE10Policy1000EN6thrust24THRUST_300001_SM_1000_NS12zip_iteratorINS8_IJNSE_10device_ptrIKdEESI_EEEEEPS9_ySA_S9_S9_12compute_sumsEEvT0_T1_T2_T3_T4_T6_)
        /*0068*/ 	.word	0x0000003f


	//----- nvinfo : EIATTR_FRAME_SIZE
	.align		4
.L_60:
        /*006c*/ 	.byte	0x04, 0x11
        /*006e*/ 	.short	(.L_62 - .L_61)
	.align		4
.L_61:
        /*0070*/ 	.word	index@(_ZN3cub18CUB_300001_SM_10006detail6reduce28DeviceReduceSingleTileKernelINS2_10policy_hubIN4cuda3std3__45tupleIJdddEEEy9tuple_sumE10Policy1000EN6thrust24THRUST_300001_SM_1000_NS12zip_iteratorINS8_IJNSE_10device_ptrIKdEESI_EEEEEPS9_ySA_S9_S9_12compute_sumsEEvT0_T1_T2_T3_T4_T6_)
        /*0074*/ 	.word	0x00000000


	//----- nvinfo : EIATTR_REGCOUNT
	.align		4
.L_62:
        /*0078*/ 	.byte	0x04, 0x2f
        /*007a*/ 	.short	(.L_64 - .L_63)
	.align		4
.L_63:
        /*007c*/ 	.word	index@(_ZN3cub18CUB_300001_SM_10006detail6reduce18DeviceReduceKernelINS2_10policy_hubIN4cuda3std3__45tupleIJdddEEEy9tuple_sumE10Policy1000EN6thrust24THRUST_300001_SM_1000_NS12zip_iteratorINS8_IJNSE_10device_ptrIKdEESI_EEEEEySA_S9_12compute_sumsEEvT0_PT3_T1_NS0_13GridEvenShareISP_EET2_T4_)
        /*0080*/ 	.word	0x00000020


	//----- nvinfo : EIATTR_FRAME_SIZE
	.align		4
.L_64:
        /*0084*/ 	.byte	0x04, 0x11
        /*0086*/ 	.short	(.L_66 - .L_65)
	.align		4
.L_65:
        /*0088*/ 	.word	index@(_ZN3cub18CUB_300001_SM_10006detail6reduce18DeviceReduceKernelINS2_10policy_hubIN4cuda3std3__45tupleIJdddEEEy9tuple_sumE10Policy1000EN6thrust24THRUST_300001_SM_1000_NS12zip_iteratorINS8_IJNSE_10device_ptrIKdEESI_EEEEEySA_S9_12compute_sumsEEvT0_PT3_T1_NS0_13GridEvenShareISP_EET2_T4_)
        /*008c*/ 	.word	0x00000000


	//----- nvinfo : EIATTR_REGCOUNT
	.align		4
.L_66:
        /*0090*/ 	.byte	0x04, 0x2f
        /*0092*/ 	.short	(.L_68 - .L_67)
	.align		4
.L_67:
        /*0094*/ 	.word	index@(_ZN3cub18CUB_300001_SM_10006detail6reduce28DeviceReduceSingleTileKernelINS2_10policy_hubIN4cuda3std3__45tupleIJdddEEEy9tuple_sumE10Policy1000EPS9_SD_iSA_S9_S9_NS7_10__identityEEEvT0_T1_T2_T3_T4_T6_)
        /*0098*/ 	.word	0x00000076


	//----- nvinfo : EIATTR_FRAME_SIZE
	.align		4
.L_68:
        /*009c*/ 	.byte	0x04, 0x11
        /*009e*/ 	.short	(.L_70 - .L_69)
	.align		4
.L_69:
        /*00a0*/ 	.word	index@(_ZN3cub18CUB_300001_SM_10006detail6reduce28DeviceReduceSingleTileKernelINS2_10policy_hubIN4cuda3std3__45tupleIJdddEEEy9tuple_sumE10Policy1000EPS9_SD_iSA_S9_S9_NS7_10__identityEEEvT0_T1_T2_T3_T4_T6_)
        /*00a4*/ 	.word	0x00000000


	//----- nvinfo : EIATTR_MIN_STACK_SIZE
	.align		4
.L_70:
        /*00a8*/ 	.byte	0x04, 0x12
        /*00aa*/ 	.short	(.L_72 - .L_71)
	.align		4
.L_71:
        /*00ac*/ 	.word	index@(_ZN3cub18CUB_300001_SM_10006detail6reduce28DeviceReduceSingleTileKernelINS2_10policy_hubIN4cuda3std3__45tupleIJdddEEEy9tuple_sumE10Policy1000EPS9_SD_iSA_S9_S9_NS7_10__identityEEEvT0_T1_T2_T3_T4_T6_)
        /*00b0*/ 	.word	0x00000000


	//----- nvinfo : EIATTR_MIN_STACK_SIZE
	.align		4
.L_72:
        /*00b4*/ 	.byte	0x04, 0x12
        /*00b6*/ 	.short	(.L_74 - .L_73)
	.align		4
.L_73:
        /*00b8*/ 	.word	index@(_ZN3cub18CUB_300001_SM_10006detail6reduce18DeviceReduceKernelINS2_10policy_hubIN4cuda3std3__45tupleIJdddEEEy9tuple_sumE10Policy1000EN6thrust24THRUST_300001_SM_1000_NS12zip_iteratorINS8_IJNSE_10device_ptrIKdEESI_EEEEEySA_S9_12compute_sumsEEvT0_PT3_T1_NS0_13GridEvenShareISP_EET2_T4_)
        /*00bc*/ 	.word	0x00000000


	//----- nvinfo : EIATTR_MIN_STACK_SIZE
	.align		4
.L_74:
        /*00c0*/ 	.byte	0x04, 0x12
        /*00c2*/ 	.short	(.L_76 - .L_75)
	.align		4
.L_75:
        /*00c4*/ 	.word	index@(_ZN3cub18CUB_300001_SM_10006detail6reduce28DeviceReduceSingleTileKernelINS2_10policy_hubIN4cuda3std3__45tupleIJdddEEEy9tuple_sumE10Policy1000EN6thrust24THRUST_300001_SM_1000_NS12zip_iteratorINS8_IJNSE_10device_ptrIKdEESI_EEEEEPS9_ySA_S9_S9_12compute_sumsEEvT0_T1_T2_T3_T4_T6_)
        /*00c8*/ 	.word	0x00000000


	//----- nvinfo : EIATTR_MIN_STACK_SIZE
	.align		4
.L_76:
        /*00cc*/ 	.byte	0x04, 0x12
        /*00ce*/ 	.short	(.L_78 - .L_77)
	.align		4
.L_77:
        /*00d0*/ 	.word	index@(_ZN3cub18CUB_300001_SM_10006detail6reduce28DeviceReduceSingleTileKernelINS2_10policy_hubIN4cuda3std3__45tupleIJdddEEEj9tuple_sumE10Policy1000EPS9_SD_iSA_S9_S9_NS7_10__identityEEEvT0_T1_T2_T3_T4_T6_)
        /*00d4*/ 	.word	0x00000000


	//----- nvinfo : EIATTR_MIN_STACK_SIZE
	.align		4
.L_78:
        /*00d8*/ 	.byte	0x04, 0x12
        /*00da*/ 	.short	(.L_80 - .L_79)
	.align		4
.L_79:
        /*00dc*/ 	.word	index@(_ZN3cub18CUB_300001_SM_10006detail6reduce18DeviceReduceKernelINS2_10policy_hubIN4cuda3std3__45tupleIJdddEEEj9tuple_sumE10Policy1000EN6thrust24THRUST_300001_SM_1000_NS12zip_iteratorINS8_IJNSE_10device_ptrIKdEESI_EEEEEjSA_S9_12compute_sumsEEvT0_PT3_T1_NS0_13GridEvenShareISP_EET2_T4_)
        /*00e0*/ 	.word	0x00000000


	//----- nvinfo : EIATTR_MIN_STACK_SIZE
	.align		4
.L_80:
        /*00e4*/ 	.byte	0x04, 0x12
        /*00e6*/ 	.short	(.L_82 - .L_81)
	.align		4
.L_81:
        /*00e8*/ 	.word	index@(_ZN3cub18CUB_300001_SM_10006detail6reduce28DeviceReduceSingleTileKernelINS2_10policy_hubIN4cuda3std3__45tupleIJdddEEEj9tuple_sumE10Policy1000EN6thrust24THRUST_300001_SM_1000_NS12zip_iteratorINS8_IJNSE_10device_ptrIKdEESI_EEEEEPS9_jSA_S9_S9_12compute_sumsEEvT0_T1_T2_T3_T4_T6_)
        /*00ec*/ 	.word	0x00000000


	//----- nvinfo : EIATTR_MIN_STACK_SIZE
	.align		4
.L_82:
        /*00f0*/ 	.byte	0x04, 0x12
        /*00f2*/ 	.short	(.L_84 - .L_83)
	.align		4
.L_83:
        /*00f4*/ 	.word	index@(_ZN3cub18CUB_300001_SM_10006detail11EmptyKernelIvEEvv)
        /*00f8*/ 	.word	0x00000000
.L_84:


//--------------------- .nv.compat                --------------------------
	.section	.nv.compat,"",@"SHT_CUDA_COMPAT_INFO"
	.align	4
        /*0000*/ 	.byte	0x02, 0x09, 0x00, 0x00, 0x02, 0x02, 0x01, 0x00, 0x02, 0x05, 0x05, 0x00, 0x03, 0x07, 0x01, 0x01
        /*0010*/ 	.byte	0x02, 0x03, 0x00, 0x00, 0x02, 0x06, 0x01, 0x00, 0x04, 0x0b, 0x08, 0x00, 0x01, 0x00, 0x00, 0x00
        /*0020*/ 	.byte	0x00, 0x00, 0x00, 0x00


//--------------------- .nv.info._ZN3cub18CUB_300001_SM_10006detail6reduce28DeviceReduceSingleTileKernelINS2_10policy_hubIN4cuda3std3__45tupleIJdddEEEy9tuple_sumE10Policy1000EPS9_SD_iSA_S9_S9_NS7_10__identityEEEvT0_T1_T2_T3_T4_T6_ --------------------------
	.section	.nv.info._ZN3cub18CUB_300001_SM_10006detail6reduce28DeviceReduceSingleTileKernelINS2_10policy_hubIN4cuda3std3__45tupleIJdddEEEy9tuple_sumE10Policy1000EPS9_SD_iSA_S9_S9_NS7_10__identityEEEvT0_T1_T2_T3_T4_T6_,"",@"SHT_CUDA_INFO"
	.sectionflags	@""
	.align	4


	//----- nvinfo : EIATTR_CUDA_API_VERSION
	.align		4
        /*0000*/ 	.byte	0x04, 0x37
        /*0002*/ 	.short	(.L_86 - .L_85)
.L_85:
        /*0004*/ 	.word	0x00000082


	//----- nvinfo : EIATTR_KPARAM_INFO
	.align		4
.L_86:
        /*0008*/ 	.byte	0x04, 0x17
        /*000a*/ 	.short	(.L_88 - .L_87)
.L_87:
        /*000c*/ 	.word	0x00000000
        /*0010*/ 	.short	0x0005
        /*0012*/ 	.short	0x0030
        /*0014*/ 	.byte	0x00, 0xf0, 0x05, 0x00


	//----- nvinfo : EIATTR_KPARAM_INFO
	.align		4
.L_88:
        /*0018*/ 	.byte	0x04, 0x17
        /*001a*/ 	.short	(.L_90 - .L_89)
.L_89:
        /*001c*/ 	.word	0x00000000
        /*0020*/ 	.short	0x0004
        /*0022*/ 	.short	0x0018
        /*0024*/ 	.byte	0x00, 0xf0, 0x61, 0x00


	//----- nvinfo : EIATTR_KPARAM_INFO
	.align		4
.L_90:
        /*0028*/ 	.byte	0x04, 0x17
        /*002a*/ 	.short	(.L_92 - .L_91)
.L_91:
        /*002c*/ 	.word	0x00000000
        /*0030*/ 	.short	0x0003
        /*0032*/ 	.short	0x0014
        /*0034*/ 	.byte	0x00, 0xf0, 0x05, 0x00


	//----- nvinfo : EIATTR_KPARAM_INFO
	.align		4
.L_92:
        /*0038*/ 	.byte	0x04, 0x17
        /*003a*/ 	.short	(.L_94 - .L_93)
.L_93:
        /*003c*/ 	.word	0x00000000
        /*0040*/ 	.short	0x0002
        /*0042*/ 	.short	0x0010
        /*0044*/ 	.byte	0x00, 0xf0, 0x11, 0x00


	//----- nvinfo : EIATTR_KPARAM_INFO
	.align		4
.L_94:
        /*0048*/ 	.byte	0x04, 0x17
        /*004a*/ 	.short	(.L_96 - .L_95)
.L_95:
        /*004c*/ 	.word	0x00000000
        /*0050*/ 	.short	0x0001
        /*0052*/ 	.short	0x0008
        /*0054*/ 	.byte	0x00, 0xf5, 0x21, 0x00


	//----- nvinfo : EIATTR_KPARAM_INFO
	.align		4
.L_96:
        /*0058*/ 	.byte	0x04, 0x17
        /*005a*/ 	.short	(.L_98 - .L_97)
.L_97:
        /*005c*/ 	.word	0x00000000
        /*0060*/ 	.short	0x0000
        /*0062*/ 	.short	0x0000
        /*0064*/ 	.byte	0x00, 0xf5, 0x21, 0x00


	//----- nvinfo : EIATTR_SPARSE_MMA_MASK
	.align		4
.L_98:
        /*0068*/ 	.byte	0x03, 0x50
        /*006a*/ 	.short	0x0000


	//----- nvinfo : EIATTR_MAXREG_COUNT
	.align		4
        /*006c*/ 	.byte	0x03, 0x1b
        /*006e*/ 	.short	0x00ff


	//----- nvinfo : EIATTR_NUM_BARRIERS
	.align		4
        /*0070*/ 	.byte	0x02, 0x4c
        /*0072*/ 	.byte	0x01
	.zero		1


	//----- nvinfo : EIATTR_MERCURY_ISA_VERSION
	.align		4
        /*0074*/ 	.byte	0x03, 0x5f
        /*0076*/ 	.short	0x0101


	//----- nvinfo : EIATTR_COOP_GROUP_MASK_REGIDS
	.align		4
        /*0078*/ 	.byte	0x04, 0x29
        /*007a*/ 	.short	(.L_100 - .L_99)


	//   ....[0]....
.L_99:
        /*007c*/ 	.word	0xffffffff


	//   ....[1]....
        /*0080*/ 	.word	0xffffffff


	//   ....[2]....
        /*0084*/ 	.word	0xffffffff


	//   ....[3]....
        /*0088*/ 	.word	0xffffffff


	//   ....[4]....
        /*008c*/ 	.word	0xffffffff


	//   ....[5]....
        /*0090*/ 	.word	0xffffffff


	//   ....[6]....
        /*0094*/ 	.word	0xffffffff


	//   ....[7]....
        /*0098*/ 	.word	0xffffffff


	//   ....[8]....
        /*009c*/ 	.word	0xffffffff


	//   ....[9]....
        /*00a0*/ 	.word	0xffffffff


	//   ....[10]....
        /*00a4*/ 	.word	0xffffffff


	//   ....[11]....
        /*00a8*/ 	.word	0xffffffff


	//   ....[12]....
        /*00ac*/ 	.word	0xffffffff


	//   ....[13]....
        /*00b0*/ 	.word	0xffffffff


	//   ....[14]....
        /*00b4*/ 	.word	0xffffffff


	//   ....[15]....
        /*00b8*/ 	.word	0xffffffff


	//   ....[16]....
        /*00bc*/ 	.word	0xffffffff


	//   ....[17]....
        /*00c0*/ 	.word	0xffffffff


	//   ....[18]....
        /*00c4*/ 	.word	0xffffffff


	//   ....[19]....
        /*00c8*/ 	.word	0xffffffff


	//   ....[20]....
        /*00cc*/ 	.word	0xffffffff


	//   ....[21]....
        /*00d0*/ 	.word	0xffffffff


	//   ....[22]....
        /*00d4*/ 	.word	0xffffffff


	//   ....[23]....
        /*00d8*/ 	.word	0xffffffff


	//   ....[24]....
        /*00dc*/ 	.word	0xffffffff


	//   ....[25]....
        /*00e0*/ 	.word	0xffffffff


	//   ....[26]....
        /*00e4*/ 	.word	0xffffffff


	//   ....[27]....
        /*00e8*/ 	.word	0xffffffff


	//   ....[28]....
        /*00ec*/ 	.word	0xffffffff


	//   ....[29]....
        /*00f0*/ 	.word	0xffffffff


	//   ....[30]....
        /*00f4*/ 	.word	0xffffffff


	//   ....[31]....
        /*00f8*/ 	.word	0xffffffff


	//   ....[32]....
        /*00fc*/ 	.word	0xffffffff


	//   ....[33]....
        /*0100*/ 	.word	0xffffffff


	//   ....[34]....
        /*0104*/ 	.word	0xffffffff


	//   ....[35]....
        /*0108*/ 	.word	0xffffffff


	//   ....[36]....
        /*010c*/ 	.word	0xffffffff


	//   ....[37]....
        /*0110*/ 	.word	0xffffffff


	//   ....[38]....
        /*0114*/ 	.word	0xffffffff


	//   ....[39]....
        /*0118*/ 	.word	0xffffffff


	//   ....[40]....
        /*011c*/ 	.word	0xffffffff


	//   ....[41]....
        /*0120*/ 	.word	0xffffffff


	//   ....[42]....
        /*0124*/ 	.word	0xffffffff


	//   ....[43]....
        /*0128*/ 	.word	0xffffffff


	//   ....[44]....
        /*012c*/ 	.word	0xffffffff


	//   ....[45]....
        /*0130*/ 	.word	0xffffffff


	//   ....[46]....
        /*0134*/ 	.word	0xffffffff


	//   ....[47]....
        /*0138*/ 	.word	0xffffffff


	//   ....[48]....
        /*013c*/ 	.word	0xffffffff


	//   ....[49]....
        /*0140*/ 	.word	0xffffffff


	//   ....[50]....
        /*0144*/ 	.word	0xffffffff


	//   ....[51]....
        /*0148*/ 	.word	0xffffffff


	//   ....[52]....
        /*014c*/ 	.word	0xffffffff


	//   ....[53]....
        /*0150*/ 	.word	0xffffffff


	//   ....[54]....
        /*0154*/ 	.word	0xffffffff


	//   ....[55]....
        /*0158*/ 	.word	0xffffffff


	//   ....[56]....
        /*015c*/ 	.word	0xffffffff


	//   ....[57]....
        /*0160*/ 	.word	0xffffffff


	//   ....[58]....
        /*0164*/ 	.word	0xffffffff


	//   ....[59]....
        /*0168*/ 	.word	0xffffffff


	//   ....[60]....
        /*016c*/ 	.word	0xffffffff


	//   ....[61]....
        /*0170*/ 	.word	0xffffffff


	//   ....[62]....
        /*0174*/ 	.word	0xffffffff


	//   ....[63]....
        /*0178*/ 	.word	0xffffffff


	//   ....[64]....
        /*017c*/ 	.word	0xffffffff


	//   ....[65]....
        /*0180*/ 	.word	0xffffffff


	//   ....[66]....
        /*0184*/ 	.word	0xffffffff


	//   ....[67]....
        /*0188*/ 	.word	0xffffffff


	//   ....[68]....
        /*018c*/ 	.word	0xffffffff


	//   ....[69]....
        /*0190*/ 	.word	0xffffffff


	//   ....[70]....
        /*0194*/ 	.word	0xffffffff


	//   ....[71]....
        /*0198*/ 	.word	0xffffffff


	//   ....[72]....
        /*019c*/ 	.word	0xffffffff


	//   ....[73]....
        /*01a0*/ 	.word	0xffffffff


	//   ....[74]....
        /*01a4*/ 	.word	0xffffffff


	//   ....[75]....
        /*01a8*/ 	.word	0xffffffff


	//   ....[76]....
        /*01ac*/ 	.word	0xffffffff


	//   ....[77]....
        /*01b0*/ 	.word	0xffffffff


	//   ....[78]....
        /*01b4*/ 	.word	0xffffffff


	//   ....[79]....
        /*01b8*/ 	.word	0xffffffff


	//   ....[80]....
        /*01bc*/ 	.word	0xffffffff


	//   ....[81]....
        /*01c0*/ 	.word	0xffffffff


	//   ....[82]....
        /*01c4*/ 	.word	0xffffffff


	//   ....[83]....
        /*01c8*/ 	.word	0xffffffff


	//   ....[84]....
        /*01cc*/ 	.word	0xffffffff


	//   ....[85]....
        /*01d0*/ 	.word	0xffffffff


	//   ....[86]....
        /*01d4*/ 	.word	0xffffffff


	//   ....[87]....
        /*01d8*/ 	.word	0xffffffff


	//   ....[88]....
        /*01dc*/ 	.word	0xffffffff


	//   ....[89]....
        /*01e0*/ 	.word	0xffffffff


	//----- nvinfo : EIATTR_COOP_GROUP_INSTR_OFFSETS
	.align		4
.L_100:
        /*01e4*/ 	.byte	0x04, 0x28
        /*01e6*/ 	.short	(.L_102 - .L_101)


	//   ....[0]....
.L_101:
        /*01e8*/ 	.word	0x00001100


	//   ....[1]....
        /*01ec*/ 	.word	0x00001110


	//   ....[2]....
        /*01f0*/ 	.word	0x00001120


	//   ....[3]....
        /*01f4*/ 	.word	0x00001130


	//   ....[4]....
        /*01f8*/ 	.word	0x00001140


	//   ....[5]....
        /*01fc*/ 	.word	0x00001150


	//   ....[6]....
        /*0200*/ 	.word	0x000011c0


	//   ....[7]....
        /*0204*/ 	.word	0x00001200


	//   ....[8]....
        /*0208*/ 	.word	0x00001220


	//   ....[9]....
        /*020c*/ 	.word	0x00001250


	//   ....[10]....
        /*0210*/ 	.word	0x00001270


	//   ....[11]....
        /*0214*/ 	.word	0x00001280


	//   ....[12]....
        /*0218*/ 	.word	0x000012e0


	//   ....[13]....
        /*021c*/ 	.word	0x00001310


	//   ....[14]....
        /*0220*/ 	.word	0x00001330


	//   ....[15]....
        /*0224*/ 	.word	0x00001350


	//   ....[16]....
        /*0228*/ 	.word	0x00001380


	//   ....[17]....
        /*022c*/ 	.word	0x00001390


	//   ....[18]....
        /*0230*/ 	.word	0x000013e0


	//   ....[19]....
        /*0234*/ 	.word	0x00001410


	//   ....[20]....
        /*0238*/ 	.word	0x00001430


	//   ....[21]....
        /*023c*/ 	.word	0x00001450


	//   ....[22]....
        /*0240*/ 	.word	0x00001480


	//   ....[23]....
        /*0244*/ 	.word	0x00001490


	//   ....[24]....
        /*0248*/ 	.word	0x000014e0


	//   ....[25]....
        /*024c*/ 	.word	0x00001510


	//   ....[26]....
        /*0250*/ 	.word	0x00001540


	//   ....[27]....
        /*0254*/ 	.word	0x00001570


	//   ....[28]....
        /*0258*/ 	.word	0x000015b0


	//   ....[29]....
        /*025c*/ 	.word	0x000015c0


	//   ....[30]....
        /*0260*/ 	.word	0x00001970


	//   ....[31]....
        /*0264*/ 	.word	0x00001980


	//   ....[32]....
        /*0268*/ 	.word	0x00001990


	//   ....[33]....
        /*026c*/ 	.word	0x000019a0


	//   ....[34]....
        /*0270*/ 	.word	0x000019d0


	//   ....[35]....
        /*0274*/ 	.word	0x000019f0


	//   ....[36]....
        /*0278*/ 	.word	0x00001a40


	//   ....[37]....
        /*027c*/ 	.word	0x00001a70


	//   ....[38]....
        /*0280*/ 	.word	0x00001a90


	//   ....[39]....
        /*0284*/ 	.word	0x00001ab0


	//   ....[40]....
        /*0288*/ 	.word	0x00001ae0


	//   ....[41]....
        /*028c*/ 	.word	0x00001b00


	//   ....[42]....
        /*0290*/ 	.word	0x00001b50


	//   ....[43]....
        /*0294*/ 	.word	0x00001b80


	//   ....[44]....
        /*0298*/ 	.word	0x00001ba0


	//   ....[45]....
        /*029c*/ 	.word	0x00001bc0


	//   ....[46]....
        /*02a0*/ 	.word	0x00001bf0


	//   ....[47]....
        /*02a4*/ 	.word	0x00001c10


	//   ....[48]....
        /*02a8*/ 	.word	0x00001c60


	//   ....[49]....
        /*02ac*/ 	.word	0x00001c90


	//   ....[50]....
        /*02b0*/ 	.word	0x00001cb0


	//   ....[51]....
        /*02b4*/ 	.word	0x00001cd0


	//   ....[52]....
        /*02b8*/ 	.word	0x00001d00


	//   ....[53]....
        /*02bc*/ 	.word	0x00001d20


	//   ....[54]....
        /*02c0*/ 	.word	0x00001d70


	//   ....[55]....
        /*02c4*/ 	.word	0x00001da0


	//   ....[56]....
        /*02c8*/ 	.word	0x00001dc0


	//   ....[57]....
        /*02cc*/ 	.word	0x00001de0


	//   ....[58]....
        /*02d0*/ 	.word	0x00001e10


	//   ....[59]....
        /*02d4*/ 	.word	0x00001e40


	//   ....[60]....
        /*02d8*/ 	.word	0x00003610


	//   ....[61]....
        /*02dc*/ 	.word	0x00003620


	//   ....[62]....
        /*02e0*/ 	.word	0x00003630


	//   ....[63]....
        /*02e4*/ 	.word	0x00003640


	//   ....[64]....
        /*02e8*/ 	.word	0x00003650


	//   ....[65]....
        /*02ec*/ 	.word	0x00003660


	//   ....[66]....
        /*02f0*/ 	.word	0x000036d0


	//   ....[67]....
        /*02f4*/ 	.word	0x00003710


	//   ....[68]....
        /*02f8*/ 	.word	0x00003730


	//   ....[69]....
        /*02fc*/ 	.word	0x00003760


	//   ....[70]....
        /*0300*/ 	.word	0x00003780


	//   ....[71]....
        /*0304*/ 	.word	0x00003790


	//   ....[72]....
        /*0308*/ 	.word	0x000037e0


	//   ....[73]....
        /*030c*/ 	.word	0x00003810


	//   ....[74]....
        /*0310*/ 	.word	0x00003830


	//   ....[75]....
        /*0314*/ 	.word	0x00003850


	//   ....[76]....
        /*0318*/ 	.word	0x00003880


	//   ....[77]....
        /*031c*/ 	.word	0x00003890


	//   ....[78]....
        /*0320*/ 	.word	0x000038e0


	//   ....[79]....
        /*0324*/ 	.word	0x00003910


	//   ....[80]....
        /*0328*/ 	.word	0x00003930


	//   ....[81]....
        /*032c*/ 	.word	0x00003950


	//   ....[82]....
        /*0330*/ 	.word	0x00003980


	//   ....[83]....
        /*0334*/ 	.word	0x00003990


	//   ....[84]....
        /*0338*/ 	.word	0x000039f0


	//   ....[85]....
        /*033c*/ 	.word	0x00003a20


	//   ....[86]....
        /*0340*/ 	.word	0x00003a40


	//   ....[87]....
        /*0344*/ 	.word	0x00003a60


	//   ....[88]....
        /*0348*/ 	.word	0x00003a90


	//   ....[89]....
        /*034c*/ 	.word	0x00003ac0


	//----- nvinfo : EIATTR_VRC_CTA_INIT_COUNT
	.align		4
.L_102:
        /*0350*/ 	.byte	0x02, 0x4a
	.zero		1
	.zero		1


	//----- nvinfo : EIATTR_EXIT_INSTR_OFFSETS
	.align		4
        /*0354*/ 	.byte	0x04, 0x1c
        /*0356*/ 	.short	(.L_104 - .L_103)


	//   ....[0]....
.L_103:
        /*0358*/ 	.word	0x00000080


	//   ....[1]....
        /*035c*/ 	.word	0x00000100


	//   ....[2]....
        /*0360*/ 	.word	0x00003e10


	//   ....[3]....
        /*0364*/ 	.word	0x00003eb0


	//----- nvinfo : EIATTR_MAX_THREADS
	.align		4
.L_104:
        /*0368*/ 	.byte	0x04, 0x05
        /*036a*/ 	.short	(.L_106 - .L_105)
.L_105:
        /*036c*/ 	.word	0x00000100
        /*0370*/ 	.word	0x00000001
        /*0374*/ 	.word	0x00000001


	//----- nvinfo : EIATTR_CRS_STACK_SIZE
	.align		4
.L_106:
        /*0378*/ 	.byte	0x04, 0x1e
        /*037a*/ 	.short	(.L_108 - .L_107)
.L_107:
        /*037c*/ 	.word	0x00000000


	//----- nvinfo : EIATTR_CBANK_PARAM_SIZE
	.align		4
.L_108:
        /*0380*/ 	.byte	0x03, 0x19
        /*0382*/ 	.short	0x0031


	//----- nvinfo : EIATTR_PARAM_CBANK
	.align		4
        /*0384*/ 	.byte	0x04, 0x0a
        /*0386*/ 	.short	(.L_110 - .L_109)
	.align		4
.L_109:
        /*0388*/ 	.word	index@(.nv.constant0._ZN3cub18CUB_300001_SM_10006detail6reduce28DeviceReduceSingleTileKernelINS2_10policy_hubIN4cuda3std3__45tupleIJdddEEEy9tuple_sumE10Policy1000EPS9_SD_iSA_S9_S9_NS7_10__identityEEEvT0_T1_T2_T3_T4_T6_)
        /*038c*/ 	.short	0x0380
        /*038e*/ 	.short	0x0031


	//----- nvinfo : EIATTR_SW_WAR
	.align		4
.L_110:
        /*0390*/ 	.byte	0x04, 0x36
        /*0392*/ 	.short	(.L_112 - .L_111)
.L_111:
        /*0394*/ 	.word	0x00000008
.L_112:


//--------------------- .nv.info._ZN3cub18CUB_300001_SM_10006detail6reduce18DeviceReduceKernelINS2_10policy_hubIN4cuda3std3__45tupleIJdddEEEy9tuple_sumE10Policy1000EN6thrust24THRUST_300001_SM_1000_NS12zip_iteratorINS8_IJNSE_10device_ptrIKdEESI_EEEEEySA_S9_12compute_sumsEEvT0_PT3_T1_NS0_13GridEvenShareISP_EET2_T4_ --------------------------
	.section	.nv.info._ZN3cub18CUB_300001_SM_10006detail6reduce18DeviceReduceKernelINS2_10policy_hubIN4cuda3std3__45tupleIJdddEEEy9tuple_sumE10Policy1000EN6thrust24THRUST_300001_SM_1000_NS12zip_iteratorINS8_IJNSE_10device_ptrIKdEESI_EEEEEySA_S9_12compute_sumsEEvT0_PT3_T1_NS0_13GridEvenShareISP_EET2_T4_,"",@"SHT_CUDA_INFO"
	.sectionflags	@""
	.align	4


	//----- nvinfo : EIATTR_CUDA_API_VERSION
	.align		4
        /*0000*/ 	.byte	0x04, 0x37
        /*0002*/ 	.short	(.L_114 - .L_113)
.L_113:
        /*0004*/ 	.word	0x00000082


	//----- nvinfo : EIATTR_KPARAM_INFO
	.align		4
.L_114:
        /*0008*/ 	.byte	0x04, 0x17
        /*000a*/ 	.short	(.L_116 - .L_115)
.L_115:
        /*000c*/ 	.word	0x00000000
        /*0010*/ 	.short	0x0005
        /*0012*/ 	.short	0x0069
        /*0014*/ 	.byte	0x00, 0xf0, 0x05, 0x00


	//----- nvinfo : EIATTR_KPARAM_INFO
	.align		4
.L_116:
        /*0018*/ 	.byte	0x04, 0x17
        /*001a*/ 	.short	(.L_118 - .L_117)
.L_117:
        /*001c*/ 	.word	0x00000000
        /*0020*/ 	.short	0x0004
        /*0022*/ 	.short	0x0068
        /*0024*/ 	.byte	0x00, 0xf0, 0x05, 0x00


	//----- nvinfo : EIATTR_KPARAM_INFO
	.align		4
.L_118:
        /*0028*/ 	.byte	0x04, 0x17
        /*002a*/ 	.short	(.L_120 - .L_119)
.L_119:
        /*002c*/ 	.word	0x00000000
        /*0030*/ 	.short	0x0003
        /*0032*/ 	.short	0x0020
        /*0034*/ 	.byte	0x00, 0xf0, 0x21, 0x01


	//----- nvinfo : EIATTR_KPARAM_INFO
	.align		4
.L_120:
        /*0038*/ 	.byte	0x04, 0x17
        /*003a*/ 	.short	(.L_122 - .L_121)
.L_121:
        /*003c*/ 	.word	0x00000000
        /*0040*/ 	.short	0x0002
        /*0042*/ 	.short	0x0018
        /*0044*/ 	.byte	0x00, 0xf0, 0x21, 0x00


	//----- nvinfo : EIATTR_KPARAM_INFO
	.align		4
.L_122:
        /*0048*/ 	.byte	0x04, 0x17
        /*004a*/ 	.short	(.L_124 - .L_123)
.L_123:
        /*004c*/ 	.word	0x00000000
        /*0050*/ 	.short	0x0001
        /*0052*/ 	.short	0x0010
        /*0054*/ 	.byte	0x00, 0xf5, 0x21, 0x00


	//----- nvinfo : EIATTR_KPARAM_INFO
	.align		4
.L_124:
        /*0058*/ 	.byte	0x04, 0x17
        /*005a*/ 	.short	(.L_126 - .L_125)
.L_125:
        /*005c*/ 	.word	0x00000000
        /*0060*/ 	.short	0x0000
        /*0062*/ 	.short	0x0000
        /*0064*/ 	.byte	0x00, 0xf0, 0x41, 0x00


	//----- nvinfo : EIATTR_SPARSE_MMA_MASK
	.align		4
.L_126:
        /*0068*/ 	.byte	0x03, 0x50
        /*006a*/ 	.short	0x0000


	//----- nvinfo : EIATTR_MAXREG_COUNT
	.align		4
        /*006c*/ 	.byte	0x03, 0x1b
        /*006e*/ 	.short	0x00ff


	//----- nvinfo : EIATTR_NUM_BARRIERS
	.align		4
        /*0070*/ 	.byte	0x02, 0x4c
        /*0072*/ 	.byte	0x01
	.zero		1


	//----- nvinfo : EIATTR_MERCURY_ISA_VERSION
	.align		4
        /*0074*/ 	.byte	0x03, 0x5f
        /*0076*/ 	.short	0x0101


	//----- nvinfo : EIATTR_COOP_GROUP_MASK_REGIDS
	.align		4
        /*0078*/ 	.byte	0x04, 0x29
        /*007a*/ 	.short	(.L_128 - .L_127)


	//   ....[0]....
.L_127:
        /*007c*/ 	.word	0xffffffff


	//   ....[1]....
        /*0080*/ 	.word	0xffffffff


	//   ....[2]....
        /*0084*/ 	.word	0xffffffff


	//   ....[3]....
        /*0088*/ 	.word	0xffffffff


	//   ....[4]....
        /*008c*/ 	.word	0xffffffff


	//   ....[5]....
        /*0090*/ 	.word	0xffffffff


	//   ....[6]....
        /*0094*/ 	.word	0xffffffff


	//   ....[7]....
        /*0098*/ 	.word	0xffffffff


	//   ....[8]....
        /*009c*/ 	.word	0xffffffff


	//   ....[9]....
        /*00a0*/ 	.word	0xffffffff


	//   ....[10]....
        /*00a4*/ 	.word	0xffffffff


	//   ....[11]....
        /*00a8*/ 	.word	0xffffffff


	//   ....[12]....
        /*00ac*/ 	.word	0xffffffff


	//   ....[13]....
        /*00b0*/ 	.word	0xffffffff


	//   ....[14]....
        /*00b4*/ 	.word	0xffffffff


	//   ....[15]....
        /*00b8*/ 	.word	0xffffffff


	//   ....[16]....
        /*00bc*/ 	.word	0xffffffff


	//   ....[17]....
        /*00c0*/ 	.word	0xffffffff


	//   ....[18]....
        /*00c4*/ 	.word	0xffffffff


	//   ....[19]....
        /*00c8*/ 	.word	0xffffffff


	//   ....[20]....
        /*00cc*/ 	.word	0xffffffff


	//   ....[21]....
        /*00d0*/ 	.word	0xffffffff


	//   ....[22]....
        /*00d4*/ 	.word	0xffffffff


	//   ....[23]....
        /*00d8*/ 	.word	0xffffffff


	//   ....[24]....
        /*00dc*/ 	.word	0xffffffff


	//   ....[25]....
        /*00e0*/ 	.word	0xffffffff


	//   ....[26]....
        /*00e4*/ 	.word	0xffffffff


	//   ....[27]....
        /*00e8*/ 	.word	0xffffffff


	//   ....[28]....
        /*00ec*/ 	.word	0xffffffff


	//   ....[29]....
        /*00f0*/ 	.word	0xffffffff


	//   ....[30]....
        /*00f4*/ 	.word	0xffffffff


	//   ....[31]....
        /*00f8*/ 	.word	0xffffffff


	//   ....[32]....
        /*00fc*/ 	.word	0xffffffff


	//   ....[33]....
        /*0100*/ 	.word	0xffffffff


	//   ....[34]....
        /*0104*/ 	.word	0xffffffff


	//   ....[35]....
        /*0108*/ 	.word	0xffffffff


	//   ....[36]....
        /*010c*/ 	.word	0xffffffff


	//   ....[37]....
        /*0110*/ 	.word	0xffffffff


	//   ....[38]....
        /*0114*/ 	.word	0xffffffff


	//   ....[39]....
        /*0118*/ 	.word	0xffffffff


	//   ....[40]....
        /*011c*/ 	.word	0xffffffff


	//   ....[41]....
        /*0120*/ 	.word	0xffffffff


	//   ....[42]....
        /*0124*/ 	.word	0xffffffff


	//   ....[43]....
        /*0128*/ 	.word	0xffffffff


	//   ....[44]....
        /*012c*/ 	.word	0xffffffff


	//   ....[45]....
        /*0130*/ 	.word	0xffffffff


	//   ....[46]....
        /*0134*/ 	.word	0xffffffff


	//   ....[47]....
        /*0138*/ 	.word	0xffffffff


	//   ....[48]....
        /*013c*/ 	.word	0xffffffff


	//   ....[49]....
        /*0140*/ 	.word	0xffffffff


	//   ....[50]....
        /*0144*/ 	.word	0xffffffff


	//   ....[51]....
        /*0148*/ 	.word	0xffffffff


	//   ....[52]....
        /*014c*/ 	.word	0xffffffff


	//   ....[53]....
        /*0150*/ 	.word	0xffffffff


	//   ....[54]....
        /*0154*/ 	.word	0xffffffff


	//   ....[55]....
        /*0158*/ 	.word	0xffffffff


	//   ....[56]....
        /*015c*/ 	.word	0xffffffff


	//   ....[57]....
        /*0160*/ 	.word	0xffffffff


	//   ....[58]....
        /*0164*/ 	.word	0xffffffff


	//   ....[59]....
        /*0168*/ 	.word	0xffffffff


	//   ....[60]....
        /*016c*/ 	.word	0xffffffff


	//   ....[61]....
        /*0170*/ 	.word	0xffffffff


	//   ....[62]....
        /*0174*/ 	.word	0xffffffff


	//   ....[63]....
        /*0178*/ 	.word	0xffffffff


	//   ....[64]....
        /*017c*/ 	.word	0xffffffff


	//   ....[65]....
        /*0180*/ 	.word	0xffffffff


	//   ....[66]....
        /*0184*/ 	.word	0xffffffff


	//   ....[67]....
        /*0188*/ 	.word	0xffffffff


	//   ....[68]....
        /*018c*/ 	.word	0xffffffff


	//   ....[69]....
        /*0190*/ 	.word	0xffffffff


	//   ....[70]....
        /*0194*/ 	.word	0xffffffff


	//   ....[71]....
        /*0198*/ 	.word	0xffffffff


	//   ....[72]....
        /*019c*/ 	.word	0xffffffff


	//   ....[73]....
        /*01a0*/ 	.word	0xffffffff


	//   ....[74]....
        /*01a4*/ 	.word	0xffffffff


	//   ....[75]....
        /*01a8*/ 	.word	0xffffffff


	//   ....[76]....
        /*01ac*/ 	.word	0xffffffff


	//   ....[77]....
        /*01b0*/ 	.word	0xffffffff


	//   ....[78]....
        /*01b4*/ 	.word	0xffffffff


	//   ....[79]....
        /*01b8*/ 	.word	0xffffffff


	//   ....[80]....
        /*01bc*/ 	.word	0xffffffff


	//   ....[81]....
        /*01c0*/ 	.word	0xffffffff


	//   ....[82]....
        /*01c4*/ 	.word	0xffffffff


	//   ....[83]....
        /*01c8*/ 	.word	0xffffffff


	//   ....[84]....
        /*01cc*/ 	.word	0xffffffff


	//   ....[85]....
        /*01d0*/ 	.word	0xffffffff


	//   ....[86]....
        /*01d4*/ 	.word	0xffffffff


	//   ....[87]....
        /*01d8*/ 	.word	0xffffffff


	//   ....[88]....
        /*01dc*/ 	.word	0xffffffff


	//   ....[89]....
        /*01e0*/ 	.word	0xffffffff


	//----- nvinfo : EIATTR_COOP_GROUP_INSTR_OFFSETS
	.align		4
.L_128:
        /*01e4*/ 	.byte	0x04, 0x28
        /*01e6*/ 	.short	(.L_130 - .L_129)


	//   ....[0]....
.L_129:
        /*01e8*/ 	.word	0x000010a0


	//   ....[1]....
        /*01ec*/ 	.word	0x000010b0


	//   ....[2]....
        /*01f0*/ 	.word	0x000010c0


	//   ....[3]....
        /*01f4*/ 	.word	0x000010d0


	//   ....[4]....
        /*01f8*/ 	.word	0x000010e0


	//   ....[5]....
        /*01fc*/ 	.word	0x000010f0


	//   ....[6]....
        /*0200*/ 	.word	0x000011a0


	//   ....[7]....
        /*0204*/ 	.word	0x000011b0


	//   ....[8]....
        /*0208*/ 	.word	0x000011e0


	//   ....[9]....
        /*020c*/ 	.word	0x00001200


	//   ....[10]....
        /*0210*/ 	.word	0x00001210


	//   ....[11]....
        /*0214*/ 	.word	0x00001220


	//   ....[12]....
        /*0218*/ 	.word	0x00001270


	//   ....[13]....
        /*021c*/ 	.word	0x000012a0


	//   ....[14]....
        /*0220*/ 	.word	0x000012c0


	//   ....[15]....
        /*0224*/ 	.word	0x000012e0


	//   ....[16]....
        /*0228*/ 	.word	0x00001310


	//   ....[17]....
        /*022c*/ 	.word	0x00001330


	//   ....[18]....
        /*0230*/ 	.word	0x000013e0


	//   ....[19]....
        /*0234*/ 	.word	0x000013f0


	//   ....[20]....
        /*0238*/ 	.word	0x00001420


	//   ....[21]....
        /*023c*/ 	.word	0x00001440


	//   ....[22]....
        /*0240*/ 	.word	0x00001450


	//   ....[23]....
        /*0244*/ 	.word	0x00001460


	//   ....[24]....
        /*0248*/ 	.word	0x000014b0


	//   ....[25]....
        /*024c*/ 	.word	0x000014e0


	//   ....[26]....
        /*0250*/ 	.word	0x00001520


	//   ....[27]....
        /*0254*/ 	.word	0x00001540


	//   ....[28]....
        /*0258*/ 	.word	0x00001550


	//   ....[29]....
        /*025c*/ 	.word	0x00001560


	//   ....[30]....
        /*0260*/ 	.word	0x00001910


	//   ....[31]....
        /*0264*/ 	.word	0x00001920


	//   ....[32]....
        /*0268*/ 	.word	0x00001930


	//   ....[33]....
        /*026c*/ 	.word	0x00001940


	//   ....[34]....
        /*0270*/ 	.word	0x00001950


	//   ....[35]....
        /*0274*/ 	.word	0x00001960


	//   ....[36]....
        /*0278*/ 	.word	0x000019e0


	//   ....[37]....
        /*027c*/ 	.word	0x00001a10


	//   ....[38]....
        /*0280*/ 	.word	0x00001a30


	//   ....[39]....
        /*0284*/ 	.word	0x00001a50


	//   ....[40]....
        /*0288*/ 	.word	0x00001a80


	//   ....[41]....
        /*028c*/ 	.word	0x00001aa0


	//   ....[42]....
        /*0290*/ 	.word	0x00001b30


	//   ....[43]....
        /*0294*/ 	.word	0x00001b40


	//   ....[44]....
        /*0298*/ 	.word	0x00001b70


	//   ....[45]....
        /*029c*/ 	.word	0x00001ba0


	//   ....[46]....
        /*02a0*/ 	.word	0x00001bc0


	//   ....[47]....
        /*02a4*/ 	.word	0x00001bd0


	//   ....[48]....
        /*02a8*/ 	.word	0x00001c20


	//   ....[49]....
        /*02ac*/ 	.word	0x00001c50


	//   ....[50]....
        /*02b0*/ 	.word	0x00001c90


	//   ....[51]....
        /*02b4*/ 	.word	0x00001cc0


	//   ....[52]....
        /*02b8*/ 	.word	0x00001ce0


	//   ....[53]....
        /*02bc*/ 	.word	0x00001cf0


	//   ....[54]....
        /*02c0*/ 	.word	0x00001d40


	//   ....[55]....
        /*02c4*/ 	.word	0x00001d50


	//   ....[56]....
        /*02c8*/ 	.word	0x00001db0


	//   ....[57]....
        /*02cc*/ 	.word	0x00001dd0


	//   ....[58]....
        /*02d0*/ 	.word	0x00001de0


	//   ....[59]....
        /*02d4*/ 	.word	0x00001e00


	//   ....[60]....
        /*02d8*/ 	.word	0x000038b0


	//   ....[61]....
        /*02dc*/ 	.word	0x000038c0


	//   ....[62]....
        /*02e0*/ 	.word	0x000038d0


	//   ....[63]....
        /*02e4*/ 	.word	0x000038e0


	//   ....[64]....
        /*02e8*/ 	.word	0x000038f0


	//   ....[65]....
        /*02ec*/ 	.word	0x00003900


	//   ....[66]....
        /*02f0*/ 	.word	0x00003970


	//   ....[67]....
        /*02f4*/ 	.word	0x000039a0


	//   ....[68]....
        /*02f8*/ 	.word	0x000039c0


	//   ....[69]....
        /*02fc*/ 	.word	0x000039e0


	//   ....[70]....
        /*0300*/ 	.word	0x00003a10


	//   ....[71]....
        /*0304*/ 	.word	0x00003a20


	//   ....[72]....
        /*0308*/ 	.word	0x00003a70


	//   ....[73]....
        /*030c*/ 	.word	0x00003aa0


	//   ....[74]....
        /*0310*/ 	.word	0x00003ac0


	//   ....[75]....
        /*0314*/ 	.word	0x00003ae0


	//   ....[76]....
        /*0318*/ 	.word	0x00003b10


	//   ....[77]....
        /*031c*/ 	.word	0x00003b20


	//   ....[78]....
        /*0320*/ 	.word	0x00003ba0


	//   ....[79]....
        /*0324*/ 	.word	0x00003bb0


	//   ....[80]....
        /*0328*/ 	.word	0x00003be0


	//   ....[81]....
        /*032c*/ 	.word	0x00003c00


	//   ....[82]....
        /*0330*/ 	.word	0x00003c10


	//   ....[83]....
        /*0334*/ 	.word	0x00003c20


	//   ....[84]....
        /*0338*/ 	.word	0x00003cb0


	//   ....[85]....
        /*033c*/ 	.word	0x00003cd0


	//   ....[86]....
        /*0340*/ 	.word	0x00003cf0


	//   ....[87]....
        /*0344*/ 	.word	0x00003d20


	//   ....[88]....
        /*0348*/ 	.word	0x00003d50


	//   ....[89]....
        /*034c*/ 	.word	0x00003d70


	//----- nvinfo : EIATTR_VRC_CTA_INIT_COUNT
	.align		4
.L_130:
        /*0350*/ 	.byte	0x02, 0x4a
	.zero		1
	.zero		1


	//----- nvinfo : EIATTR_EXIT_INSTR_OFFSETS
	.align		4
        /*0354*/ 	.byte	0x04, 0x1c
        /*0356*/ 	.short	(.L_132 - .L_131)


	//   ....[0]....
.L_131:
        /*0358*/ 	.word	0x000040c0


	//   ....[1]....
        /*035c*/ 	.word	0x00004180


	//----- nvinfo : EIATTR_MAX_THREADS
	.align		4
.L_132:
        /*0360*/ 	.byte	0x04, 0x05
        /*0362*/ 	.short	(.L_134 - .L_133)
.L_133:
        /*0364*/ 	.word	0x00000100
        /*0368*/ 	.word	0x00000001
        /*036c*/ 	.word	0x00000001


	//----- nvinfo : EIATTR_CRS_STACK_SIZE
	.align		4
.L_134:
        /*0370*/ 	.byte	0x04, 0x1e
        /*0372*/ 	.short	(.L_136 - .L_135)
.L_135:
        /*0374*/ 	.word	0x00000000


	//----- nvinfo : EIATTR_CBANK_PARAM_SIZE
	.align		4
.L_136:
        /*0378*/ 	.byte	0x03, 0x19
        /*037a*/ 	.short	0x006a


	//----- nvinfo : EIATTR_PARAM_CBANK
	.align		4
        /*037c*/ 	.byte	0x04, 0x0a
        /*037e*/ 	.short	(.L_138 - .L_137)
	.align		4
.L_137:
        /*0380*/ 	.word	index@(.nv.constant0._ZN3cub18CUB_300001_SM_10006detail6reduce18DeviceReduceKernelINS2_10policy_hubIN4cuda3std3__45tupleIJdddEEEy9tuple_sumE10Policy1000EN6thrust24THRUST_300001_SM_1000_NS12zip_iteratorINS8_IJNSE_10device_ptrIKdEESI_EEEEEySA_S9_12compute_sumsEEvT0_PT3_T1_NS0_13GridEvenShareISP_EET2_T4_)
        /*0384*/ 	.short	0x0380
        /*0386*/ 	.short	0x006a


	//----- nvinfo : EIATTR_SW_WAR
	.align		4
.L_138:
        /*0388*/ 	.byte	0x04, 0x36
        /*038a*/ 	.short	(.L_140 - .L_139)
.L_139:
        /*038c*/ 	.word	0x00000008
.L_140:


//--------------------- .nv.info._ZN3cub18CUB_300001_SM_10006detail6reduce28DeviceReduceSingleTileKernelINS2_10policy_hubIN4cuda3std3__45tupleIJdddEEEy9tuple_sumE10Policy1000EN6thrust24THRUST_300001_SM_1000_NS12zip_iteratorINS8_IJNSE_10device_ptrIKdEESI_EEEEEPS9_ySA_S9_S9_12compute_sumsEEvT0_T1_T2_T3_T4_T6_ --------------------------
	.section	.nv.info._ZN3cub18CUB_300001_SM_10006detail6reduce28DeviceReduceSingleTileKernelINS2_10policy_hubIN4cuda3std3__45tupleIJdddEEEy9tuple_sumE10Policy1000EN6thrust24THRUST_300001_SM_1000_NS12zip_iteratorINS8_IJNSE_10device_ptrIKdEESI_EEEEEPS9_ySA_S9_S9_12compute_sumsEEvT0_T1_T2_T3_T4_T6_,"",@"SHT_CUDA_INFO"
	.sectionflags	@""
	.align	4


	//----- nvinfo : EIATTR_CUDA_API_VERSION
	.align		4
        /*0000*/ 	.byte	0x04, 0x37
        /*0002*/ 	.short	(.L_142 - .L_141)
.L_141:
        /*0004*/ 	.word	0x00000082


	//----- nvinfo : EIATTR_KPARAM_INFO
	.align		4
.L_142:
        /*0008*/ 	.byte	0x04, 0x17
        /*000a*/ 	.short	(.L_144 - .L_143)
.L_143:
        /*000c*/ 	.word	0x00000000
        /*0010*/ 	.short	0x0005
        /*0012*/ 	.short	0x0040
        /*0014*/ 	.byte	0x00, 0xf0, 0x05, 0x00


	//----- nvinfo : EIATTR_KPARAM_INFO
	.align		4
.L_144:
        /*0018*/ 	.byte	0x04, 0x17
        /*001a*/ 	.short	(.L_146 - .L_145)
.L_145:
        /*001c*/ 	.word	0x00000000
        /*0020*/ 	.short	0x0004
        /*0022*/ 	.short	0x0028
        /*0024*/ 	.byte	0x00, 0xf0, 0x61, 0x00


	//----- nvinfo : EIATTR_KPARAM_INFO
	.align		4
.L_146:
        /*0028*/ 	.byte	0x04, 0x17
        /*002a*/ 	.short	(.L_148 - .L_147)
.L_147:
        /*002c*/ 	.word	0x00000000
        /*0030*/ 	.short	0x0003
        /*0032*/ 	.short	0x0020
        /*0034*/ 	.byte	0x00, 0xf0, 0x05, 0x00


	//----- nvinfo : EIATTR_KPARAM_INFO
	.align		4
.L_148:
        /*0038*/ 	.byte	0x04, 0x17
        /*003a*/ 	.short	(.L_150 - .L_149)
.L_149:
        /*003c*/ 	.word	0x00000000
        /*0040*/ 	.short	0x0002
        /*0042*/ 	.short	0x0018
        /*0044*/ 	.byte	0x00, 0xf0, 0x21, 0x00


	//----- nvinfo : EIATTR_KPARAM_INFO
	.align		4
.L_150:
        /*0048*/ 	.byte	0x04, 0x17
        /*004a*/ 	.short	(.L_152 - .L_151)
.L_151:
        /*004c*/ 	.word	0x00000000
        /*0050*/ 	.short	0x0001
        /*0052*/ 	.short	0x0010
        /*0054*/ 	.byte	0x00, 0xf5, 0x21, 0x00


	//----- nvinfo : EIATTR_KPARAM_INFO
	.align		4
.L_152:
        /*0058*/ 	.byte	0x04, 0x17
        /*005a*/ 	.short	(.L_154 - .L_153)
.L_153:
        /*005c*/ 	.word	0x00000000
        /*0060*/ 	.short	0x0000
        /*0062*/ 	.short	0x0000
        /*0064*/ 	.byte	0x00, 0xf0, 0x41, 0x00


	//----- nvinfo : EIATTR_SPARSE_MMA_MASK
	.align		4
.L_154:
        /*0068*/ 	.byte	0x03, 0x50
        /*006a*/ 	.short	0x0000


	//----- nvinfo : EIATTR_MAXREG_COUNT
	.align		4
        /*006c*/ 	.byte	0x03, 0x1b
        /*006e*/ 	.short	0x00ff


	//----- nvinfo : EIATTR_NUM_BARRIERS
	.align		4
        /*0070*/ 	.byte	0x02, 0x4c
        /*0072*/ 	.byte	0x01
	.zero		1


	//----- nvinfo : EIATTR_MERCURY_ISA_VERSION
	.align		4
        /*0074*/ 	.byte	0x03, 0x5f
        /*0076*/ 	.short	0x0101


	//----- nvinfo : EIATTR_COOP_GROUP_MASK_REGIDS
	.align		4
        /*0078*/ 	.byte	0x04, 0x29
        /*007a*/ 	.short	(.L_156 - .L_155)


	//   ....[0]....
.L_155:
        /*007c*/ 	.word	0xffffffff


	//   ....[1]....
        /*0080*/ 	.word	0xffffffff


	//   ....[2]....
        /*0084*/ 	.word	0xffffffff


	//   ....[3]....
        /*0088*/ 	.word	0xffffffff


	//   ....[4]....
        /*008c*/ 	.word	0xffffffff


	//   ....[5]....
        /*0090*/ 	.word	0xffffffff


	//   ....[6]....
        /*0094*/ 	.word	0xffffffff


	//   ....[7]....
        /*0098*/ 	.word	0xffffffff


	//   ....[8]....
        /*009c*/ 	.word	0xffffffff


	//   ....[9]....
        /*00a0*/ 	.word	0xffffffff


	//   ....[10]....
        /*00a4*/ 	.word	0xffffffff


	//   ....[11]....
        /*00a8*/ 	.word	0xffffffff


	//   ....[12]....
        /*00ac*/ 	.word	0xffffffff


	//   ....[13]....
        /*00b0*/ 	.word	0xffffffff


	//   ....[14]....
        /*00b4*/ 	.word	0xffffffff


	//   ....[15]....
        /*00b8*/ 	.word	0xffffffff


	//   ....[16]....
        /*00bc*/ 	.word	0xffffffff


	//   ....[17]....
        /*00c0*/ 	.word	0xffffffff


	//   ....[18]....
        /*00c4*/ 	.word	0xffffffff


	//   ....[19]....
        /*00c8*/ 	.word	0xffffffff


	//   ....[20]....
        /*00cc*/ 	.word	0xffffffff


	//   ....[21]....
        /*00d0*/ 	.word	0xffffffff


	//   ....[22]....
        /*00d4*/ 	.word	0xffffffff


	//   ....[23]....
        /*00d8*/ 	.word	0xffffffff


	//   ....[24]....
        /*00dc*/ 	.word	0xffffffff


	//   ....[25]....
        /*00e0*/ 	.word	0xffffffff


	//   ....[26]....
        /*00e4*/ 	.word	0xffffffff


	//   ....[27]....
        /*00e8*/ 	.word	0xffffffff


	//   ....[28]....
        /*00ec*/ 	.word	0xffffffff


	//   ....[29]....
        /*00f0*/ 	.word	0xffffffff


	//   ....[30]....
        /*00f4*/ 	.word	0xffffffff


	//   ....[31]....
        /*00f8*/ 	.word	0xffffffff


	//   ....[32]....
        /*00fc*/ 	.word	0xffffffff


	//   ....[33]....
        /*0100*/ 	.word	0xffffffff


	//   ....[34]....
        /*0104*/ 	.word	0xffffffff


	//   ....[35]....
        /*0108*/ 	.word	0xffffffff


	//   ....[36]....
        /*010c*/ 	.word	0xffffffff


	//   ....[37]....
        /*0110*/ 	.word	0xffffffff


	//   ....[38]....
        /*0114*/ 	.word	0xffffffff


	//   ....[39]....
        /*0118*/ 	.word	0xffffffff


	//   ....[40]....
        /*011c*/ 	.word	0xffffffff


	//   ....[41]....
        /*0120*/ 	.word	0xffffffff


	//   ....[42]....
        /*0124*/ 	.word	0xffffffff


	//   ....[43]....
        /*0128*/ 	.word	0xffffffff


	//   ....[44]....
        /*012c*/ 	.word	0xffffffff


	//   ....[45]....
        /*0130*/ 	.word	0xffffffff


	//   ....[46]....
        /*0134*/ 	.word	0xffffffff


	//   ....[47]....
        /*0138*/ 	.word	0xffffffff


	//   ....[48]....
        /*013c*/ 	.word	0xffffffff


	//   ....[49]....
        /*0140*/ 	.word	0xffffffff


	//   ....[50]....
        /*0144*/ 	.word	0xffffffff


	//   ....[51]....
        /*0148*/ 	.word	0xffffffff


	//   ....[52]....
        /*014c*/ 	.word	0xffffffff


	//   ....[53]....
        /*0150*/ 	.word	0xffffffff


	//   ....[54]....
        /*0154*/ 	.word	0xffffffff


	//   ....[55]....
        /*0158*/ 	.word	0xffffffff


	//   ....[56]....
        /*015c*/ 	.word	0xffffffff


	//   ....[57]....
        /*0160*/ 	.word	0xffffffff


	//   ....[58]....
        /*0164*/ 	.word	0xffffffff


	//   ....[59]....
        /*0168*/ 	.word	0xffffffff


	//   ....[60]....
        /*016c*/ 	.word	0xffffffff


	//   ....[61]....
        /*0170*/ 	.word	0xffffffff


	//   ....[62]....
        /*0174*/ 	.word	0xffffffff


	//   ....[63]....
        /*0178*/ 	.word	0xffffffff


	//   ....[64]....
        /*017c*/ 	.word	0xffffffff


	//   ....[65]....
        /*0180*/ 	.word	0xffffffff


	//   ....[66]....
        /*0184*/ 	.word	0xffffffff


	//   ....[67]....
        /*0188*/ 	.word	0xffffffff


	//   ....[68]....
        /*018c*/ 	.word	0xffffffff


	//   ....[69]....
        /*0190*/ 	.word	0xffffffff


	//   ....[70]....
        /*0194*/ 	.word	0xffffffff


	//   ....[71]....
        /*0198*/ 	.word	0xffffffff


	//   ....[72]....
        /*019c*/ 	.word	0xffffffff


	//   ....[73]....
        /*01a0*/ 	.word	0xffffffff


	//   ....[74]....
        /*01a4*/ 	.word	0xffffffff


	//   ....[75]....
        /*01a8*/ 	.word	0xffffffff


	//   ....[76]....
        /*01ac*/ 	.word	0xffffffff


	//   ....[77]....
        /*01b0*/ 	.word	0xffffffff


	//   ....[78]....
        /*01b4*/ 	.word	0xffffffff


	//   ....[79]....
        /*01b8*/ 	.word	0xffffffff


	//   ....[80]....
        /*01bc*/ 	.word	0xffffffff


	//   ....[81]....
        /*01c0*/ 	.word	0xffffffff


	//   ....[82]....
        /*01c4*/ 	.word	0xffffffff


	//   ....[83]....
        /*01c8*/ 	.word	0xffffffff


	//   ....[84]....
        /*01cc*/ 	.word	0xffffffff


	//   ....[85]....
        /*01d0*/ 	.word	0xffffffff


	//   ....[86]....
        /*01d4*/ 	.word	0xffffffff


	//   ....[87]....
        /*01d8*/ 	.word	0xffffffff


	//   ....[88]....
        /*01dc*/ 	.word	0xffffffff


	//   ....[89]....
        /*01e0*/ 	.word	0xffffffff


	//----- nvinfo : EIATTR_COOP_GROUP_INSTR_OFFSETS
	.align		4
.L_156:
        /*01e4*/ 	.byte	0x04, 0x28
        /*01e6*/ 	.short	(.L_158 - .L_157)


	//   ....[0]....
.L_157:
        /*01e8*/ 	.word	0x00000fe0


	//   ....[1]....
        /*01ec*/ 	.word	0x00000ff0


	//   ....[2]....
        /*01f0*/ 	.word	0x00001000


	//   ....[3]....
        /*01f4*/ 	.word	0x00001010


	//   ....[4]....
        /*01f8*/ 	.word	0x00001020


	//   ....[5]....
        /*01fc*/ 	.word	0x00001030


	//   ....[6]....
        /*0200*/ 	.word	0x000010a0


	//   ....[7]....
        /*0204*/ 	.word	0x000010e0


	//   ....[8]....
        /*0208*/ 	.word	0x00001100


	//   ....[9]....
        /*020c*/ 	.word	0x00001130


	//   ....[10]....
        /*0210*/ 	.word	0x00001150


	//   ....[11]....
        /*0214*/ 	.word	0x00001160


	//   ....[12]....
        /*0218*/ 	.word	0x000011c0


	//   ....[13]....
        /*021c*/ 	.word	0x000011f0


	//   ....[14]....
        /*0220*/ 	.word	0x00001210


	//   ....[15]....
        /*0224*/ 	.word	0x00001230


	//   ....[16]....
        /*0228*/ 	.word	0x00001260


	//   ....[17]....
        /*022c*/ 	.word	0x00001270


	//   ....[18]....
        /*0230*/ 	.word	0x000012c0


	//   ....[19]....
        /*0234*/ 	.word	0x000012f0


	//   ....[20]....
        /*0238*/ 	.word	0x00001310


	//   ....[21]....
        /*023c*/ 	.word	0x00001330


	//   ....[22]....
        /*0240*/ 	.word	0x00001360


	//   ....[23]....
        /*0244*/ 	.word	0x00001370


	//   ....[24]....
        /*0248*/ 	.word	0x000013c0


	//   ....[25]....
        /*024c*/ 	.word	0x000013f0


	//   ....[26]....
        /*0250*/ 	.word	0x00001420


	//   ....[27]....
        /*0254*/ 	.word	0x00001450


	//   ....[28]....
        /*0258*/ 	.word	0x00001490


	//   ....[29]....
        /*025c*/ 	.word	0x000014a0


	//   ....[30]....
        /*0260*/ 	.word	0x00001850


	//   ....[31]....
        /*0264*/ 	.word	0x00001860


	//   ....[32]....
        /*0268*/ 	.word	0x00001870


	//   ....[33]....
        /*026c*/ 	.word	0x00001880


	//   ....[34]....
        /*0270*/ 	.word	0x00001890


	//   ....[35]....
        /*0274*/ 	.word	0x000018a0


	//   ....[36]....
        /*0278*/ 	.word	0x00001920


	//   ....[37]....
        /*027c*/ 	.word	0x00001960


	//   ....[38]....
        /*0280*/ 	.word	0x00001980


	//   ....[39]....
        /*0284*/ 	.word	0x000019b0


	//   ....[40]....
        /*0288*/ 	.word	0x000019e0


	//   ....[41]....
        /*028c*/ 	.word	0x000019f0


	//   ....[42]....
        /*0290*/ 	.word	0x00001a40


	//   ....[43]....
        /*0294*/ 	.word	0x00001a70


	//   ....[44]....
        /*0298*/ 	.word	0x00001a90


	//   ....[45]....
        /*029c*/ 	.word	0x00001ab0


	//   ....[46]....
        /*02a0*/ 	.word	0x00001ae0


	//   ....[47]....
        /*02a4*/ 	.word	0x00001b10


	//   ....[48]....
        /*02a8*/ 	.word	0x00001b60


	//   ....[49]....
        /*02ac*/ 	.word	0x00001b90


	//   ....[50]....
        /*02b0*/ 	.word	0x00001bb0


	//   ....[51]....
        /*02b4*/ 	.word	0x00001bd0


	//   ....[52]....
        /*02b8*/ 	.word	0x00001c00


	//   ....[53]....
        /*02bc*/ 	.word	0x00001c10


	//   ....[54]....
        /*02c0*/ 	.word	0x00001c70


	//   ....[55]....
        /*02c4*/ 	.word	0x00001ca0


	//   ....[56]....
        /*02c8*/ 	.word	0x00001cc0


	//   ....[57]....
        /*02cc*/ 	.word	0x00001ce0


	//   ....[58]....
        /*02d0*/ 	.word	0x00001d10


	//   ....[59]....
        /*02d4*/ 	.word	0x00001d30


	//   ....[60]....
        /*02d8*/ 	.word	0x00003600


	//   ....[61]....
        /*02dc*/ 	.word	0x00003610


	//   ....[62]....
        /*02e0*/ 	.word	0x00003620


	//   ....[63]....
        /*02e4*/ 	.word	0x00003630


	//   ....[64]....
        /*02e8*/ 	.word	0x00003640


	//   ....[65]....
        /*02ec*/ 	.word	0x00003650


	//   ....[66]....
        /*02f0*/ 	.word	0x000036c0


	//   ....[67]....
        /*02f4*/ 	.word	0x00003700


	//   ....[68]....
        /*02f8*/ 	.word	0x00003740


	//   ....[69]....
        /*02fc*/ 	.word	0x00003760


	//   ....[70]....
        /*0300*/ 	.word	0x00003770


	//   ....[71]....
        /*0304*/ 	.word	0x00003780


	//   ....[72]....
        /*0308*/ 	.word	0x000037d0


	//   ....[73]....
        /*030c*/ 	.word	0x000037e0


	//   ....[74]....
        /*0310*/ 	.word	0x00003820


	//   ....[75]....
        /*0314*/ 	.word	0x00003840


	//   ....[76]....
        /*0318*/ 	.word	0x00003870


	//   ....[77]....
        /*031c*/ 	.word	0x00003880


	//   ....[78]....
        /*0320*/ 	.word	0x000038d0


	//   ....[79]....
        /*0324*/ 	.word	0x000038e0


	//   ....[80]....
        /*0328*/ 	.word	0x00003930


	//   ....[81]....
        /*032c*/ 	.word	0x00003960


	//   ....[82]....
        /*0330*/ 	.word	0x00003980


	//   ....[83]....
        /*0334*/ 	.word	0x00003990


	//   ....[84]....
        /*0338*/ 	.word	0x000039e0


	//   ....[85]....
        /*033c*/ 	.word	0x00003a10


	//   ....[86]....
        /*0340*/ 	.word	0x00003a60


	//   ....[87]....
        /*0344*/ 	.word	0x00003a80


	//   ....[88]....
        /*0348*/ 	.word	0x00003ab0


	//   ....[89]....
        /*034c*/ 	.word	0x00003ac0


	//----- nvinfo : EIATTR_VRC_CTA_INIT_COUNT
	.align		4
.L_158:
        /*0350*/ 	.byte	0x02, 0x4a
	.zero		1
	.zero		1


	//----- nvinfo : EIATTR_EXIT_INSTR_OFFSETS
	.align		4
        /*0354*/ 	.byte	0x04, 0x1c
        /*0356*/ 	.short	(.L_160 - .L_159)


	//   ....[0]....
.L_159:
        /*0358*/ 	.word	0x00000080


	//   ....[1]....
        /*035c*/ 	.word	0x00000100


	//   ....[2]....
        /*0360*/ 	.word	0x00003e00


	//   ....[3]....
        /*0364*/ 	.word	0x00003ea0


	//----- nvinfo : EIATTR_MAX_THREADS
	.align		4
.L_160:
        /*0368*/ 	.byte	0x04, 0x05
        /*036a*/ 	.short	(.L_162 - .L_161)
.L_161:
        /*036c*/ 	.word	0x00000100
        /*0370*/ 	.word	0x00000001
        /*0374*/ 	.word	0x00000001


	//----- nvinfo : EIATTR_CRS_STACK_SIZE
	.align		4
.L_162:
        /*0378*/ 	.byte	0x04, 0x1e
        /*037a*/ 	.short	(.L_164 - .L_163)
.L_163:
        /*037c*/ 	.word	0x00000000


	//----- nvinfo : EIATTR_CBANK_PARAM_SIZE
	.align		4
.L_164:
        /*0380*/ 	.byte	0x03, 0x19
        /*0382*/ 	.short	0x0041


	//----- nvinfo : EIATTR_PARAM_CBANK
	.align		4
        /*0384*/ 	.byte	0x04, 0x0a
        /*0386*/ 	.short	(.L_166 - .L_165)
	.align		4
.L_165:
        /*0388*/ 	.word	index@(.nv.constant0._ZN3cub18CUB_300001_SM_10006detail6reduce28DeviceReduceSingleTileKernelINS2_10policy_hubIN4cuda3std3__45tupleIJdddEEEy9tuple_sumE10Policy1000EN6thrust24THRUST_300001_SM_1000_NS12zip_iteratorINS8_IJNSE_10device_ptrIKdEESI_EEEEEPS9_ySA_S9_S9_12compute_sumsEEvT0_T1_T2_T3_T4_T6_)
        /*038c*/ 	.short	0x0380
        /*038e*/ 	.short	0x0041


	//----- nvinfo : EIATTR_SW_WAR
	.align		4
.L_166:
        /*0390*/ 	.byte	0x04, 0x36
        /*0392*/ 	.short	(.L_168 - .L_167)
.L_167:
        /*0394*/ 	.word	0x00000008
.L_168:


//--------------------- .nv.info._ZN3cub18CUB_300001_SM_10006detail6reduce28DeviceReduceSingleTileKernelINS2_10policy_hubIN4cuda3std3__45tupleIJdddEEEj9tuple_sumE10Policy1000EPS9_SD_iSA_S9_S9_NS7_10__identityEEEvT0_T1_T2_T3_T4_T6_ --------------------------
	.section	.nv.info._ZN3cub18CUB_300001_SM_10006detail6reduce28DeviceReduceSingleTileKernelINS2_10policy_hubIN4cuda3std3__45tupleIJdddEEEj9tuple_sumE10Policy1000EPS9_SD_iSA_S9_S9_NS7_10__identityEEEvT0_T1_T2_T3_T4_T6_,"",@"SHT_CUDA_INFO"
	.sectionflags	@""
	.align	4


	//----- nvinfo : EIATTR_CUDA_API_VERSION
	.align		4
        /*0000*/ 	.byte	0x04, 0x37
        /*0002*/ 	.short	(.L_170 - .L_169)
.L_169:
        /*0004*/ 	.word	0x00000082


	//----- nvinfo : EIATTR_KPARAM_INFO
	.align		4
.L_170:
        /*0008*/ 	.byte	0x04, 0x17
        /*000a*/ 	.short	(.L_172 - .L_171)
.L_171:
        /*000c*/ 	.word	0x00000000
        /*0010*/ 	.short	0x0005
        /*0012*/ 	.short	0x0030
        /*0014*/ 	.byte	0x00, 0xf0, 0x05, 0x00


	//----- nvinfo : EIATTR_KPARAM_INFO
	.align		4
.L_172:
        /*0018*/ 	.byte	0x04, 0x17
        /*001a*/ 	.short	(.L_174 - .L_173)
.L_173:
        /*001c*/ 	.word	0x00000000
        /*0020*/ 	.short	0x0004
        /*0022*/ 	.short	0x0018
        /*0024*/ 	.byte	0x00, 0xf0, 0x61, 0x00


	//----- nvinfo : EIATTR_KPARAM_INFO
	.align		4
.L_174:
        /*0028*/ 	.byte	0x04, 0x17
        /*002a*/ 	.short	(.L_176 - .L_175)
.L_175:
        /*002c*/ 	.word	0x00000000
        /*0030*/ 	.short	0x0003
        /*0032*/ 	.short	0x0014
        /*0034*/ 	.byte	0x00, 0xf0, 0x05, 0x00


	//----- nvinfo : EIATTR_KPARAM_INFO
	.align		4
.L_176:
        /*0038*/ 	.byte	0x04, 0x17
        /*003a*/ 	.short	(.L_178 - .L_177)
.L_177:
        /*003c*/ 	.word	0x00000000
        /*0040*/ 	.short	0x0002
        /*0042*/ 	.short	0x0010
        /*0044*/ 	.byte	0x00, 0xf0, 0x11, 0x00


	//----- nvinfo : EIATTR_KPARAM_INFO
	.align		4
.L_178:
        /*0048*/ 	.byte	0x04, 0x17
        /*004a*/ 	.short	(.L_180 - .L_179)
.L_179:
        /*004c*/ 	.word	0x00000000
        /*0050*/ 	.short	0x0001
        /*0052*/ 	.short	0x0008
        /*0054*/ 	.byte	0x00, 0xf5, 0x21, 0x00


	//----- nvinfo : EIATTR_KPARAM_INFO
	.align		4
.L_180:
        /*0058*/ 	.byte	0x04, 0x17
        /*005a*/ 	.short	(.L_182 - .L_181)
.L_181:
        /*005c*/ 	.word	0x00000000
        /*0060*/ 	.short	0x0000
        /*0062*/ 	.short	0x0000
        /*0064*/ 	.byte	0x00, 0xf5, 0x21, 0x00


	//----- nvinfo : EIATTR_SPARSE_MMA_MASK
	.align		4
.L_182:
        /*0068*/ 	.byte	0x03, 0x50
        /*006a*/ 	.short	0x0000


	//----- nvinfo : EIATTR_MAXREG_COUNT
	.align		4
        /*006c*/ 	.byte	0x03, 0x1b
        /*006e*/ 	.short	0x00ff


	//----- nvinfo : EIATTR_NUM_BARRIERS
	.align		4
        /*0070*/ 	.byte	0x02, 0x4c
        /*0072*/ 	.byte	0x01
	.zero		1


	//----- nvinfo : EIATTR_MERCURY_ISA_VERSION
	.align		4
        /*0074*/ 	.byte	0x03, 0x5f
        /*0076*/ 	.short	0x0101


	//----- nvinfo : EIATTR_COOP_GROUP_MASK_REGIDS
	.align		4
        /*0078*/ 	.byte	0x04, 0x29
        /*007a*/ 	.short	(.L_184 - .L_183)


	//   ....[0]....
.L_183:
        /*007c*/ 	.word	0xffffffff


	//   ....[1]....
        /*0080*/ 	.word	0xffffffff


	//   ....[2]....
        /*0084*/ 	.word	0xffffffff


	//   ....[3]....
        /*0088*/ 	.word	0xffffffff


	//   ....[4]....
        /*008c*/ 	.word	0xffffffff


	//   ....[5]....
        /*0090*/ 	.word	0xffffffff


	//   ....[6]....
        /*0094*/ 	.word	0xffffffff


	//   ....[7]....
        /*0098*/ 	.word	0xffffffff


	//   ....[8]....
        /*009c*/ 	.word	0xffffffff


	//   ....[9]....
        /*00a0*/ 	.word	0xffffffff


	//   ....[10]....
        /*00a4*/ 	.word	0xffffffff


	//   ....[11]....
        /*00a8*/ 	.word	0xffffffff


	//   ....[12]....
        /*00ac*/ 	.word	0xffffffff


	//   ....[13]....
        /*00b0*/ 	.word	0xffffffff


	//   ....[14]....
        /*00b4*/ 	.word	0xffffffff


	//   ....[15]....
        /*00b8*/ 	.word	0xffffffff


	//   ....[16]....
        /*00bc*/ 	.word	0xffffffff


	//   ....[17]....
        /*00c0*/ 	.word	0xffffffff


	//   ....[18]....
        /*00c4*/ 	.word	0xffffffff


	//   ....[19]....
        /*00c8*/ 	.word	0xffffffff


	//   ....[20]....
        /*00cc*/ 	.word	0xffffffff


	//   ....[21]....
        /*00d0*/ 	.word	0xffffffff


	//   ....[22]....
        /*00d4*/ 	.word	0xffffffff


	//   ....[23]....
        /*00d8*/ 	.word	0xffffffff


	//   ....[24]....
        /*00dc*/ 	.word	0xffffffff


	//   ....[25]....
        /*00e0*/ 	.word	0xffffffff


	//   ....[26]....
        /*00e4*/ 	.word	0xffffffff


	//   ....[27]....
        /*00e8*/ 	.word	0xffffffff


	//   ....[28]....
        /*00ec*/ 	.word	0xffffffff


	//   ....[29]....
        /*00f0*/ 	.word	0xffffffff


	//   ....[30]....
        /*00f4*/ 	.word	0xffffffff


	//   ....[31]....
        /*00f8*/ 	.word	0xffffffff


	//   ....[32]....
        /*00fc*/ 	.word	0xffffffff


	//   ....[33]....
        /*0100*/ 	.word	0xffffffff


	//   ....[34]....
        /*0104*/ 	.word	0xffffffff


	//   ....[35]....
        /*0108*/ 	.word	0xffffffff


	//   ....[36]....
        /*010c*/ 	.word	0xffffffff


	//   ....[37]....
        /*0110*/ 	.word	0xffffffff


	//   ....[38]....
        /*0114*/ 	.word	0xffffffff


	//   ....[39]....
        /*0118*/ 	.word	0xffffffff


	//   ....[40]....
        /*011c*/ 	.word	0xffffffff


	//   ....[41]....
        /*0120*/ 	.word	0xffffffff


	//   ....[42]....
        /*0124*/ 	.word	0xffffffff


	//   ....[43]....
        /*0128*/ 	.word	0xffffffff


	//   ....[44]....
        /*012c*/ 	.word	0xffffffff


	//   ....[45]....
        /*0130*/ 	.word	0xffffffff


	//   ....[46]....
        /*0134*/ 	.word	0xffffffff


	//   ....[47]....
        /*0138*/ 	.word	0xffffffff


	//   ....[48]....
        /*013c*/ 	.word	0xffffffff


	//   ....[49]....
        /*0140*/ 	.word	0xffffffff


	//   ....[50]....
        /*0144*/ 	.word	0xffffffff


	//   ....[51]....
        /*0148*/ 	.word	0xffffffff


	//   ....[52]....
        /*014c*/ 	.word	0xffffffff


	//   ....[53]....
        /*0150*/ 	.word	0xffffffff


	//   ....[54]....
        /*0154*/ 	.word	0xffffffff


	//   ....[55]....
        /*0158*/ 	.word	0xffffffff


	//   ....[56]....
        /*015c*/ 	.word	0xffffffff


	//   ....[57]....
        /*0160*/ 	.word	0xffffffff


	//   ....[58]....
        /*0164*/ 	.word	0xffffffff


	//   ....[59]....
        /*0168*/ 	.word	0xffffffff


	//   ....[60]....
        /*016c*/ 	.word	0xffffffff


	//   ....[61]....
        /*0170*/ 	.word	0xffffffff


	//   ....[62]....
        /*0174*/ 	.word	0xffffffff


	//   ....[63]....
        /*0178*/ 	.word	0xffffffff


	//   ....[64]....
        /*017c*/ 	.word	0xffffffff


	//   ....[65]....
        /*0180*/ 	.word	0xffffffff


	//   ....[66]....
        /*0184*/ 	.word	0xffffffff


	//   ....[67]....
        /*0188*/ 	.word	0xffffffff


	//   ....[68]....
        /*018c*/ 	.word	0xffffffff


	//   ....[69]....
        /*0190*/ 	.word	0xffffffff


	//   ....[70]....
        /*0194*/ 	.word	0xffffffff


	//   ....[71]....
        /*0198*/ 	.word	0xffffffff


	//   ....[72]....
        /*019c*/ 	.word	0xffffffff


	//   ....[73]....
        /*01a0*/ 	.word	0xffffffff


	//   ....[74]....
        /*01a4*/ 	.word	0xffffffff


	//   ....[75]....
        /*01a8*/ 	.word	0xffffffff


	//   ....[76]....
        /*01ac*/ 	.word	0xffffffff


	//   ....[77]....
        /*01b0*/ 	.word	0xffffffff


	//   ....[78]....
        /*01b4*/ 	.word	0xffffffff


	//   ....[79]....
        /*01b8*/ 	.word	0xffffffff


	//   ....[80]....
        /*01bc*/ 	.word	0xffffffff


	//   ....[81]....
        /*01c0*/ 	.word	0xffffffff


	//   ....[82]....
        /*01c4*/ 	.word	0xffffffff


	//   ....[83]....
        /*01c8*/ 	.word	0xffffffff


	//   ....[84]....
        /*01cc*/ 	.word	0xffffffff


	//   ....[85]....
        /*01d0*/ 	.word	0xffffffff


	//   ....[86]....
        /*01d4*/ 	.word	0xffffffff


	//   ....[87]....
        /*01d8*/ 	.word	0xffffffff


	//   ....[88]....
        /*01dc*/ 	.word	0xffffffff


	//   ....[89]....
        /*01e0*/ 	.word	0xffffffff


	//----- nvinfo : EIATTR_COOP_GROUP_INSTR_OFFSETS
	.align		4
.L_184:
        /*01e4*/ 	.byte	0x04, 0x28
        /*01e6*/ 	.short	(.L_186 - .L_185)


	//   ....[0]....
.L_185:
        /*01e8*/ 	.word	0x00001100


	//   ....[1]....
        /*01ec*/ 	.word	0x00001110


	//   ....[2]....
        /*01f0*/ 	.word	0x00001120


	//   ....[3]....
        /*01f4*/ 	.word	0x00001130


	//   ....[4]....
        /*01f8*/ 	.word	0x00001140


	//   ....[5]....
        /*01fc*/ 	.word	0x00001150


	//   ....[6]....
        /*0200*/ 	.word	0x000011c0


	//   ....[7]....
        /*0204*/ 	.word	0x00001200


	//   ....[8]....
        /*0208*/ 	.word	0x00001220


	//   ....[9]....
        /*020c*/ 	.word	0x00001250


	//   ....[10]....
        /*0210*/ 	.word	0x00001270


	//   ....[11]....
        /*0214*/ 	.word	0x00001280


	//   ....[12]....
        /*0218*/ 	.word	0x000012e0


	//   ....[13]....
        /*021c*/ 	.word	0x00001310


	//   ....[14]....
        /*0220*/ 	.word	0x00001330


	//   ....[15]....
        /*0224*/ 	.word	0x00001350


	//   ....[16]....
        /*0228*/ 	.word	0x00001380


	//   ....[17]....
        /*022c*/ 	.word	0x00001390


	//   ....[18]....
        /*0230*/ 	.word	0x000013e0


	//   ....[19]....
        /*0234*/ 	.word	0x00001410


	//   ....[20]....
        /*0238*/ 	.word	0x00001430


	//   ....[21]....
        /*023c*/ 	.word	0x00001450


	//   ....[22]....
        /*0240*/ 	.word	0x00001480


	//   ....[23]....
        /*0244*/ 	.word	0x00001490


	//   ....[24]....
        /*0248*/ 	.word	0x000014e0


	//   ....[25]....
        /*024c*/ 	.word	0x00001510


	//   ....[26]....
        /*0250*/ 	.word	0x00001540


	//   ....[27]....
        /*0254*/ 	.word	0x00001570


	//   ....[28]....
        /*0258*/ 	.word	0x000015b0


	//   ....[29]....
        /*025c*/ 	.word	0x000015c0


	//   ....[30]....
        /*0260*/ 	.word	0x00001970


	//   ....[31]....
        /*0264*/ 	.word	0x00001980


	//   ....[32]....
        /*0268*/ 	.word	0x00001990


	//   ....[33]....
        /*026c*/ 	.word	0x000019a0


	//   ....[34]....
        /*0270*/ 	.word	0x000019d0


	//   ....[35]....
        /*0274*/ 	.word	0x000019f0


	//   ....[36]....
        /*0278*/ 	.word	0x00001a40


	//   ....[37]....
        /*027c*/ 	.word	0x00001a70


	//   ....[38]....
        /*0280*/ 	.word	0x00001a90


	//   ....[39]....
        /*0284*/ 	.word	0x00001ab0


	//   ....[40]....
        /*0288*/ 	.word	0x00001ae0


	//   ....[41]....
        /*028c*/ 	.word	0x00001b00


	//   ....[42]....
        /*0290*/ 	.word	0x00001b50


	//   ....[43]....
        /*0294*/ 	.word	0x00001b80


	//   ....[44]....
        /*0298*/ 	.word	0x00001ba0


	//   ....[45]....
        /*029c*/ 	.word	0x00001bc0


	//   ....[46]....
        /*02a0*/ 	.word	0x00001bf0


	//   ....[47]....
        /*02a4*/ 	.word	0x00001c10


	//   ....[48]....
        /*02a8*/ 	.word	0x00001c60


	//   ....[49]....
        /*02ac*/ 	.word	0x00001c90


	//   ....[50]....
        /*02b0*/ 	.word	0x00001cb0


	//   ....[51]....
        /*02b4*/ 	.word	0x00001cd0


	//   ....[52]....
        /*02b8*/ 	.word	0x00001d00


	//   ....[53]....
        /*02bc*/ 	.word	0x00001d20


	//   ....[54]....
        /*02c0*/ 	.word	0x00001d70


	//   ....[55]....
        /*02c4*/ 	.word	0x00001da0


	//   ....[56]....
        /*02c8*/ 	.word	0x00001dc0


	//   ....[57]....
        /*02cc*/ 	.word	0x00001de0


	//   ....[58]....
        /*02d0*/ 	.word	0x00001e10


	//   ....[59]....
        /*02d4*/ 	.word	0x00001e40


	//   ....[60]....
        /*02d8*/ 	.word	0x00003610


	//   ....[61]....
        /*02dc*/ 	.word	0x00003620


	//   ....[62]....
        /*02e0*/ 	.word	0x00003630


	//   ....[63]....
        /*02e4*/ 	.word	0x00003640


	//   ....[64]....
        /*02e8*/ 	.word	0x00003650


	//   ....[65]....
        /*02ec*/ 	.word	0x00003660


	//   ....[66]....
        /*02f0*/ 	.word	0x000036d0


	//   ....[67]....
        /*02f4*/ 	.word	0x00003710


	//   ....[68]....
        /*02f8*/ 	.word	0x00003730


	//   ....[69]....
        /*02fc*/ 	.word	0x00003760


	//   ....[70]....
        /*0300*/ 	.word	0x00003780


	//   ....[71]....
        /*0304*/ 	.word	0x00003790


	//   ....[72]....
        /*0308*/ 	.word	0x000037e0


	//   ....[73]....
        /*030c*/ 	.word	0x00003810


	//   ....[74]....
        /*0310*/ 	.word	0x00003830


	//   ....[75]....
        /*0314*/ 	.word	0x00003850


	//   ....[76]....
        /*0318*/ 	.word	0x00003880


	//   ....[77]....
        /*031c*/ 	.word	0x00003890


	//   ....[78]....
        /*0320*/ 	.word	0x000038e0


	//   ....[79]....
        /*0324*/ 	.word	0x00003910


	//   ....[80]....
        /*0328*/ 	.word	0x00003930


	//   ....[81]....
        /*032c*/ 	.word	0x00003950


	//   ....[82]....
        /*0330*/ 	.word	0x00003980


	//   ....[83]....
        /*0334*/ 	.word	0x00003990


	//   ....[84]....
        /*0338*/ 	.word	0x000039f0


	//   ....[85]....
        /*033c*/ 	.word	0x00003a20


	//   ....[86]....
        /*0340*/ 	.word	0x00003a40


	//   ....[87]....
        /*0344*/ 	.word	0x00003a60


	//   ....[88]....
        /*0348*/ 	.word	0x00003a90


	//   ....[89]....
        /*034c*/ 	.word	0x00003ac0


	//----- nvinfo : EIATTR_VRC_CTA_INIT_COUNT
	.align		4
.L_186:
        /*0350*/ 	.byte	0x02, 0x4a
	.zero		1
	.zero		1


	//----- nvinfo : EIATTR_EXIT_INSTR_OFFSETS
	.align		4
        /*0354*/ 	.byte	0x04, 0x1c
        /*0356*/ 	.short	(.L_188 - .L_187)


	//   ....[0]....
.L_187:
        /*0358*/ 	.word	0x00000080


	//   ....[1]....
        /*035c*/ 	.word	0x00000100


	//   ....[2]....
        /*0360*/ 	.word	0x00003e10


	//   ....[3]....
        /*0364*/ 	.word	0x00003eb0


	//----- nvinfo : EIATTR_MAX_THREADS
	.align		4
.L_188:
        /*0368*/ 	.byte	0x04, 0x05
        /*036a*/ 	.short	(.L_190 - .L_189)
.L_189:
        /*036c*/ 	.word	0x00000100
        /*0370*/ 	.word	0x00000001
        /*0374*/ 	.word	0x00000001


	//----- nvinfo : EIATTR_CRS_STACK_SIZE
	.align		4
.L_190:
        /*0378*/ 	.byte	0x04, 0x1e
        /*037a*/ 	.short	(.L_192 - .L_191)
.L_191:
        /*037c*/ 	.word	0x00000000


	//----- nvinfo : EIATTR_CBANK_PARAM_SIZE
	.align		4
.L_192:
        /*0380*/ 	.byte	0x03, 0x19
        /*0382*/ 	.short	0x0031


	//----- nvinfo : EIATTR_PARAM_CBANK
	.align		4
        /*0384*/ 	.byte	0x04, 0x0a
        /*0386*/ 	.short	(.L_194 - .L_193)
	.align		4
.L_193:
        /*0388*/ 	.word	index@(.nv.constant0._ZN3cub18CUB_300001_SM_10006detail6reduce28DeviceReduceSingleTileKernelINS2_10policy_hubIN4cuda3std3__45tupleIJdddEEEj9tuple_sumE10Policy1000EPS9_SD_iSA_S9_S9_NS7_10__identityEEEvT0_T1_T2_T3_T4_T6_)
        /*038c*/ 	.short	0x0380
        /*038e*/ 	.short	0x0031


	//----- nvinfo : EIATTR_SW_WAR
	.align		4
.L_194:
        /*0390*/ 	.byte	0x04, 0x36
        /*0392*/ 	.short	(.L_196 - .L_195)
.L_195:
        /*0394*/ 	.word	0x00000008
.L_196:


//--------------------- .nv.info._ZN3cub18CUB_300001_SM_10006detail6reduce18DeviceReduceKernelINS2_10policy_hubIN4cuda3std3__45tupleIJdddEEEj9tuple_sumE10Policy1000EN6thrust24THRUST_300001_SM_1000_NS12zip_iteratorINS8_IJNSE_10device_ptrIKdEESI_EEEEEjSA_S9_12compute_sumsEEvT0_PT3_T1_NS0_13GridEvenShareISP_EET2_T4_ --------------------------
	.section	.nv.info._ZN3cub18CUB_300001_SM_10006detail6reduce18DeviceReduceKernelINS2_10policy_hubIN4cuda3std3__45tupleIJdddEEEj9tuple_sumE10Policy1000EN6thrust24THRUST_300001_SM_1000_NS12zip_iteratorINS8_IJNSE_10device_ptrIKdEESI_EEEEEjSA_S9_12compute_sumsEEvT0_PT3_T1_NS0_13GridEvenShareISP_EET2_T4_,"",@"SHT_CUDA_INFO"
	.sectionflags	@""
	.align	4


	//----- nvinfo : EIATTR_CUDA_API_VERSION
	.align		4
        /*0000*/ 	.byte	0x04, 0x37
        /*0002*/ 	.short	(.L_198 - .L_197)
.L_197:
        /*0004*/ 	.word	0x00000082


	//----- nvinfo : EIATTR_KPARAM_INFO
	.align		4
.L_198:
        /*0008*/ 	.byte	0x04, 0x17
        /*000a*/ 	.short	(.L_200 - .L_199)
.L_199:
        /*000c*/ 	.word	0x00000000
        /*0010*/ 	.short	0x0005
        /*0012*/ 	.short	0x0045
        /*0014*/ 	.byte	0x00, 0xf0, 0x05, 0x00


	//----- nvinfo : EIATTR_KPARAM_INFO
	.align		4
.L_200:
        /*0018*/ 	.byte	0x04, 0x17
        /*001a*/ 	.short	(.L_202 - .L_201)
.L_201:
        /*001c*/ 	.word	0x00000000
        /*0020*/ 	.short	0x0004
        /*0022*/ 	.short	0x0044
        /*0024*/ 	.byte	0x00, 0xf0, 0x05, 0x00


	//----- nvinfo : EIATTR_KPARAM_INFO
	.align		4
.L_202:
        /*0028*/ 	.byte	0x04, 0x17
        /*002a*/ 	.short	(.L_204 - .L_203)
.L_203:
        /*002c*/ 	.word	0x00000000
        /*0030*/ 	.short	0x0003
        /*0032*/ 	.short	0x001c
        /*0034*/ 	.byte	0x00, 0xf0, 0xa1, 0x00


	//----- nvinfo : EIATTR_KPARAM_INFO
	.align		4
.L_204:
        /*0038*/ 	.byte	0x04, 0x17
        /*003a*/ 	.short	(.L_206 - .L_205)
.L_205:
        /*003c*/ 	.word	0x00000000
        /*0040*/ 	.short	0x0002
        /*0042*/ 	.short	0x0018
        /*0044*/ 	.byte	0x00, 0xf0, 0x11, 0x00


	//----- nvinfo : EIATTR_KPARAM_INFO
	.align		4
.L_206:
        /*0048*/ 	.byte	0x04, 0x17
        /*004a*/ 	.short	(.L_208 - .L_207)
.L_207:
        /*004c*/ 	.word	0x00000000
        /*0050*/ 	.short	0x0001
        /*0052*/ 	.short	0x0010
        /*0054*/ 	.byte	0x00, 0xf5, 0x21, 0x00


	//----- nvinfo : EIATTR_KPARAM_INFO
	.align		4
.L_208:
        /*0058*/ 	.byte	0x04, 0x17
        /*005a*/ 	.short	(.L_210 - .L_209)
.L_209:
        /*005c*/ 	.word	0x00000000
        /*0060*/ 	.short	0x0000
        /*0062*/ 	.short	0x0000
        /*0064*/ 	.byte	0x00, 0xf0, 0x41, 0x00


	//----- nvinfo : EIATTR_SPARSE_MMA_MASK
	.align		4
.L_210:
        /*0068*/ 	.byte	0x03, 0x50
        /*006a*/ 	.short	0x0000


	//----- nvinfo : EIATTR_MAXREG_COUNT
	.align		4
        /*006c*/ 	.byte	0x03, 0x1b
        /*006e*/ 	.short	0x00ff


	//----- nvinfo : EIATTR_NUM_BARRIERS
	.align		4
        /*0070*/ 	.byte	0x02, 0x4c
        /*0072*/ 	.byte	0x01
	.zero		1


	//----- nvinfo : EIATTR_MERCURY_ISA_VERSION
	.align		4
        /*0074*/ 	.byte	0x03, 0x5f
        /*0076*/ 	.short	0x0101


	//----- nvinfo : EIATTR_COOP_GROUP_MASK_REGIDS
	.align		4
        /*0078*/ 	.byte	0x04, 0x29
        /*007a*/ 	.short	(.L_212 - .L_211)


	//   ....[0]....
.L_211:
        /*007c*/ 	.word	0xffffffff


	//   ....[1]....
        /*0080*/ 	.word	0xffffffff


	//   ....[2]....
        /*0084*/ 	.word	0xffffffff


	//   ....[3]....
        /*0088*/ 	.word	0xffffffff


	//   ....[4]....
        /*008c*/ 	.word	0xffffffff


	//   ....[5]....
        /*0090*/ 	.word	0xffffffff


	//   ....[6]....
        /*0094*/ 	.word	0xffffffff


	//   ....[7]....
        /*0098*/ 	.word	0xffffffff


	//   ....[8]....
        /*009c*/ 	.word	0xffffffff


	//   ....[9]....
        /*00a0*/ 	.word	0xffffffff


	//   ....[10]....
        /*00a4*/ 	.word	0xffffffff


	//   ....[11]....
        /*00a8*/ 	.word	0xffffffff


	//   ....[12]....
        /*00ac*/ 	.word	0xffffffff


	//   ....[13]....
        /*00b0*/ 	.word	0xffffffff


	//   ....[14]....
        /*00b4*/ 	.word	0xffffffff


	//   ....[15]....
        /*00b8*/ 	.word	0xffffffff


	//   ....[16]....
        /*00bc*/ 	.word	0xffffffff


	//   ....[17]....
        /*00c0*/ 	.word	0xffffffff


	//   ....[18]....
        /*00c4*/ 	.word	0xffffffff


	//   ....[19]....
        /*00c8*/ 	.word	0xffffffff


	//   ....[20]....
        /*00cc*/ 	.word	0xffffffff


	//   ....[21]....
        /*00d0*/ 	.word	0xffffffff


	//   ....[22]....
        /*00d4*/ 	.word	0xffffffff


	//   ....[23]....
        /*00d8*/ 	.word	0xffffffff


	//   ....[24]....
        /*00dc*/ 	.word	0xffffffff


	//   ....[25]....
        /*00e0*/ 	.word	0xffffffff


	//   ....[26]....
        /*00e4*/ 	.word	0xffffffff


	//   ....[27]....
        /*00e8*/ 	.word	0xffffffff


	//   ....[28]....
        /*00ec*/ 	.word	0xffffffff


	//   ....[29]....
        /*00f0*/ 	.word	0xffffffff


	//   ....[30]....
        /*00f4*/ 	.word	0xffffffff


	//   ....[31]....
        /*00f8*/ 	.word	0xffffffff


	//   ....[32]....
        /*00fc*/ 	.word	0xffffffff


	//   ....[33]....
        /*0100*/ 	.word	0xffffffff


	//   ....[34]....
        /*0104*/ 	.word	0xffffffff


	//   ....[35]....
        /*0108*/ 	.word	0xffffffff


	//   ....[36]....
        /*010c*/ 	.word	0xffffffff


	//   ....[37]....
        /*0110*/ 	.word	0xffffffff


	//   ....[38]....
        /*0114*/ 	.word	0xffffffff


	//   ....[39]....
        /*0118*/ 	.word	0xffffffff


	//   ....[40]....
        /*011c*/ 	.word	0xffffffff


	//   ....[41]....
        /*0120*/ 	.word	0xffffffff


	//   ....[42]....
        /*0124*/ 	.word	0xffffffff


	//   ....[43]....
        /*0128*/ 	.word	0xffffffff


	//   ....[44]....
        /*012c*/ 	.word	0xffffffff


	//   ....[45]....
        /*0130*/ 	.word	0xffffffff


	//   ....[46]....
        /*0134*/ 	.word	0xffffffff


	//   ....[47]....
        /*0138*/ 	.word	0xffffffff


	//   ....[48]....
        /*013c*/ 	.word	0xffffffff


	//   ....[49]....
        /*0140*/ 	.word	0xffffffff


	//   ....[50]....
        /*0144*/ 	.word	0xffffffff


	//   ....[51]....
        /*0148*/ 	.word	0xffffffff


	//   ....[52]....
        /*014c*/ 	.word	0xffffffff


	//   ....[53]....
        /*0150*/ 	.word	0xffffffff


	//   ....[54]....
        /*0154*/ 	.word	0xffffffff


	//   ....[55]....
        /*0158*/ 	.word	0xffffffff


	//   ....[56]....
        /*015c*/ 	.word	0xffffffff


	//   ....[57]....
        /*0160*/ 	.word	0xffffffff


	//   ....[58]....
        /*0164*/ 	.word	0xffffffff


	//   ....[59]....
        /*0168*/ 	.word	0xffffffff


	//   ....[60]....
        /*016c*/ 	.word	0xffffffff


	//   ....[61]....
        /*0170*/ 	.word	0xffffffff


	//   ....[62]....
        /*0174*/ 	.word	0xffffffff


	//   ....[63]....
        /*0178*/ 	.word	0xffffffff


	//   ....[64]....
        /*017c*/ 	.word	0xffffffff


	//   ....[65]....
        /*0180*/ 	.word	0xffffffff


	//   ....[66]....
        /*0184*/ 	.word	0xffffffff


	//   ....[67]....
        /*0188*/ 	.word	0xffffffff


	//   ....[68]....
        /*018c*/ 	.word	0xffffffff


	//   ....[69]....
        /*0190*/ 	.word	0xffffffff


	//   ....[70]....
        /*0194*/ 	.word	0xffffffff


	//   ....[71]....
        /*0198*/ 	.word	0xffffffff


	//   ....[72]....
        /*019c*/ 	.word	0xffffffff


	//   ....[73]....
        /*01a0*/ 	.word	0xffffffff


	//   ....[74]....
        /*01a4*/ 	.word	0xffffffff


	//   ....[75]....
        /*01a8*/ 	.word	0xffffffff


	//   ....[76]....
        /*01ac*/ 	.word	0xffffffff


	//   ....[77]....
        /*01b0*/ 	.word	0xffffffff


	//   ....[78]....
        /*01b4*/ 	.word	0xffffffff


	//   ....[79]....
        /*01b8*/ 	.word	0xffffffff


	//   ....[80]....
        /*01bc*/ 	.word	0xffffffff


	//   ....[81]....
        /*01c0*/ 	.word	0xffffffff


	//   ....[82]....
        /*01c4*/ 	.word	0xffffffff


	//   ....[83]....
        /*01c8*/ 	.word	0xffffffff


	//   ....[84]....
        /*01cc*/ 	.word	0xffffffff


	//   ....[85]....
        /*01d0*/ 	.word	0xffffffff


	//   ....[86]....
        /*01d4*/ 	.word	0xffffffff


	//   ....[87]....
        /*01d8*/ 	.word	0xffffffff


	//   ....[88]....
        /*01dc*/ 	.word	0xffffffff


	//   ....[89]....
        /*01e0*/ 	.word	0xffffffff


	//----- nvinfo : EIATTR_COOP_GROUP_INSTR_OFFSETS
	.align		4
.L_212:
        /*01e4*/ 	.byte	0x04, 0x28
        /*01e6*/ 	.short	(.L_214 - .L_213)


	//   ....[0]....
.L_213:
        /*01e8*/ 	.word	0x00001150


	//   ....[1]....
        /*01ec*/ 	.word	0x00001160


	//   ....[2]....
        /*01f0*/ 	.word	0x00001170


	//   ....[3]....
        /*01f4*/ 	.word	0x00001180


	//   ....[4]....
        /*01f8*/ 	.word	0x00001190


	//   ....[5]....
        /*01fc*/ 	.word	0x000011a0


	//   ....[6]....
        /*0200*/ 	.word	0x00001250


	//   ....[7]....
        /*0204*/ 	.word	0x00001270


	//   ....[8]....
        /*0208*/ 	.word	0x000012a0


	//   ....[9]....
        /*020c*/ 	.word	0x000012c0


	//   ....[10]....
        /*0210*/ 	.word	0x000012d0


	//   ....[11]....
        /*0214*/ 	.word	0x000012e0


	//   ....[12]....
        /*0218*/ 	.word	0x00001380


	//   ....[13]....
        /*021c*/ 	.word	0x00001390


	//   ....[14]....
        /*0220*/ 	.word	0x000013c0


	//   ....[15]....
        /*0224*/ 	.word	0x000013e0


	//   ....[16]....
        /*0228*/ 	.word	0x000013f0


	//   ....[17]....
        /*022c*/ 	.word	0x00001400


	//   ....[18]....
        /*0230*/ 	.word	0x00001450


	//   ....[19]....
        /*0234*/ 	.word	0x00001480


	//   ....[20]....
        /*0238*/ 	.word	0x000014c0


	//   ....[21]....
        /*023c*/ 	.word	0x000014e0


	//   ....[22]....
        /*0240*/ 	.word	0x000014f0


	//   ....[23]....
        /*0244*/ 	.word	0x00001500


	//   ....[24]....
        /*0248*/ 	.word	0x00001550


	//   ....[25]....
        /*024c*/ 	.word	0x00001580


	//   ....[26]....
        /*0250*/ 	.word	0x000015d0


	//   ....[27]....
        /*0254*/ 	.word	0x000015f0


	//   ....[28]....
        /*0258*/ 	.word	0x00001600


	//   ....[29]....
        /*025c*/ 	.word	0x00001610


	//   ....[30]....
        /*0260*/ 	.word	0x000019c0


	//   ....[31]....
        /*0264*/ 	.word	0x000019d0


	//   ....[32]....
        /*0268*/ 	.word	0x000019e0


	//   ....[33]....
        /*026c*/ 	.word	0x000019f0


	//   ....[34]....
        /*0270*/ 	.word	0x00001a00


	//   ....[35]....
        /*0274*/ 	.word	0x00001a30


	//   ....[36]....
        /*0278*/ 	.word	0x00001ad0


	//   ....[37]....
        /*027c*/ 	.word	0x00001ae0


	//   ....[38]....
        /*0280*/ 	.word	0x00001b10


	//   ....[39]....
        /*0284*/ 	.word	0x00001b30


	//   ....[40]....
        /*0288*/ 	.word	0x00001b40


	//   ....[41]....
        /*028c*/ 	.word	0x00001b50


	//   ....[42]....
        /*0290*/ 	.word	0x00001bc0


	//   ....[43]....
        /*0294*/ 	.word	0x00001bf0


	//   ....[44]....
        /*0298*/ 	.word	0x00001c20


	//   ....[45]....
        /*029c*/ 	.word	0x00001c40


	//   ....[46]....
        /*02a0*/ 	.word	0x00001c50


	//   ....[47]....
        /*02a4*/ 	.word	0x00001c60


	//   ....[48]....
        /*02a8*/ 	.word	0x00001cb0


	//   ....[49]....
        /*02ac*/ 	.word	0x00001ce0


	//   ....[50]....
        /*02b0*/ 	.word	0x00001d20


	//   ....[51]....
        /*02b4*/ 	.word	0x00001d30


	//   ....[52]....
        /*02b8*/ 	.word	0x00001d40


	//   ....[53]....
        /*02bc*/ 	.word	0x00001d50


	//   ....[54]....
        /*02c0*/ 	.word	0x00001e00


	//   ....[55]....
        /*02c4*/ 	.word	0x00001e30


	//   ....[56]....
        /*02c8*/ 	.word	0x00001e50


	//   ....[57]....
        /*02cc*/ 	.word	0x00001e60


	//   ....[58]....
        /*02d0*/ 	.word	0x00001e70


	//   ....[59]....
        /*02d4*/ 	.word	0x00001e80


	//   ....[60]....
        /*02d8*/ 	.word	0x00003910


	//   ....[61]....
        /*02dc*/ 	.word	0x00003920


	//   ....[62]....
        /*02e0*/ 	.word	0x00003930


	//   ....[63]....
        /*02e4*/ 	.word	0x00003940


	//   ....[64]....
        /*02e8*/ 	.word	0x00003950


	//   ....[65]....
        /*02ec*/ 	.word	0x00003960


	//   ....[66]....
        /*02f0*/ 	.word	0x000039d0


	//   ....[67]....
        /*02f4*/ 	.word	0x00003a00


	//   ....[68]....
        /*02f8*/ 	.word	0x00003a20


	//   ....[69]....
        /*02fc*/ 	.word	0x00003a40


	//   ....[70]....
        /*0300*/ 	.word	0x00003a70


	//   ....[71]....
        /*0304*/ 	.word	0x00003a80


	//   ....[72]....
        /*0308*/ 	.word	0x00003b00


	//   ....[73]....
        /*030c*/ 	.word	0x00003b10


	//   ....[74]....
        /*0310*/ 	.word	0x00003b40


	//   ....[75]....
        /*0314*/ 	.word	0x00003b60


	//   ....[76]....
        /*0318*/ 	.word	0x00003b70


	//   ....[77]....
        /*031c*/ 	.word	0x00003b80


	//   ....[78]....
        /*0320*/ 	.word	0x00003c00


	//   ....[79]....
        /*0324*/ 	.word	0x00003c10


	//   ....[80]....
        /*0328*/ 	.word	0x00003c40


	//   ....[81]....
        /*032c*/ 	.word	0x00003c60


	//   ....[82]....
        /*0330*/ 	.word	0x00003c70


	//   ....[83]....
        /*0334*/ 	.word	0x00003c80


	//   ....[84]....
        /*0338*/ 	.word	0x00003d10


	//   ....[85]....
        /*033c*/ 	.word	0x00003d30


	//   ....[86]....
        /*0340*/ 	.word	0x00003d50


	//   ....[87]....
        /*0344*/ 	.word	0x00003d80


	//   ....[88]....
        /*0348*/ 	.word	0x00003da0


	//   ....[89]....
        /*034c*/ 	.word	0x00003dc0


	//----- nvinfo : EIATTR_VRC_CTA_INIT_COUNT
	.align		4
.L_214:
        /*0350*/ 	.byte	0x02, 0x4a
	.zero		1
	.zero		1


	//----- nvinfo : EIATTR_EXIT_INSTR_OFFSETS
	.align		4
        /*0354*/ 	.byte	0x04, 0x1c
        /*0356*/ 	.short	(.L_216 - .L_215)


	//   ....[0]....
.L_215:
        /*0358*/ 	.word	0x00004110


	//   ....[1]....
        /*035c*/ 	.word	0x00004170


	//----- nvinfo : EIATTR_MAX_THREADS
	.align		4
.L_216:
        /*0360*/ 	.byte	0x04, 0x05
        /*0362*/ 	.short	(.L_218 - .L_217)
.L_217:
        /*0364*/ 	.word	0x00000100
        /*0368*/ 	.word	0x00000001
        /*036c*/ 	.word	0x00000001


	//----- nvinfo : EIATTR_CRS_STACK_SIZE
	.align		4
.L_218:
        /*0370*/ 	.byte	0x04, 0x1e
        /*0372*/ 	.short	(.L_220 - .L_219)
.L_219:
        /*0374*/ 	.word	0x00000000


	//----- nvinfo : EIATTR_CBANK_PARAM_SIZE
	.align		4
.L_220:
        /*0378*/ 	.byte	0x03, 0x19
        /*037a*/ 	.short	0x0046


	//----- nvinfo : EIATTR_PARAM_CBANK
	.align		4
        /*037c*/ 	.byte	0x04, 0x0a
        /*037e*/ 	.short	(.L_222 - .L_221)
	.align		4
.L_221:
        /*0380*/ 	.word	index@(.nv.constant0._ZN3cub18CUB_300001_SM_10006detail6reduce18DeviceReduceKernelINS2_10policy_hubIN4cuda3std3__45tupleIJdddEEEj9tuple_sumE10Policy1000EN6thrust24THRUST_300001_SM_1000_NS12zip_iteratorINS8_IJNSE_10device_ptrIKdEESI_EEEEEjSA_S9_12compute_sumsEEvT0_PT3_T1_NS0_13GridEvenShareISP_EET2_T4_)
        /*0384*/ 	.short	0x0380
        /*0386*/ 	.short	0x0046


	//----- nvinfo : EIATTR_SW_WAR
	.align		4
.L_222:
        /*0388*/ 	.byte	0x04, 0x36
        /*038a*/ 	.short	(.L_224 - .L_223)
.L_223:
        /*038c*/ 	.word	0x00000008
.L_224:


//--------------------- .nv.info._ZN3cub18CUB_300001_SM_10006detail6reduce28DeviceReduceSingleTileKernelINS2_10policy_hubIN4cuda3std3__45tupleIJdddEEEj9tuple_sumE10Policy1000EN6thrust24THRUST_300001_SM_1000_NS12zip_iteratorINS8_IJNSE_10device_ptrIKdEESI_EEEEEPS9_jSA_S9_S9_12compute_sumsEEvT0_T1_T2_T3_T4_T6_ --------------------------
	.section	.nv.info._ZN3cub18CUB_300001_SM_10006detail6reduce28DeviceReduceSingleTileKernelINS2_10policy_hubIN4cuda3std3__45tupleIJdddEEEj9tuple_sumE10Policy1000EN6thrust24THRUST_300001_SM_1000_NS12zip_iteratorINS8_IJNSE_10device_ptrIKdEESI_EEEEEPS9_jSA_S9_S9_12compute_sumsEEvT0_T1_T2_T3_T4_T6_,"",@"SHT_CUDA_INFO"
	.sectionflags	@""
	.align	4


	//----- nvinfo : EIATTR_CUDA_API_VERSION
	.align		4
        /*0000*/ 	.byte	0x04, 0x37
        /*0002*/ 	.short	(.L_226 - .L_225)
.L_225:
        /*0004*/ 	.word	0x00000082


	//----- nvinfo : EIATTR_KPARAM_INFO
	.align		4
.L_226:
        /*0008*/ 	.byte	0x04, 0x17
        /*000a*/ 	.short	(.L_228 - .L_227)
.L_227:
        /*000c*/ 	.word	0x00000000
        /*0010*/ 	.short	0x0005
        /*0012*/ 	.short	0x0038
        /*0014*/ 	.byte	0x00, 0xf0, 0x05, 0x00


	//----- nvinfo : EIATTR_KPARAM_INFO
	.align		4
.L_228:
        /*0018*/ 	.byte	0x04, 0x17
        /*001a*/ 	.short	(.L_230 - .L_229)
.L_229:
        /*001c*/ 	.word	0x00000000
        /*0020*/ 	.short	0x0004
        /*0022*/ 	.short	0x0020
        /*0024*/ 	.byte	0x00, 0xf0, 0x61, 0x00


	//----- nvinfo : EIATTR_KPARAM_INFO
	.align		4
.L_230:
        /*0028*/ 	.byte	0x04, 0x17
        /*002a*/ 	.short	(.L_232 - .L_231)
.L_231:
        /*002c*/ 	.word	0x00000000
        /*0030*/ 	.short	0x0003
        /*0032*/ 	.short	0x001c
        /*0034*/ 	.byte	0x00, 0xf0, 0x05, 0x00


	//----- nvinfo : EIATTR_KPARAM_INFO
	.align		4
.L_232:
        /*0038*/ 	.byte	0x04, 0x17
        /*003a*/ 	.short	(.L_234 - .L_233)
.L_233:
        /*003c*/ 	.word	0x00000000
        /*0040*/ 	.short	0x0002
        /*0042*/ 	.short	0x0018
        /*0044*/ 	.byte	0x00, 0xf0, 0x11, 0x00


	//----- nvinfo : EIATTR_KPARAM_INFO
	.align		4
.L_234:
        /*0048*/ 	.byte	0x04, 0x17
        /*004a*/ 	.short	(.L_236 - .L_235)
.L_235:
        /*004c*/ 	.word	0x00000000
        /*0050*/ 	.short	0x0001
        /*0052*/ 	.short	0x0010
        /*0054*/ 	.byte	0x00, 0xf5, 0x21, 0x00


	//----- nvinfo : EIATTR_KPARAM_INFO
	.align		4
.L_236:
        /*0058*/ 	.byte	0x04, 0x17
        /*005a*/ 	.short	(.L_238 - .L_237)
.L_237:
        /*005c*/ 	.word	0x00000000
        /*0060*/ 	.short	0x0000
        /*0062*/ 	.short	0x0000
        /*0064*/ 	.byte	0x00, 0xf0, 0x41, 0x00


	//----- nvinfo : EIATTR_SPARSE_MMA_MASK
	.align		4
.L_238:
        /*0068*/ 	.byte	0x03, 0x50
        /*006a*/ 	.short	0x0000


	//----- nvinfo : EIATTR_MAXREG_COUNT
	.align		4
        /*006c*/ 	.byte	0x03, 0x1b
        /*006e*/ 	.short	0x00ff


	//----- nvinfo : EIATTR_NUM_BARRIERS
	.align		4
        /*0070*/ 	.byte	0x02, 0x4c
        /*0072*/ 	.byte	0x01
	.zero		1


	//----- nvinfo : EIATTR_MERCURY_ISA_VERSION
	.align		4
        /*0074*/ 	.byte	0x03, 0x5f
        /*0076*/ 	.short	0x0101


	//----- nvinfo : EIATTR_COOP_GROUP_MASK_REGIDS
	.align		4
        /*0078*/ 	.byte	0x04, 0x29
        /*007a*/ 	.short	(.L_240 - .L_239)


	//   ....[0]....
.L_239:
        /*007c*/ 	.word	0xffffffff


	//   ....[1]....
        /*0080*/ 	.word	0xffffffff


	//   ....[2]....
        /*0084*/ 	.word	0xffffffff


	//   ....[3]....
        /*0088*/ 	.word	0xffffffff


	//   ....[4]....
        /*008c*/ 	.word	0xffffffff


	//   ....[5]....
        /*0090*/ 	.word	0xffffffff


	//   ....[6]....
        /*0094*/ 	.word	0xffffffff


	//   ....[7]....
        /*0098*/ 	.word	0xffffffff


	//   ....[8]....
        /*009c*/ 	.word	0xffffffff


	//   ....[9]....
        /*00a0*/ 	.word	0xffffffff


	//   ....[10]....
        /*00a4*/ 	.word	0xffffffff


	//   ....[11]....
        /*00a8*/ 	.word	0xffffffff


	//   ....[12]....
        /*00ac*/ 	.word	0xffffffff


	//   ....[13]....
        /*00b0*/ 	.word	0xffffffff


	//   ....[14]....
        /*00b4*/ 	.word	0xffffffff


	//   ....[15]....
        /*00b8*/ 	.word	0xffffffff


	//   ....[16]....
        /*00bc*/ 	.word	0xffffffff


	//   ....[17]....
        /*00c0*/ 	.word	0xffffffff


	//   ....[18]....
        /*00c4*/ 	.word	0xffffffff


	//   ....[19]....
        /*00c8*/ 	.word	0xffffffff


	//   ....[20]....
        /*00cc*/ 	.word	0xffffffff


	//   ....[21]....
        /*00d0*/ 	.word	0xffffffff


	//   ....[22]....
        /*00d4*/ 	.word	0xffffffff


	//   ....[23]....
        /*00d8*/ 	.word	0xffffffff


	//   ....[24]....
        /*00dc*/ 	.word	0xffffffff


	//   ....[25]....
        /*00e0*/ 	.word	0xffffffff


	//   ....[26]....
        /*00e4*/ 	.word	0xffffffff


	//   ....[27]....
        /*00e8*/ 	.word	0xffffffff


	//   ....[28]....
        /*00ec*/ 	.word	0xffffffff


	//   ....[29]....
        /*00f0*/ 	.word	0xffffffff


	//   ....[30]....
        /*00f4*/ 	.word	0xffffffff


	//   ....[31]....
        /*00f8*/ 	.word	0xffffffff


	//   ....[32]....
        /*00fc*/ 	.word	0xffffffff


	//   ....[33]....
        /*0100*/ 	.word	0xffffffff


	//   ....[34]....
        /*0104*/ 	.word	0xffffffff


	//   ....[35]....
        /*0108*/ 	.word	0xffffffff


	//   ....[36]....
        /*010c*/ 	.word	0xffffffff


	//   ....[37]....
        /*0110*/ 	.word	0xffffffff


	//   ....[38]....
        /*0114*/ 	.word	0xffffffff


	//   ....[39]....
        /*0118*/ 	.word	0xffffffff


	//   ....[40]....
        /*011c*/ 	.word	0xffffffff


	//   ....[41]....
        /*0120*/ 	.word	0xffffffff


	//   ....[42]....
        /*0124*/ 	.word	0xffffffff


	//   ....[43]....
        /*0128*/ 	.word	0xffffffff


	//   ....[44]....
        /*012c*/ 	.word	0xffffffff


	//   ....[45]....
        /*0130*/ 	.word	0xffffffff


	//   ....[46]....
        /*0134*/ 	.word	0xffffffff


	//   ....[47]....
        /*0138*/ 	.word	0xffffffff


	//   ....[48]....
        /*013c*/ 	.word	0xffffffff


	//   ....[49]....
        /*0140*/ 	.word	0xffffffff


	//   ....[50]....
        /*0144*/ 	.word	0xffffffff


	//   ....[51]....
        /*0148*/ 	.word	0xffffffff


	//   ....[52]....
        /*014c*/ 	.word	0xffffffff


	//   ....[53]....
        /*0150*/ 	.word	0xffffffff


	//   ....[54]....
        /*0154*/ 	.word	0xffffffff


	//   ....[55]....
        /*0158*/ 	.word	0xffffffff


	//   ....[56]....
        /*015c*/ 	.word	0xffffffff


	//   ....[57]....
        /*0160*/ 	.word	0xffffffff


	//   ....[58]....
        /*0164*/ 	.word	0xffffffff


	//   ....[59]....
        /*0168*/ 	.word	0xffffffff


	//   ....[60]....
        /*016c*/ 	.word	0xffffffff


	//   ....[61]....
        /*0170*/ 	.word	0xffffffff


	//   ....[62]....
        /*0174*/ 	.word	0xffffffff


	//   ....[63]....
        /*0178*/ 	.word	0xffffffff


	//   ....[64]....
        /*017c*/ 	.word	0xffffffff


	//   ....[65]....
        /*0180*/ 	.word	0xffffffff


	//   ....[66]....
        /*0184*/ 	.word	0xffffffff


	//   ....[67]....
        /*0188*/ 	.word	0xffffffff


	//   ....[68]....
        /*018c*/ 	.word	0xffffffff


	//   ....[69]....
        /*0190*/ 	.word	0xffffffff


	//   ....[70]....
        /*0194*/ 	.word	0xffffffff


	//   ....[71]....
        /*0198*/ 	.word	0xffffffff


	//   ....[72]....
        /*019c*/ 	.word	0xffffffff


	//   ....[73]....
        /*01a0*/ 	.word	0xffffffff


	//   ....[74]....
        /*01a4*/ 	.word	0xffffffff


	//   ....[75]....
        /*01a8*/ 	.word	0xffffffff


	//   ....[76]....
        /*01ac*/ 	.word	0xffffffff


	//   ....[77]....
        /*01b0*/ 	.word	0xffffffff


	//   ....[78]....
        /*01b4*/ 	.word	0xffffffff


	//   ....[79]....
        /*01b8*/ 	.word	0xffffffff


	//   ....[80]....
        /*01bc*/ 	.word	0xffffffff


	//   ....[81]....
        /*01c0*/ 	.word	0xffffffff


	//   ....[82]....
        /*01c4*/ 	.word	0xffffffff


	//   ....[83]....
        /*01c8*/ 	.word	0xffffffff


	//   ....[84]....
        /*01cc*/ 	.word	0xffffffff


	//   ....[85]....
        /*01d0*/ 	.word	0xffffffff


	//   ....[86]....
        /*01d4*/ 	.word	0xffffffff


	//   ....[87]....
        /*01d8*/ 	.word	0xffffffff


	//   ....[88]....
        /*01dc*/ 	.word	0xffffffff


	//   ....[89]....
        /*01e0*/ 	.word	0xffffffff


	//----- nvinfo : EIATTR_COOP_GROUP_INSTR_OFFSETS
	.align		4
.L_240:
        /*01e4*/ 	.byte	0x04, 0x28
        /*01e6*/ 	.short	(.L_242 - .L_241)


	//   ....[0]....
.L_241:
        /*01e8*/ 	.word	0x00000fb0


	//   ....[1]....
        /*01ec*/ 	.word	0x00000fc0


	//   ....[2]....
        /*01f0*/ 	.word	0x00000fd0


	//   ....[3]....
        /*01f4*/ 	.word	0x00000fe0


	//   ....[4]....
        /*01f8*/ 	.word	0x00000ff0


	//   ....[5]....
        /*01fc*/ 	.word	0x00001000


	//   ....[6]....
        /*0200*/ 	.word	0x00001070


	//   ....[7]....
        /*0204*/ 	.word	0x000010b0


	//   ....[8]....
        /*0208*/ 	.word	0x000010d0


	//   ....[9]....
        /*020c*/ 	.word	0x00001100


	//   ....[10]....
        /*0210*/ 	.word	0x00001120


	//   ....[11]....
        /*0214*/ 	.word	0x00001130


	//   ....[12]....
        /*0218*/ 	.word	0x00001190


	//   ....[13]....
        /*021c*/ 	.word	0x000011c0


	//   ....[14]....
        /*0220*/ 	.word	0x000011e0


	//   ....[15]....
        /*0224*/ 	.word	0x00001200


	//   ....[16]....
        /*0228*/ 	.word	0x00001230


	//   ....[17]....
        /*022c*/ 	.word	0x00001240


	//   ....[18]....
        /*0230*/ 	.word	0x00001290


	//   ....[19]....
        /*0234*/ 	.word	0x000012c0


	//   ....[20]....
        /*0238*/ 	.word	0x000012e0


	//   ....[21]....
        /*023c*/ 	.word	0x00001300


	//   ....[22]....
        /*0240*/ 	.word	0x00001330


	//   ....[23]....
        /*0244*/ 	.word	0x00001340


	//   ....[24]....
        /*0248*/ 	.word	0x00001390


	//   ....[25]....
        /*024c*/ 	.word	0x000013c0


	//   ....[26]....
        /*0250*/ 	.word	0x000013f0


	//   ....[27]....
        /*0254*/ 	.word	0x00001420


	//   ....[28]....
        /*0258*/ 	.word	0x00001460


	//   ....[29]....
        /*025c*/ 	.word	0x00001470


	//   ....[30]....
        /*0260*/ 	.word	0x00001820


	//   ....[31]....
        /*0264*/ 	.word	0x00001830


	//   ....[32]....
        /*0268*/ 	.word	0x00001840


	//   ....[33]....
        /*026c*/ 	.word	0x00001850


	//   ....[34]....
        /*0270*/ 	.word	0x00001860


	//   ....[35]....
        /*0274*/ 	.word	0x00001870


	//   ....[36]....
        /*0278*/ 	.word	0x000018f0


	//   ....[37]....
        /*027c*/ 	.word	0x00001930


	//   ....[38]....
        /*0280*/ 	.word	0x00001950


	//   ....[39]....
        /*0284*/ 	.word	0x00001980


	//   ....[40]....
        /*0288*/ 	.word	0x000019b0


	//   ....[41]....
        /*028c*/ 	.word	0x000019c0


	//   ....[42]....
        /*0290*/ 	.word	0x00001a10


	//   ....[43]....
        /*0294*/ 	.word	0x00001a40


	//   ....[44]....
        /*0298*/ 	.word	0x00001a60


	//   ....[45]....
        /*029c*/ 	.word	0x00001a80


	//   ....[46]....
        /*02a0*/ 	.word	0x00001ab0


	//   ....[47]....
        /*02a4*/ 	.word	0x00001ae0


	//   ....[48]....
        /*02a8*/ 	.word	0x00001b30


	//   ....[49]....
        /*02ac*/ 	.word	0x00001b60


	//   ....[50]....
        /*02b0*/ 	.word	0x00001b80


	//   ....[51]....
        /*02b4*/ 	.word	0x00001ba0


	//   ....[52]....
        /*02b8*/ 	.word	0x00001bd0


	//   ....[53]....
        /*02bc*/ 	.word	0x00001be0


	//   ....[54]....
        /*02c0*/ 	.word	0x00001c40


	//   ....[55]....
        /*02c4*/ 	.word	0x00001c70


	//   ....[56]....
        /*02c8*/ 	.word	0x00001c90


	//   ....[57]....
        /*02cc*/ 	.word	0x00001cb0


	//   ....[58]....
        /*02d0*/ 	.word	0x00001ce0


	//   ....[59]....
        /*02d4*/ 	.word	0x00001d00


	//   ....[60]....
        /*02d8*/ 	.word	0x000035b0


	//   ....[61]....
        /*02dc*/ 	.word	0x000035c0


	//   ....[62]....
        /*02e0*/ 	.word	0x000035d0


	//   ....[63]....
        /*02e4*/ 	.word	0x000035e0


	//   ....[64]....
        /*02e8*/ 	.word	0x000035f0


	//   ....[65]....
        /*02ec*/ 	.word	0x00003600


	//   ....[66]....
        /*02f0*/ 	.word	0x00003670


	//   ....[67]....
        /*02f4*/ 	.word	0x000036b0


	//   ....[68]....
        /*02f8*/ 	.word	0x000036f0


	//   ....[69]....
        /*02fc*/ 	.word	0x00003710


	//   ....[70]....
        /*0300*/ 	.word	0x00003720


	//   ....[71]....
        /*0304*/ 	.word	0x00003730


	//   ....[72]....
        /*0308*/ 	.word	0x00003780


	//   ....[73]....
        /*030c*/ 	.word	0x00003790


	//   ....[74]....
        /*0310*/ 	.word	0x000037d0


	//   ....[75]....
        /*0314*/ 	.word	0x000037f0


	//   ....[76]....
        /*0318*/ 	.word	0x00003820


	//   ....[77]....
        /*031c*/ 	.word	0x00003830


	//   ....[78]....
        /*0320*/ 	.word	0x00003880


	//   ....[79]....
        /*0324*/ 	.word	0x00003890


	//   ....[80]....
        /*0328*/ 	.word	0x000038e0


	//   ....[81]....
        /*032c*/ 	.word	0x00003910


	//   ....[82]....
        /*0330*/ 	.word	0x00003930


	//   ....[83]....
        /*0334*/ 	.word	0x00003940


	//   ....[84]....
        /*0338*/ 	.word	0x00003990


	//   ....[85]....
        /*033c*/ 	.word	0x000039c0


	//   ....[86]....
        /*0340*/ 	.word	0x00003a10


	//   ....[87]....
        /*0344*/ 	.word	0x00003a30


	//   ....[88]....
        /*0348*/ 	.word	0x00003a60


	//   ....[89]....
        /*034c*/ 	.word	0x00003a70


	//----- nvinfo : EIATTR_VRC_CTA_INIT_COUNT
	.align		4
.L_242:
        /*0350*/ 	.byte	0x02, 0x4a
	.zero		1
	.zero		1


	//----- nvinfo : EIATTR_EXIT_INSTR_OFFSETS
	.align		4
        /*0354*/ 	.byte	0x04, 0x1c
        /*0356*/ 	.short	(.L_244 - .L_243)


	//   ....[0]....
.L_243:
        /*0358*/ 	.word	0x00000070


	//   ....[1]....
        /*035c*/ 	.word	0x000000f0


	//   ....[2]....
        /*0360*/ 	.word	0x00003db0


	//   ....[3]....
        /*0364*/ 	.word	0x00003e50


	//----- nvinfo : EIATTR_MAX_THREADS
	.align		4
.L_244:
        /*0368*/ 	.byte	0x04, 0x05
        /*036a*/ 	.short	(.L_246 - .L_245)
.L_245:
        /*036c*/ 	.word	0x00000100
        /*0370*/ 	.word	0x00000001
        /*0374*/ 	.word	0x00000001


	//----- nvinfo : EIATTR_CRS_STACK_SIZE
	.align		4
.L_246:
        /*0378*/ 	.byte	0x04, 0x1e
        /*037a*/ 	.short	(.L_248 - .L_247)
.L_247:
        /*037c*/ 	.word	0x00000000


	//----- nvinfo : EIATTR_CBANK_PARAM_SIZE
	.align		4
.L_248:
        /*0380*/ 	.byte	0x03, 0x19
        /*0382*/ 	.short	0x0039


	//----- nvinfo : EIATTR_PARAM_CBANK
	.align		4
        /*0384*/ 	.byte	0x04, 0x0a
        /*0386*/ 	.short	(.L_250 - .L_249)
	.align		4
.L_249:
        /*0388*/ 	.word	index@(.nv.constant0._ZN3cub18CUB_300001_SM_10006detail6reduce28DeviceReduceSingleTileKernelINS2_10policy_hubIN4cuda3std3__45tupleIJdddEEEj9tuple_sumE10Policy1000EN6thrust24THRUST_300001_SM_1000_NS12zip_iteratorINS8_IJNSE_10device_ptrIKdEESI_EEEEEPS9_jSA_S9_S9_12compute_sumsEEvT0_T1_T2_T3_T4_T6_)
        /*038c*/ 	.short	0x0380
        /*038e*/ 	.short	0x0039


	//----- nvinfo : EIATTR_SW_WAR
	.align		4
.L_250:
        /*0390*/ 	.byte	0x04, 0x36
        /*0392*/ 	.short	(.L_252 - .L_251)
.L_251:
        /*0394*/ 	.word	0x00000008
.L_252:


//--------------------- .nv.info._ZN3cub18CUB_300001_SM_10006detail11EmptyKernelIvEEvv --------------------------
	.section	.nv.info._ZN3cub18CUB_300001_SM_10006detail11EmptyKernelIvEEvv,"",@"SHT_CUDA_INFO"
	.sectionflags	@""
	.align	4


	//----- nvinfo : EIATTR_CUDA_API_VERSION
	.align		4
        /*0000*/ 	.byte	0x04, 0x37
        /*0002*/ 	.short	(.L_254 - .L_253)
.L_253:
        /*0004*/ 	.word	0x00000082


	//----- nvinfo : EIATTR_SPARSE_MMA_MASK
	.align		4
.L_254:
        /*0008*/ 	.byte	0x03, 0x50
        /*000a*/ 	.short	0x0000


	//----- nvinfo : EIATTR_MAXREG_COUNT
	.align		4
        /*000c*/ 	.byte	0x03, 0x1b
        /*000e*/ 	.short	0x00ff


	//----- nvinfo : EIATTR_MERCURY_ISA_VERSION
	.align		4
        /*0010*/ 	.byte	0x03, 0x5f
        /*0012*/ 	.short	0x0101


	//----- nvinfo : EIATTR_VRC_CTA_INIT_COUNT
	.align		4
        /*0014*/ 	.byte	0x02, 0x4a
	.zero		1
	.zero		1


	//----- nvinfo : EIATTR_EXIT_INSTR_OFFSETS
	.align		4
        /*0018*/ 	.byte	0x04, 0x1c
        /*001a*/ 	.short	(.L_256 - .L_255)


	//   ....[0]....
.L_255:
        /*001c*/ 	.word	0x00000010


	//----- nvinfo : EIATTR_SW_WAR
	.align		4
.L_256:
        /*0020*/ 	.byte	0x04, 0x36
        /*0022*/ 	.short	(.L_258 - .L_257)
.L_257:
        /*0024*/ 	.word	0x00000008
.L_258:


//--------------------- .nv.callgraph             --------------------------
	.section	.nv.callgraph,"",@"SHT_CUDA_CALLGRAPH"
	.align	4
	.sectionentsize	8
	.align		4
        /*0000*/ 	.word	0x00000000
	.align		4
        /*0004*/ 	.word	0xffffffff
	.align		4
        /*0008*/ 	.word	0x00000000
	.align		4
        /*000c*/ 	.word	0xfffffffe
	.align		4
        /*0010*/ 	.word	0x00000000
	.align		4
        /*0014*/ 	.word	0xfffffffd
	.align		4
        /*0018*/ 	.word	0x00000000
	.align		4
        /*001c*/ 	.word	0xfffffffc


//--------------------- .nv.constant4             --------------------------
	.section	.nv.constant4,"a",@progbits
	.align	8
	.align		8
.nv.constant4:
        /*0000*/ 	.dword	_ZN34_INTERNAL_3c9d01cd_4_k_cu_067142dd4cuda3std3__45__cpo5beginE
	.align		8
        /*0008*/ 	.dword	_ZN34_INTERNAL_3c9d01cd_4_k_cu_067142dd4cuda3std3__45__cpo3endE
	.align		8
        /*0010*/ 	.dword	_ZN34_INTERNAL_3c9d01cd_4_k_cu_067142dd4cuda3std3__45__cpo6cbeginE
	.align		8
        /*0018*/ 	.dword	_ZN34_INTERNAL_3c9d01cd_4_k_cu_067142dd4cuda3std3__45__cpo4cendE
	.align		8
        /*0020*/ 	.dword	_ZN34_INTERNAL_3c9d01cd_4_k_cu_067142dd4cuda3std3__45__cpo6rbeginE
	.align		8
        /*0028*/ 	.dword	_ZN34_INTERNAL_3c9d01cd_4_k_cu_067142dd4cuda3std3__45__cpo4rendE
	.align		8
        /*0030*/ 	.dword	_ZN34_INTERNAL_3c9d01cd_4_k_cu_067142dd4cuda3std3__45__cpo7crbeginE
	.align		8
        /*0038*/ 	.dword	_ZN34_INTERNAL_3c9d01cd_4_k_cu_067142dd4cuda3std3__45__cpo5crendE
	.align		8
        /*0040*/ 	.dword	_ZN34_INTERNAL_3c9d01cd_4_k_cu_067142dd4cuda3std3__436_GLOBAL__N__3c9d01cd_4_k_cu_067142dd6ignoreE
	.align		8
        /*0048*/ 	.dword	_ZN34_INTERNAL_3c9d01cd_4_k_cu_067142dd4cuda3std3__419piecewise_constructE
	.align		8
        /*0050*/ 	.dword	_ZN34_INTERNAL_3c9d01cd_4_k_cu_067142dd4cuda3std3__48in_placeE
	.align		8
        /*0058*/ 	.dword	_ZN34_INTERNAL_3c9d01cd_4_k_cu_067142dd4cuda3std3__420unreachable_sentinelE
	.align		8
        /*0060*/ 	.dword	_ZN34_INTERNAL_3c9d01cd_4_k_cu_067142dd4cuda3std3__47nulloptE
	.align		8
        /*0068*/ 	.dword	_ZN34_INTERNAL_3c9d01cd_4_k_cu_067142dd4cuda3std3__48unexpectE
	.align		8
        /*0070*/ 	.dword	_ZN34_INTERNAL_3c9d01cd_4_k_cu_067142dd4cuda3std6ranges3__45__cpo4swapE
	.align		8
        /*0078*/ 	.dword	_ZN34_INTERNAL_3c9d01cd_4_k_cu_067142dd4cuda3std6ranges3__45__cpo9iter_moveE
	.align		8
        /*0080*/ 	.dword	_ZN34_INTERNAL_3c9d01cd_4_k_cu_067142dd4cuda3std6ranges3__45__cpo5beginE
	.align		8
        /*0088*/ 	.dword	_ZN34_INTERNAL_3c9d01cd_4_k_cu_067142dd4cuda3std6ranges3__45__cpo3endE
	.align		8
        /*0090*/ 	.dword	_ZN34_INTERNAL_3c9d01cd_4_k_cu_067142dd4cuda3std6ranges3__45__cpo6cbeginE
	.align		8
        /*0098*/ 	.dword	_ZN34_INTERNAL_3c9d01cd_4_k_cu_067142dd4cuda3std6ranges3__45__cpo4cendE
	.align		8
        /*00a0*/ 	.dword	_ZN34_INTERNAL_3c9d01cd_4_k_cu_067142dd4cuda3std6ranges3__45__cpo7advanceE
	.align		8
        /*00a8*/ 	.dword	_ZN34_INTERNAL_3c9d01cd_4_k_cu_067142dd4cuda3std6ranges3__45__cpo9iter_swapE
	.align		8
        /*00b0*/ 	.dword	_ZN34_INTERNAL_3c9d01cd_4_k_cu_067142dd4cuda3std6ranges3__45__cpo4nextE
	.align		8
        /*00b8*/ 	.dword	_ZN34_INTERNAL_3c9d01cd_4_k_cu_067142dd4cuda3std6ranges3__45__cpo4prevE
	.align		8
        /*00c0*/ 	.dword	_ZN34_INTERNAL_3c9d01cd_4_k_cu_067142dd4cuda3std6ranges3__45__cpo4dataE
	.align		8
        /*00c8*/ 	.dword	_ZN34_INTERNAL_3c9d01cd_4_k_cu_067142dd4cuda3std6ranges3__45__cpo5cdataE
	.align		8
        /*00d0*/ 	.dword	_ZN34_INTERNAL_3c9d01cd_4_k_cu_067142dd4cuda3std6ranges3__45__cpo4sizeE
	.align		8
        /*00d8*/ 	.dword	_ZN34_INTERNAL_3c9d01cd_4_k_cu_067142dd4cuda3std6ranges3__45__cpo5ssizeE
	.align		8
        /*00e0*/ 	.dword	_ZN34_INTERNAL_3c9d01cd_4_k_cu_067142dd4cuda3std6ranges3__45__cpo8distanceE
	.align		8
        /*00e8*/ 	.dword	_ZN34_INTERNAL_3c9d01cd_4_k_cu_067142dd6thrust24THRUST_300001_SM_1000_NS8cuda_cub3parE
	.align		8
        /*00f0*/ 	.dword	_ZN34_INTERNAL_3c9d01cd_4_k_cu_067142dd6thrust24THRUST_300001_SM_1000_NS8cuda_cub10par_nosyncE
	.align		8
        /*00f8*/ 	.dword	_ZN34_INTERNAL_3c9d01cd_4_k_cu_067142dd6thrust24THRUST_300001_SM_1000_NS6system6detail10sequential3seqE
	.align		8
        /*0100*/ 	.dword	_ZN34_INTERNAL_3c9d01cd_4_k_cu_067142dd6thrust24THRUST_300001_SM_1000_NS12placeholders2_1E
	.align		8
        /*0108*/ 	.dword	_ZN34_INTERNAL_3c9d01cd_4_k_cu_067142dd6thrust24THRUST_300001_SM_1000_NS12placeholders2_2E
	.align		8
        /*0110*/ 	.dword	_ZN34_INTERNAL_3c9d01cd_4_k_cu_067142dd6thrust24THRUST_300001_SM_1000_NS12placeholders2_3E
	.align		8
        /*0118*/ 	.dword	_ZN34_INTERNAL_3c9d01cd_4_k_cu_067142dd6thrust24THRUST_300001_SM_1000_NS12placeholders2_4E
	.align		8
        /*0120*/ 	.dword	_ZN34_INTERNAL_3c9d01cd_4_k_cu_067142dd6thrust24THRUST_300001_SM_1000_NS12placeholders2_5E
	.align		8
        /*0128*/ 	.dword	_ZN34_INTERNAL_3c9d01cd_4_k_cu_067142dd6thrust24THRUST_300001_SM_1000_NS12placeholders2_6E
	.align		8
        /*0130*/ 	.dword	_ZN34_INTERNAL_3c9d01cd_4_k_cu_067142dd6thrust24THRUST_300001_SM_1000_NS12placeholders2_7E
	.align		8
        /*0138*/ 	.dword	_ZN34_INTERNAL_3c9d01cd_4_k_cu_067142dd6thrust24THRUST_300001_SM_1000_NS12placeholders2_8E
	.align		8
        /*0140*/ 	.dword	_ZN34_INTERNAL_3c9d01cd_4_k_cu_067142dd6thrust24THRUST_300001_SM_1000_NS12placeholders2_9E
	.align		8
        /*0148*/ 	.dword	_ZN34_INTERNAL_3c9d01cd_4_k_cu_067142dd6thrust24THRUST_300001_SM_1000_NS12placeholders3_10E
	.align		8
        /*0150*/ 	.dword	_ZN34_INTERNAL_3c9d01cd_4_k_cu_067142dd6thrust24THRUST_300001_SM_1000_NS3seqE


//--------------------- .text._ZN3cub18CUB_300001_SM_10006detail6reduce28DeviceReduceSingleTileKernelINS2_10policy_hubIN4cuda3std3__45tupleIJdddEEEy9tuple_sumE10Policy1000EPS9_SD_iSA_S9_S9_NS7_10__identityEEEvT0_T1_T2_T3_T4_T6_ --------------------------
	.section	.text._ZN3cub18CUB_300001_SM_10006detail6reduce28DeviceReduceSingleTileKernelINS2_10policy_hubIN4cuda3std3__45tupleIJdddEEEy9tuple_sumE10Policy1000EPS9_SD_iSA_S9_S9_NS7_10__identityEEEvT0_T1_T2_T3_T4_T6_,"ax",@progbits
	.align	128
        .global         _ZN3cub18CUB_300001_SM_10006detail6reduce28DeviceReduceSingleTileKernelINS2_10policy_hubIN4cuda3std3__45tupleIJdddEEEy9tuple_sumE10Policy1000EPS9_SD_iSA_S9_S9_NS7_10__identityEEEvT0_T1_T2_T3_T4_T6_
        .type           _ZN3cub18CUB_300001_SM_10006detail6reduce28DeviceReduceSingleTileKernelINS2_10policy_hubIN4cuda3std3__45tupleIJdddEEEy9tuple_sumE10Policy1000EPS9_SD_iSA_S9_S9_NS7_10__identityEEEvT0_T1_T2_T3_T4_T6_,@function
        .size           _ZN3cub18CUB_300001_SM_10006detail6reduce28DeviceReduceSingleTileKernelINS2_10policy_hubIN4cuda3std3__45tupleIJdddEEEy9tuple_sumE10Policy1000EPS9_SD_iSA_S9_S9_NS7_10__identityEEEvT0_T1_T2_T3_T4_T6_,(.L_x_202 - _ZN3cub18CUB_300001_SM_10006detail6reduce28DeviceReduceSingleTileKernelINS2_10policy_hubIN4cuda3std3__45tupleIJdddEEEy9tuple_sumE10Policy1000EPS9_SD_iSA_S9_S9_NS7_10__identityEEEvT0_T1_T2_T3_T4_T6_)
        .other          _ZN3cub18CUB_300001_SM_10006detail6reduce28DeviceReduceSingleTileKernelINS2_10policy_hubIN4cuda3std3__45tupleIJdddEEEy9tuple_sumE10Policy1000EPS9_SD_iSA_S9_S9_NS7_10__identityEEEvT0_T1_T2_T3_T4_T6_,@"STO_CUDA_ENTRY STV_DEFAULT"
_ZN3cub18CUB_300001_SM_10006detail6reduce28DeviceReduceSingleTileKernelINS2_10policy_hubIN4cuda3std3__45tupleIJdddEEEy9tuple_sumE10Policy1000EPS9_SD_iSA_S9_S9_NS7_10__identityEEEvT0_T1_T2_T3_T4_T6_:
.text._ZN3cub18CUB_300001_SM_10006detail6reduce28DeviceReduceSingleTileKernelINS2_10policy_hubIN4cuda3std3__45tupleIJdddEEEy9tuple_sumE10Policy1000EPS9_SD_iSA_S9_S9_NS7_10__identityEEEvT0_T1_T2_T3_T4_T6_:
[----:B------:R-:W-:Y:S01]  /*0000*/  LDC R1, c[0x0][0x37c] ;  /* 0x0000df00ff017b82 */ /* 0x000fe20000000800 */
[----:B------:R-:W0:Y:S01]  /*0010*/  LDCU UR4, c[0x0][0x390] ;  /* 0x00007200ff0477ac */ /* 0x000e220008000800 */
[----:B------:R-:W1:Y:S01]  /*0020*/  LDCU.64 UR6, c[0x0][0x358] ;  /* 0x00006b00ff0677ac */ /* 0x000e620008000a00 */
[----:B0-----:R-:W-:-:S05]  /*0030*/  IMAD.U32 R0, RZ, RZ, UR4 ;  /* 0x00000004ff007e24 */ /* 0x001fca000f8e00ff */
[----:B------:R-:W-:-:S13]  /*0040*/  ISETP.NE.AND P0, PT, R0, RZ, PT ;  /* 0x000000ff0000720c */ /* 0x000fda0003f05270 */
[----:B-1----:R-:W-:Y:S05]  /*0050*/  @P0 BRA `(.L_x_0) ;  /* 0x00000000002c0947 */ /* 0x002fea0003800000 */
[----:B------:R-:W0:Y:S02]  /*0060*/  S2R R0, SR_TID.X ;  /* 0x0000000000007919 */ /* 0x000e240000002100 */
[----:B0-----:R-:W-:-:S13]  /*0070*/  ISETP.NE.AND P0, PT, R0, RZ, PT ;  /* 0x000000ff0000720c */ /* 0x001fda0003f05270 */
[----:B------:R-:W-:Y:S05]  /*0080*/  @P0 EXIT ;  /* 0x000000000000094d */ /* 0x000fea0003800000 */
[----:B------:R-:W0:Y:S08]  /*0090*/  LDC.64 R2, c[0x0][0x388] ;  /* 0x0000e200ff027b82 */ /* 0x000e300000000a00 */
[----:B------:R-:W0:Y:S08]  /*00a0*/  LDC.64 R4, c[0x0][0x398] ;  /* 0x0000e600ff047b82 */ /* 0x000e300000000a00 */
[----:B------:R-:W1:Y:S08]  /*00b0*/  LDC.64 R6, c[0x0][0x3a0] ;  /* 0x0000e800ff067b82 */ /* 0x000e700000000a00 */
[----:B------:R-:W2:Y:S01]  /*00c0*/  LDC.64 R8, c[0x0][0x3a8] ;  /* 0x0000ea00ff087b82 */ /* 0x000ea20000000a00 */
[----:B0-----:R-:W-:Y:S04]  /*00d0*/  STG.E.64 desc[UR6][R2.64], R4 ;  /* 0x0000000402007986 */ /* 0x001fe8000c101b06 */
[----:B-1----:R-:W-:Y:S04]  /*00e0*/  STG.E.64 desc[UR6][R2.64+0x8], R6 ;  /* 0x0000080602007986 */ /* 0x002fe8000c101b06 */
[----:B--2---:R-:W-:Y:S01]  /*00f0*/  STG.E.64 desc[UR6][R2.64+0x10], R8 ;  /* 0x0000100802007986 */ /* 0x004fe2000c101b06 */
[----:B------:R-:W-:Y:S05]  /*0100*/  EXIT ;  /* 0x000000000000794d */ /* 0x000fea0003800000 */
.L_x_0:
[----:B------:R-:W-:Y:S01]  /*0110*/  ISETP.GT.AND P0, PT, R0, 0x1ff, PT ;  /* 0x000001ff0000780c */ /* 0x000fe20003f04270 */
[----:B------:R-:W-:-:S12]  /*0120*/  BSSY.RECONVERGENT B0, `(.L_x_1) ;  /* 0x00003ce000007945 */ /* 0x000fd80003800200 */
[----:B------:R-:W-:Y:S05]  /*0130*/  @P0 BRA `(.L_x_2) ;  /* 0x0000002000b00947 */ /* 0x000fea0003800000 */
[----:B------:R-:W0:Y:S01]  /*0140*/  S2R R3, SR_TID.X ;  /* 0x0000000000037919 */ /* 0x000e220000002100 */
[----:B------:R-:W-:Y:S01]  /*0150*/  BSSY.RECONVERGENT B1, `(.L_x_3) ;  /* 0x000000d000017945 */ /* 0x000fe20003800200 */
[----:B------:R-:W-:Y:S02]  /*0160*/  CS2R R8, SRZ ;  /* 0x0000000000087805 */ /* 0x000fe4000001ff00 */
[----:B------:R-:W-:Y:S02]  /*0170*/  CS2R R6, SRZ ;  /* 0x0000000000067805 */ /* 0x000fe4000001ff00 */
[----:B------:R-:W-:Y:S02]  /*0180*/  CS2R R4, SRZ ;  /* 0x0000000000047805 */ /* 0x000fe4000001ff00 */
[----:B0-----:R-:W-:Y:S01]  /*0190*/  ISETP.GE.AND P0, PT, R3, R0, PT ;  /* 0x000000000300720c */ /* 0x001fe20003f06270 */
[----:B------:R-:W-:-:S12]  /*01a0*/  IMAD.MOV.U32 R11, RZ, RZ, R3 ;  /* 0x000000ffff0b7224 */ /* 0x000fd800078e0003 */
[----:B------:R-:W-:Y:S05]  /*01b0*/  @P0 BRA `(.L_x_4) ;  /* 0x0000000000180947 */ /* 0x000fea0003800000 */
[----:B------:R-:W0:Y:S02]  /*01c0*/  LDC.64 R12, c[0x0][0x380] ;  /* 0x0000e000ff0c7b82 */ /* 0x000e240000000a00 */
[----:B0-----:R-:W-:-:S05]  /*01d0*/  IMAD.WIDE.U32 R12, R3, 0x18, R12 ;  /* 0x00000018030c7825 */ /* 0x001fca00078e000c */
[----:B------:R0:W5:Y:S04]  /*01e0*/  LDG.E.64.CONSTANT R4, desc[UR6][R12.64] ;  /* 0x000000060c047981 */ /* 0x000168000c1e9b00 */
[----:B------:R0:W5:Y:S04]  /*01f0*/  LDG.E.64.CONSTANT R6, desc[UR6][R12.64+0x8] ;  /* 0x000008060c067981 */ /* 0x000168000c1e9b00 */
[----:B------:R0:W5:Y:S01]  /*0200*/  LDG.E.64.CONSTANT R8, desc[UR6][R12.64+0x10] ;  /* 0x000010060c087981 */ /* 0x000162000c1e9b00 */
[----:B------:R-:W-:-:S07]  /*0210*/  VIADD R11, R3, 0x100 ;  /* 0x00000100030b7836 */ /* 0x000fce0000000000 */
.L_x_4:
[----:B------:R-:W-:Y:S05]  /*0220*/  BSYNC.RECONVERGENT B1 ;  /* 0x0000000000017941 */ /* 0x000fea0003800200 */
.L_x_3:
[----:B------:R-:W-:Y:S01]  /*0230*/  ISETP.GE.AND P0, PT, R11, R0, PT ;  /* 0x000000000b00720c */ /* 0x000fe20003f06270 */
[----:B------:R-:W-:-:S12]  /*0240*/  BSSY.RECONVERGENT B1, `(.L_x_5) ;  /* 0x00000e8000017945 */ /* 0x000fd80003800200 */
[----:B------:R-:W-:Y:S05]  /*0250*/  @P0 BRA `(.L_x_6) ;  /* 0x0000000c00980947 */ /* 0x000fea0003800000 */
[----:B0-----:R-:W-:Y:S01]  /*0260*/  LOP3.LUT R13, RZ, R11, RZ, 0x33, !PT ;  /* 0x0000000bff0d7212 */ /* 0x001fe200078e33ff */
[----:B------:R-:W-:Y:S04]  /*0270*/  BSSY.RECONVERGENT B2, `(.L_x_7) ;  /* 0x0000019000027945 */ /* 0x000fe80003800200 */
[----:B------:R-:W-:-:S05]  /*0280*/  IMAD.IADD R2, R13, 0x1, R0 ;  /* 0x000000010d027824 */ /* 0x000fca00078e0200 */
[C---:B------:R-:W-:Y:S02]  /*0290*/  LOP3.LUT R10, R2.reuse, 0x300, RZ, 0xc0, !PT ;  /* 0x00000300020a7812 */ /* 0x040fe400078ec0ff */
[----:B------:R-:W-:Y:S02]  /*02a0*/  ISETP.GE.U32.AND P1, PT, R2, 0x300, PT ;  /* 0x000003000200780c */ /* 0x000fe40003f26070 */
[----:B------:R-:W-:-:S13]  /*02b0*/  ISETP.NE.AND P0, PT, R10, 0x300, PT ;  /* 0x000003000a00780c */ /* 0x000fda0003f05270 */
[----:B------:R-:W-:Y:S05]  /*02c0*/  @!P0 BRA `(.L_x_8) ;  /* 0x00000000004c8947 */ /* 0x000fea0003800000 */
[----:B------:R-:W0:Y:S01]  /*02d0*/  LDC.64 R12, c[0x0][0x380] ;  /* 0x0000e000ff0c7b82 */ /* 0x000e220000000a00 */
[----:B------:R-:W-:-:S04]  /*02e0*/  LEA.HI R2, R2, 0x1, RZ, 0x18 ;  /* 0x0000000102027811 */ /* 0x000fc800078fc0ff */
[----:B------:R-:W-:-:S05]  /*02f0*/  LOP3.LUT R2, R2, 0x3, RZ, 0xc0, !PT ;  /* 0x0000000302027812 */ /* 0x000fca00078ec0ff */
[----:B------:R-:W-:Y:S02]  /*0300*/  IMAD.MOV R2, RZ, RZ, -R2 ;  /* 0x000000ffff027224 */ /* 0x000fe400078e0a02 */
[----:B0-----:R-:W-:-:S07]  /*0310*/  IMAD.WIDE.U32 R12, R11, 0x18, R12 ;  /* 0x000000180b0c7825 */ /* 0x001fce00078e000c */
.L_x_9:
[----:B------:R-:W-:Y:S02]  /*0320*/  IMAD.MOV.U32 R18, RZ, RZ, R12 ;  /* 0x000000ffff127224 */ /* 0x000fe400078e000c */
[----:B------:R-:W-:-:S05]  /*0330*/  IMAD.MOV.U32 R19, RZ, RZ, R13 ;  /* 0x000000ffff137224 */ /* 0x000fca00078e000d */
[----:B------:R-:W2:Y:S04]  /*0340*/  LDG.E.64.CONSTANT R12, desc[UR6][R18.64] ;  /* 0x00000006120c7981 */ /* 0x000ea8000c1e9b00 */
[----:B------:R-:W3:Y:S04]  /*0350*/  LDG.E.64.CONSTANT R14, desc[UR6][R18.64+0x8] ;  /* 0x00000806120e7981 */ /* 0x000ee8000c1e9b00 */
[----:B------:R-:W4:Y:S01]  /*0360*/  LDG.E.64.CONSTANT R16, desc[UR6][R18.64+0x10] ;  /* 0x0000100612107981 */ /* 0x000f22000c1e9b00 */
[----:B------:R-:W-:Y:S02]  /*0370*/  VIADD R2, R2, 0x1 ;  /* 0x0000000102027836 */ /* 0x000fe40000000000 */
[----:B------:R-:W-:-:S03]  /*0380*/  VIADD R11, R11, 0x100 ;  /* 0x000001000b0b7836 */ /* 0x000fc60000000000 */
[----:B------:R-:W-:Y:S01]  /*0390*/  ISETP.NE.AND P0, PT, R2, RZ, PT ;  /* 0x000000ff0200720c */ /* 0x000fe20003f05270 */
[----:B--2--5:R-:W-:Y:S01]  /*03a0*/  DADD R4, R12, R4 ;  /* 0x000000000c047229 */ /* 0x024fe20000000004 */
[----:B------:R-:W-:Y:S01]  /*03b0*/  IADD3 R12, P2, PT, R18, 0x1800, RZ ;  /* 0x00001800120c7810 */ /* 0x000fe20007f5e0ff */
[----:B---3--:R-:W-:-:S04]  /*03c0*/  DADD R6, R14, R6 ;  /* 0x000000000e067229 */ /* 0x008fc80000000006 */
[----:B------:R-:W-:Y:S01]  /*03d0*/  IMAD.X R13, RZ, RZ, R19, P2 ;  /* 0x000000ffff0d7224 */ /* 0x000fe200010e0613 */
[----:B----4-:R-:W-:-:S05]  /*03e0*/  DADD R8, R16, R8 ;  /* 0x0000000010087229 */ /* 0x010fca0000000008 */
[----:B------:R-:W-:Y:S06]  /*03f0*/  @P0 BRA `(.L_x_9) ;  /* 0xfffffffc00c80947 */ /* 0x000fec000383ffff */
.L_x_8:
[----:B------:R-:W-:Y:S05]  /*0400*/  BSYNC.RECONVERGENT B2 ;  /* 0x0000000000027941 */ /* 0x000fea0003800200 */
.L_x_7:
[----:B------:R-:W-:Y:S05]  /*0410*/  @!P1 BRA `(.L_x_6) ;  /* 0x0000000c00289947 */ /* 0x000fea0003800000 */
[----:B------:R-:W-:Y:S01]  /*0420*/  IMAD.IADD R2, R0, 0x1, -R11 ;  /* 0x0000000100027824 */ /* 0x000fe200078e0a0b */
[----:B------:R-:W-:Y:S01]  /*0430*/  BSSY.RECONVERGENT B2, `(.L_x_10) ;  /* 0x0000071000027945 */ /* 0x000fe20003800200 */
[----:B------:R-:W-:-:S03]  /*0440*/  PLOP3.LUT P0, PT, PT, PT, PT, 0x80, 0x8 ;  /* 0x000000000008781c */ /* 0x000fc60003f0f070 */
[----:B------:R-:W-:-:S13]  /*0450*/  ISETP.GT.AND P1, PT, R2, 0xc00, PT ;  /* 0x00000c000200780c */ /* 0x000fda0003f24270 */
[----:B------:R-:W-:Y:S05]  /*0460*/  @!P1 BRA `(.L_x_11) ;  /* 0x0000000400b49947 */ /* 0x000fea0003800000 */
[----:B------:R-:W-:Y:S01]  /*0470*/  PLOP3.LUT P0, PT, PT, PT, PT, 0x8, 0x80 ;  /* 0x000000000080781c */ /* 0x000fe20003f0e170 */
[----:B------:R-:W-:-:S12]  /*0480*/  VIADD R2, R0, 0xfffff400 ;  /* 0xfffff40000027836 */ /* 0x000fd80000000000 */
.L_x_12:
[----:B------:R-:W0:Y:S02]  /*0490*/  LDC.64 R108, c[0x0][0x380] ;  /* 0x0000e000ff6c7b82 */ /* 0x000e240000000a00 */
[----:B0-----:R-:W-:-:S05]  /*04a0*/  IMAD.WIDE R20, R11, 0x18, R108 ;  /* 0x000000180b147825 */ /* 0x001fca00078e026c */
[----:B------:R-:W2:Y:S04]  /*04b0*/  LDG.E.64.CONSTANT R106, desc[UR6][R20.64] ;  /* 0x00000006146a7981 */ /* 0x000ea8000c1e9b00 */
[----:B------:R-:W3:Y:S04]  /*04c0*/  LDG.E.64.CONSTANT R104, desc[UR6][R20.64+0x8] ;  /* 0x0000080614687981 */ /* 0x000ee8000c1e9b00 */
[----:B------:R-:W4:Y:S04]  /*04d0*/  LDG.E.64.CONSTANT R102, desc[UR6][R20.64+0x10] ;  /* 0x0000100614667981 */ /* 0x000f28000c1e9b00 */
[----:B------:R-:W4:Y:S04]  /*04e0*/  LDG.E.64.CONSTANT R100, desc[UR6][R20.64+0x1800] ;  /* 0x0018000614647981 */ /* 0x000f28000c1e9b00 */
[----:B------:R-:W4:Y:S04]  /*04f0*/  LDG.E.64.CONSTANT R98, desc[UR6][R20.64+0x1808] ;  /* 0x0018080614627981 */ /* 0x000f28000c1e9b00 */
[----:B------:R-:W4:Y:S04]  /*0500*/  LDG.E.64.CONSTANT R96, desc[UR6][R20.64+0x1810] ;  /* 0x0018100614607981 */ /* 0x000f28000c1e9b00 */
[----:B------:R-:W4:Y:S04]  /*0510*/  LDG.E.64.CONSTANT R94, desc[UR6][R20.64+0x3000] ;  /* 0x00300006145e7981 */ /* 0x000f28000c1e9b00 */
[----:B------:R-:W4:Y:S04]  /*0520*/  LDG.E.64.CONSTANT R18, desc[UR6][R20.64+0x3008] ;  /* 0x0030080614127981 */ /* 0x000f28000c1e9b00 */
[----:B------:R-:W4:Y:S01]  /*0530*/  LDG.E.64.CONSTANT R16, desc[UR6][R20.64+0x3010] ;  /* 0x0030100614107981 */ /* 0x000f22000c1e9b00 */
[----:B------:R-:W-:-:S03]  /*0540*/  VIADD R23, R11, 0x400 ;  /* 0x000004000b177836 */ /* 0x000fc60000000000 */
[----:B------:R-:W4:Y:S01]  /*0550*/  LDG.E.64.CONSTANT R14, desc[UR6][R20.64+0x4800] ;  /* 0x00480006140e7981 */ /* 0x000f22000c1e9b00 */
[----:B------:R-:W-:-:S03]  /*0560*/  IMAD.WIDE R22, R23, 0x18, R108 ;  /* 0x0000001817167825 */ /* 0x000fc600078e026c */
[----:B------:R-:W4:Y:S04]  /*0570*/  LDG.E.64.CONSTANT R12, desc[UR6][R20.64+0x4808] ;  /* 0x00480806140c7981 */ /* 0x000f28000c1e9b00 */
[----:B------:R0:W4:Y:S04]  /*0580*/  LDG.E.64.CONSTANT R92, desc[UR6][R20.64+0x4810] ;  /* 0x00481006145c7981 */ /* 0x000128000c1e9b00 */
[----:B------:R-:W4:Y:S04]  /*0590*/  LDG.E.64.CONSTANT R90, desc[UR6][R22.64] ;  /* 0x00000006165a7981 */ /* 0x000f28000c1e9b00 */
[----:B------:R-:W4:Y:S04]  /*05a0*/  LDG.E.64.CONSTANT R88, desc[UR6][R22.64+0x8] ;  /* 0x0000080616587981 */ /* 0x000f28000c1e9b00 */
        /* <DEDUP_REMOVED lines=9> */
[----:B0-----:R-:W-:-:S03]  /*0640*/  IMAD.WIDE R20, R25, 0x18, R108 ;  /* 0x0000001819147825 */ /* 0x001fc600078e026c */
        /* <DEDUP_REMOVED lines=28> */
[----:B------:R-:W-:-:S05]  /*0810*/  VIADD R11, R11, 0x1000 ;  /* 0x000010000b0b7836 */ /* 0x000fca0000000000 */
[----:B------:R-:W-:Y:S01]  /*0820*/  ISETP.GE.AND P1, PT, R11, R2, PT ;  /* 0x000000020b00720c */ /* 0x000fe20003f26270 */
[----:B--2--5:R-:W-:Y:S02]  /*0830*/  DADD R106, R106, R4 ;  /* 0x000000006a6a7229 */ /* 0x024fe40000000004 */
[----:B---3--:R-:W-:Y:S02]  /*0840*/  DADD R104, R104, R6 ;  /* 0x0000000068687229 */ /* 0x008fe40000000006 */
[----:B----4-:R-:W-:-:S04]  /*0850*/  DADD R102, R102, R8 ;  /* 0x0000000066667229 */ /* 0x010fc80000000008 */
[----:B------:R-:W-:Y:S02]  /*0860*/  DADD R100, R106, R100 ;  /* 0x000000006a647229 */ /* 0x000fe40000000064 */
[----:B------:R-:W-:Y:S02]  /*0870*/  DADD R98, R104, R98 ;  /* 0x0000000068627229 */ /* 0x000fe40000000062 */
[----:B------:R-:W-:-:S04]  /*0880*/  DADD R96, R102, R96 ;  /* 0x0000000066607229 */ /* 0x000fc80000000060 */
        /* <DEDUP_REMOVED lines=41> */
[----:B------:R-:W-:Y:S01]  /*0b20*/  DADD R8, R16, R20 ;  /* 0x0000000010087229 */ /* 0x000fe20000000014 */
[----:B------:R-:W-:Y:S10]  /*0b30*/  @!P1 BRA `(.L_x_12) ;  /* 0xfffffff800549947 */ /* 0x000ff4000383ffff */
.L_x_11:
[----:B------:R-:W-:Y:S05]  /*0b40*/  BSYNC.RECONVERGENT B2 ;  /* 0x0000000000027941 */ /* 0x000fea0003800200 */
.L_x_10:
[----:B------:R-:W-:Y:S01]  /*0b50*/  IMAD.IADD R2, R0, 0x1, -R11 ;  /* 0x0000000100027824 */ /* 0x000fe200078e0a0b */
[----:B------:R-:W-:Y:S04]  /*0b60*/  BSSY.RECONVERGENT B2, `(.L_x_13) ;  /* 0x0000039000027945 */ /* 0x000fe80003800200 */
[----:B------:R-:W-:-:S13]  /*0b70*/  ISETP.GT.AND P1, PT, R2, 0x400, PT ;  /* 0x000004000200780c */ /* 0x000fda0003f24270 */
[----:B------:R-:W-:Y:S05]  /*0b80*/  @!P1 BRA `(.L_x_14) ;  /* 0x0000000000d89947 */ /* 0x000fea0003800000 */
[----:B------:R-:W0:Y:S01]  /*0b90*/  LDC.64 R38, c[0x0][0x380] ;  /* 0x0000e000ff267b82 */ /* 0x000e220000000a00 */
[C---:B------:R-:W-:Y:S02]  /*0ba0*/  VIADD R37, R11.reuse, 0x400 ;  /* 0x000004000b257836 */ /* 0x040fe40000000000 */
        /* <DEDUP_REMOVED lines=26> */
[----:B------:R-:W-:Y:S01]  /*0d50*/  PLOP3.LUT P0, PT, PT, PT, PT, 0x8, 0x80 ;  /* 0x000000000080781c */ /* 0x000fe20003f0e170 */
[----:B------:R-:W-:Y:S01]  /*0d60*/  VIADD R11, R11, 0x800 ;  /* 0x000008000b0b7836 */ /* 0x000fe20000000000 */
[----:B--2--5:R-:W-:-:S02]  /*0d70*/  DADD R14, R4, R14 ;  /* 0x00000000040e7229 */ /* 0x024fc4000000000e */
        /* <DEDUP_REMOVED lines=22> */
[----:B------:R-:W-:-:S11]  /*0ee0*/  DADD R8, R18, R60 ;  /* 0x0000000012087229 */ /* 0x000fd6000000003c */
.L_x_14:
[----:B------:R-:W-:Y:S05]  /*0ef0*/  BSYNC.RECONVERGENT B2 ;  /* 0x0000000000027941 */ /* 0x000fea0003800200 */
.L_x_13:
[----:B------:R-:W-:-:S13]  /*0f00*/  ISETP.LT.OR P0, PT, R11, R0, P0 ;  /* 0x000000000b00720c */ /* 0x000fda0000701670 */
[----:B------:R-:W-:Y:S05]  /*0f10*/  @!P0 BRA `(.L_x_6) ;  /* 0x0000000000688947 */ /* 0x000fea0003800000 */
        /* <DEDUP_REMOVED lines=26> */
.L_x_6:
[----:B------:R-:W-:Y:S05]  /*10c0*/  BSYNC.RECONVERGENT B1 ;  /* 0x0000000000017941 */ /* 0x000fea0003800200 */
.L_x_5:
[----:B------:R-:W-:-:S13]  /*10d0*/  ISETP.GE.AND P0, PT, R0, 0x100, PT ;  /* 0x000001000000780c */ /* 0x000fda0003f06270 */
[----:B------:R-:W-:Y:S05]  /*10e0*/  @!P0 BRA `(.L_x_15) ;  /* 0x0000000800048947 */ /* 0x000fea0003800000 */
[----:B------:R-:W1:Y:S01]  /*10f0*/  S2R R2, SR_LANEID ;  /* 0x0000000000027919 */ /* 0x000e620000000000 */
[----:B-----5:R-:W-:Y:S04]  /*1100*/  SHFL.DOWN PT, R10, R4, 0x1, 0x1f ;  /* 0x08201f00040a7f89 */ /* 0x020fe800000e0000 */
[----:B------:R-:W2:Y:S04]  /*1110*/  SHFL.DOWN PT, R11, R5, 0x1, 0x1f ;  /* 0x08201f00050b7f89 */ /* 0x000ea800000e0000 */
[----:B0-----:R-:W-:Y:S04]  /*1120*/  SHFL.DOWN PT, R12, R6, 0x1, 0x1f ;  /* 0x08201f00060c7f89 */ /* 0x001fe800000e0000 */
[----:B------:R-:W0:Y:S04]  /*1130*/  SHFL.DOWN PT, R13, R7, 0x1, 0x1f ;  /* 0x08201f00070d7f89 */ /* 0x000e2800000e0000 */
[----:B------:R-:W-:Y:S04]  /*1140*/  SHFL.DOWN PT, R14, R8, 0x1, 0x1f ;  /* 0x08201f00080e7f89 */ /* 0x000fe800000e0000 */
[----:B------:R-:W3:Y:S01]  /*1150*/  SHFL.DOWN PT, R15, R9, 0x1, 0x1f ;  /* 0x08201f00090f7f89 */ /* 0x000ee200000e0000 */
[----:B--2---:R-:W-:Y:S01]  /*1160*/  DADD R10, R10, R4 ;  /* 0x000000000a0a7229 */ /* 0x004fe20000000004 */
[----:B-1----:R-:W-:-:S02]  /*1170*/  ISETP.GT.AND P0, PT, R2, 0x1e, PT ;  /* 0x0000001e0200780c */ /* 0x002fc40003f04270 */
[----:B------:R-:W-:Y:S01]  /*1180*/  ISETP.NE.AND P1, PT, R2, RZ, PT ;  /* 0x000000ff0200720c */ /* 0x000fe20003f25270 */
[----:B0-----:R-:W-:-:S06]  /*1190*/  DADD R12, R12, R6 ;  /* 0x000000000c0c7229 */ /* 0x001fcc0000000006 */
[----:B------:R-:W-:Y:S02]  /*11a0*/  FSEL R10, R4, R10, P0 ;  /* 0x0000000a040a7208 */ /* 0x000fe40000000000 */
[----:B------:R-:W-:-:S03]  /*11b0*/  FSEL R11, R5, R11, P0 ;  /* 0x0000000b050b7208 */ /* 0x000fc60000000000 */
[----:B------:R-:W-:Y:S01]  /*11c0*/  SHFL.DOWN PT, R4, R10, 0x2, 0x1f ;  /* 0x08401f000a047f89 */ /* 0x000fe200000e0000 */
[----:B---3--:R-:W-:Y:S01]  /*11d0*/  DADD R14, R14, R8 ;  /* 0x000000000e0e7229 */ /* 0x008fe20000000008 */
[----:B------:R-:W-:Y:S02]  /*11e0*/  @!P1 MOV R0, 0x400 ;  /* 0x0000040000009802 */ /* 0x000fe40000000f00 */
[----:B------:R-:W-:Y:S01]  /*11f0*/  FSEL R12, R6, R12, P0 ;  /* 0x0000000c060c7208 */ /* 0x000fe20000000000 */
[----:B------:R-:W0:Y:S01]  /*1200*/  SHFL.DOWN PT, R5, R11, 0x2, 0x1f ;  /* 0x08401f000b057f89 */ /* 0x000e2200000e0000 */
[----:B------:R-:W-:-:S03]  /*1210*/  FSEL R13, R7, R13, P0 ;  /* 0x0000000d070d7208 */ /* 0x000fc60000000000 */
[----:B------:R-:W-:Y:S02]  /*1220*/  SHFL.DOWN PT, R6, R12, 0x2, 0x1f ;  /* 0x08401f000c067f89 */ /* 0x000fe400000e0000 */
[----:B------:R-:W-:Y:S02]  /*1230*/  FSEL R14, R8, R14, P0 ;  /* 0x0000000e080e7208 */ /* 0x000fe40000000000 */
[----:B------:R-:W-:Y:S01]  /*1240*/  FSEL R15, R9, R15, P0 ;  /* 0x0000000f090f7208 */ /* 0x000fe20000000000 */
[----:B------:R-:W1:Y:S01]  /*1250*/  SHFL.DOWN PT, R7, R13, 0x2, 0x1f ;  /* 0x08401f000d077f89 */ /* 0x000e6200000e0000 */
[----:B------:R-:W-:-:S03]  /*1260*/  ISETP.GT.AND P0, PT, R2, 0x1d, PT ;  /* 0x0000001d0200780c */ /* 0x000fc60003f04270 */
[----:B------:R-:W-:Y:S04]  /*1270*/  SHFL.DOWN PT, R8, R14, 0x2, 0x1f ;  /* 0x08401f000e087f89 */ /* 0x000fe800000e0000 */
[----:B------:R-:W2:Y:S01]  /*1280*/  SHFL.DOWN PT, R9, R15, 0x2, 0x1f ;  /* 0x08401f000f097f89 */ /* 0x000ea200000e0000 */
[----:B------:R-:W3:Y:S01]  /*1290*/  @!P1 S2R R19, SR_CgaCtaId ;  /* 0x0000000000139919 */ /* 0x000ee20000008800 */
[----:B0-----:R-:W-:Y:S02]  /*12a0*/  DADD R4, R4, R10 ;  /* 0x0000000004047229 */ /* 0x001fe4000000000a */
[----:B-1----:R-:W-:-:S08]  /*12b0*/  DADD R6, R6, R12 ;  /* 0x0000000006067229 */ /* 0x002fd0000000000c */
[----:B------:R-:W-:Y:S02]  /*12c0*/  FSEL R16, R10, R4, P0 ;  /* 0x000000040a107208 */ /* 0x000fe40000000000 */
[----:B------:R-:W-:-:S03]  /*12d0*/  FSEL R17, R11, R5, P0 ;  /* 0x000000050b117208 */ /* 0x000fc60000000000 */
[----:B------:R-:W-:Y:S01]  /*12e0*/  SHFL.DOWN PT, R4, R16, 0x4, 0x1f ;  /* 0x08801f0010047f89 */ /* 0x000fe200000e0000 */
[----:B--2---:R-:W-:Y:S01]  /*12f0*/  DADD R8, R8, R14 ;  /* 0x0000000008087229 */ /* 0x004fe2000000000e */
[----:B------:R-:W-:Y:S02]  /*1300*/  FSEL R10, R12, R6, P0 ;  /* 0x000000060c0a7208 */ /* 0x000fe40000000000 */
[----:B------:R-:W0:Y:S01]  /*1310*/  SHFL.DOWN PT, R5, R17, 0x4, 0x1f ;  /* 0x08801f0011057f89 */ /* 0x000e2200000e0000 */
[----:B------:R-:W-:-:S03]  /*1320*/  FSEL R11, R13, R7, P0 ;  /* 0x000000070d0b7208 */ /* 0x000fc60000000000 */
[----:B------:R-:W-:Y:S03]  /*1330*/  SHFL.DOWN PT, R6, R10, 0x4, 0x1f ;  /* 0x08801f000a067f89 */ /* 0x000fe600000e0000 */
[----:B------:R-:W-:Y:S01]  /*1340*/  FSEL R12, R14, R8, P0 ;  /* 0x000000080e0c7208 */ /* 0x000fe20000000000 */
[----:B------:R-:W1:Y:S01]  /*1350*/  SHFL.DOWN PT, R7, R11, 0x4, 0x1f ;  /* 0x08801f000b077f89 */ /* 0x000e6200000e0000 */
[----:B------:R-:W-:Y:S02]  /*1360*/  FSEL R13, R15, R9, P0 ;  /* 0x000000090f0d7208 */ /* 0x000fe40000000000 */
[----:B------:R-:W-:Y:S01]  /*1370*/  ISETP.GT.AND P0, PT, R2, 0x1b, PT ;  /* 0x0000001b0200780c */ /* 0x000fe20003f04270 */
[----:B------:R-:W-:Y:S04]  /*1380*/  SHFL.DOWN PT, R8, R12, 0x4, 0x1f ;  /* 0x08801f000c087f89 */ /* 0x000fe800000e0000 */
[----:B------:R-:W2:Y:S01]  /*1390*/  SHFL.DOWN PT, R9, R13, 0x4, 0x1f ;  /* 0x08801f000d097f89 */ /* 0x000ea200000e0000 */
[----:B0-----:R-:W-:-:S02]  /*13a0*/  DADD R4, R4, R16 ;  /* 0x0000000004047229 */ /* 0x001fc40000000010 */
        /* <DEDUP_REMOVED lines=23> */
[----:B------:R-:W-:Y:S02]  /*1520*/  FSEL R15, R17, R7, P0 ;  /* 0x00000007110f7208 */ /* 0x000fe40000000000 */
[----:B---3--:R-:W-:Y:S01]  /*1530*/  @!P1 LEA R17, R19, R0, 0x18 ;  /* 0x0000000013119211 */ /* 0x008fe200078ec0ff */
[----:B------:R-:W-:Y:S01]  /*1540*/  SHFL.DOWN PT, R6, R14, 0x10, 0x1f ;  /* 0x0a001f000e067f89 */ /* 0x000fe200000e0000 */
[----:B------:R-:W-:Y:S02]  /*1550*/  @!P1 SHF.R.U32.HI R0, RZ, 0x5, R3 ;  /* 0x00000005ff009819 */ /* 0x000fe40000011603 */
[----:B------:R-:W-:Y:S01]  /*1560*/  FSEL R10, R10, R8, P0 ;  /* 0x000000080a0a7208 */ /* 0x000fe20000000000 */
[----:B------:R-:W1:Y:S01]  /*1570*/  SHFL.DOWN PT, R7, R15, 0x10, 0x1f ;  /* 0x0a001f000f077f89 */ /* 0x000e6200000e0000 */
[----:B------:R-:W-:Y:S01]  /*1580*/  FSEL R11, R11, R9, P0 ;  /* 0x000000090b0b7208 */ /* 0x000fe20000000000 */
[----:B------:R-:W-:Y:S01]  /*1590*/  @!P1 IMAD R23, R0, 0x18, R17 ;  /* 0x0000001800179824 */ /* 0x000fe200078e0211 */
[----:B------:R-:W-:Y:S01]  /*15a0*/  ISETP.NE.AND P0, PT, R3, RZ, PT ;  /* 0x000000ff0300720c */ /* 0x000fe20003f05270 */
[----:B------:R-:W-:Y:S04]  /*15b0*/  SHFL.DOWN PT, R8, R10, 0x10, 0x1f ;  /* 0x0a001f000a087f89 */ /* 0x000fe800000e0000 */
[----:B------:R-:W2:Y:S01]  /*15c0*/  SHFL.DOWN PT, R9, R11, 0x10, 0x1f ;  /* 0x0a001f000b097f89 */ /* 0x000ea200000e0000 */
[----:B0-----:R-:W-:-:S07]  /*15d0*/  DADD R16, R4, R12 ;  /* 0x0000000004107229 */ /* 0x001fce000000000c */
[----:B------:R3:W-:Y:S01]  /*15e0*/  @!P1 STS.64 [R23+0x8], R16 ;  /* 0x0000081017009388 */ /* 0x0007e20000000a00 */
[----:B-1----:R-:W-:-:S07]  /*15f0*/  DADD R18, R6, R14 ;  /* 0x0000000006127229 */ /* 0x002fce000000000e */
[----:B------:R3:W-:Y:S01]  /*1600*/  @!P1 STS.64 [R23+0x10], R18 ;  /* 0x0000101217009388 */ /* 0x0007e20000000a00 */
[----:B--2---:R-:W-:-:S07]  /*1610*/  DADD R20, R8, R10 ;  /* 0x0000000008147229 */ /* 0x004fce000000000a */
[----:B------:R3:W-:Y:S01]  /*1620*/  @!P1 STS.64 [R23+0x18], R20 ;  /* 0x0000181417009388 */ /* 0x0007e20000000a00 */
[----:B------:R-:W-:Y:S01]  /*1630*/  BAR.SYNC.DEFER_BLOCKING 0x0 ;  /* 0x0000000000007b1d */ /* 0x000fe20000010000 */
[----:B------:R-:W-:-:S04]  /*1640*/  ISETP.GT.AND P1, PT, R2, 0xf, PT ;  /* 0x0000000f0200780c */ /* 0x000fc80003f24270 */
[----:B------:R-:W-:Y:S02]  /*1650*/  FSEL R4, R12, R16, P1 ;  /* 0x000000100c047208 */ /* 0x000fe40000800000 */
[----:B------:R-:W-:Y:S02]  /*1660*/  FSEL R5, R13, R17, P1 ;  /* 0x000000110d057208 */ /* 0x000fe40000800000 */
[----:B------:R-:W-:Y:S02]  /*1670*/  FSEL R6, R14, R18, P1 ;  /* 0x000000120e067208 */ /* 0x000fe40000800000 */
[----:B------:R-:W-:Y:S02]  /*1680*/  FSEL R7, R15, R19, P1 ;  /* 0x000000130f077208 */ /* 0x000fe40000800000 */
[----:B------:R-:W-:Y:S02]  /*1690*/  FSEL R8, R10, R20, P1 ;  /* 0x000000140a087208 */ /* 0x000fe40000800000 */
[----:B------:R-:W-:Y:S01]  /*16a0*/  FSEL R9, R11, R21, P1 ;  /* 0x000000150b097208 */ /* 0x000fe20000800000 */
[----:B---3--:R-:W-:Y:S06]  /*16b0*/  @P0 BRA `(.L_x_16) ;  /* 0x0000002400d00947 */ /* 0x008fec0003800000 */
[----:B------:R-:W0:Y:S01]  /*16c0*/  S2UR UR5, SR_CgaCtaId ;  /* 0x00000000000579c3 */ /* 0x000e220000008800 */
[----:B------:R-:W-:Y:S02]  /*16d0*/  UMOV UR4, 0x400 ;  /* 0x0000040000047882 */ /* 0x000fe40000000000 */
[----:B0-----:R-:W-:-:S09]  /*16e0*/  ULEA UR4, UR5, UR4, 0x18 ;  /* 0x0000000405047291 */ /* 0x001fd2000f8ec0ff */
[----:B------:R-:W0:Y:S04]  /*16f0*/  LDS.128 R12, [UR4+0x20] ;  /* 0x00002004ff0c7984 */ /* 0x000e280008000c00 */
[----:B------:R-:W1:Y:S04]  /*1700*/  LDS.128 R16, [UR4+0x30] ;  /* 0x00003004ff107984 */ /* 0x000e680008000c00 */
[----:B------:R-:W2:Y:S04]  /*1710*/  LDS.128 R20, [UR4+0x40] ;  /* 0x00004004ff147984 */ /* 0x000ea80008000c00 */
[----:B------:R-:W3:Y:S04]  /*1720*/  LDS.128 R24, [UR4+0x50] ;  /* 0x00005004ff187984 */ /* 0x000ee80008000c00 */
[----:B------:R-:W4:Y:S04]  /*1730*/  LDS.128 R28, [UR4+0x60] ;  /* 0x00006004ff1c7984 */ /* 0x000f280008000c00 */
[----:B------:R-:W5:Y:S04]  /*1740*/  LDS.128 R32, [UR4+0x70] ;  /* 0x00007004ff207984 */ /* 0x000f680008000c00 */
[----:B------:R-:W5:Y:S04]  /*1750*/  LDS.128 R36, [UR4+0x80] ;  /* 0x00008004ff247984 */ /* 0x000f680008000c00 */
[----:B------:R-:W5:Y:S04]  /*1760*/  LDS.128 R40, [UR4+0x90] ;  /* 0x00009004ff287984 */ /* 0x000f680008000c00 */
[----:B------:R-:W-:Y:S01]  /*1770*/  LDS.64 R2, [UR4+0xc0] ;  /* 0x0000c004ff027984 */ /* 0x000fe20008000a00 */
[----:B0-----:R-:W-:-:S02]  /*1780*/  DADD R12, R4, R12 ;  /* 0x00000000040c7229 */ /* 0x001fc4000000000c */
[----:B------:R-:W-:Y:S02]  /*1790*/  DADD R14, R6, R14 ;  /* 0x00000000060e7229 */ /* 0x000fe4000000000e */
[----:B-1----:R-:W-:Y:S01]  /*17a0*/  DADD R16, R8, R16 ;  /* 0x0000000008107229 */ /* 0x002fe20000000010 */
[----:B------:R-:W0:Y:S03]  /*17b0*/  LDS.128 R4, [UR4+0xa0] ;  /* 0x0000a004ff047984 */ /* 0x000e260008000c00 */
[----:B------:R-:W-:Y:S01]  /*17c0*/  DADD R12, R12, R18 ;  /* 0x000000000c0c7229 */ /* 0x000fe20000000012 */
[----:B------:R-:W1:Y:S01]  /*17d0*/  LDS.128 R8, [UR4+0xb0] ;  /* 0x0000b004ff087984 */ /* 0x000e620008000c00 */
[----:B--2---:R-:W-:Y:S02]  /*17e0*/  DADD R14, R14, R20 ;  /* 0x000000000e0e7229 */ /* 0x004fe40000000014 */
[----:B------:R-:W-:-:S04]  /*17f0*/  DADD R16, R16, R22 ;  /* 0x0000000010107229 */ /* 0x000fc80000000016 */
[----:B---3--:R-:W-:Y:S02]  /*1800*/  DADD R12, R12, R24 ;  /* 0x000000000c0c7229 */ /* 0x008fe40000000018 */
[----:B------:R-:W-:Y:S02]  /*1810*/  DADD R14, R14, R26 ;  /* 0x000000000e0e7229 */ /* 0x000fe4000000001a */
[----:B----4-:R-:W-:-:S04]  /*1820*/  DADD R16, R16, R28 ;  /* 0x0000000010107229 */ /* 0x010fc8000000001c */
[----:B------:R-:W-:Y:S02]  /*1830*/  DADD R12, R12, R30 ;  /* 0x000000000c0c7229 */ /* 0x000fe4000000001e */
[----:B-----5:R-:W-:Y:S02]  /*1840*/  DADD R14, R14, R32 ;  /* 0x000000000e0e7229 */ /* 0x020fe40000000020 */
[----:B------:R-:W-:-:S04]  /*1850*/  DADD R16, R16, R34 ;  /* 0x0000000010107229 */ /* 0x000fc80000000022 */
[----:B------:R-:W-:Y:S02]  /*1860*/  DADD R12, R12, R36 ;  /* 0x000000000c0c7229 */ /* 0x000fe40000000024 */
[----:B------:R-:W-:Y:S02]  /*1870*/  DADD R14, R14, R38 ;  /* 0x000000000e0e7229 */ /* 0x000fe40000000026 */
[----:B------:R-:W-:-:S04]  /*1880*/  DADD R16, R16, R40 ;  /* 0x0000000010107229 */ /* 0x000fc80000000028 */
[----:B------:R-:W-:Y:S02]  /*1890*/  DADD R12, R12, R42 ;  /* 0x000000000c0c7229 */ /* 0x000fe4000000002a */
[----:B0-----:R-:W-:Y:S02]  /*18a0*/  DADD R14, R14, R4 ;  /* 0x000000000e0e7229 */ /* 0x001fe40000000004 */
[----:B------:R-:W-:-:S04]  /*18b0*/  DADD R16, R16, R6 ;  /* 0x0000000010107229 */ /* 0x000fc80000000006 */
[----:B-1----:R-:W-:Y:S02]  /*18c0*/  DADD R4, R12, R8 ;  /* 0x000000000c047229 */ /* 0x002fe40000000008 */
[----:B------:R-:W-:Y:S02]  /*18d0*/  DADD R6, R14, R10 ;  /* 0x000000000e067229 */ /* 0x000fe4000000000a */
[----:B------:R-:W-:Y:S01]  /*18e0*/  DADD R8, R16, R2 ;  /* 0x0000000010087229 */ /* 0x000fe20000000002 */
[----:B------:R-:W-:Y:S10]  /*18f0*/  BRA `(.L_x_16) ;  /* 0x0000002400407947 */ /* 0x000ff40003800000 */
.L_x_15:
[----:B------:R-:W-:Y:S01]  /*1900*/  LOP3.LUT R2, R3, 0x3e0, RZ, 0xc0, !PT ;  /* 0x000003e003027812 */ /* 0x000fe200078ec0ff */
[----:B------:R-:W1:Y:S03]  /*1910*/  S2R R18, SR_LANEID ;  /* 0x0000000000127919 */ /* 0x000e660000000000 */
[----:B0-----:R-:W-:Y:S01]  /*1920*/  LOP3.LUT R13, RZ, R2, RZ, 0x33, !PT ;  /* 0x00000002ff0d7212 */ /* 0x001fe200078e33ff */
[----:B------:R-:W-:-:S04]  /*1930*/  VIADD R11, R2, 0x20 ;  /* 0x00000020020b7836 */ /* 0x000fc80000000000 */
[----:B------:R-:W-:Y:S01]  /*1940*/  IMAD.IADD R13, R13, 0x1, R0 ;  /* 0x000000010d0d7824 */ /* 0x000fe200078e0200 */
[----:B------:R-:W-:-:S04]  /*1950*/  ISETP.GT.AND P0, PT, R11, R0, PT ;  /* 0x000000000b00720c */ /* 0x000fc80003f04270 */
[----:B------:R-:W-:-:S05]  /*1960*/  SEL R19, R13, 0x1f, P0 ;  /* 0x0000001f0d137807 */ /* 0x000fca0000000000 */
[----:B-----5:R-:W-:Y:S04]  /*1970*/  SHFL.DOWN PT, R12, R6, 0x1, R19 ;  /* 0x08200000060c7989 */ /* 0x020fe800000e0013 */
[----:B------:R-:W0:Y:S04]  /*1980*/  SHFL.DOWN PT, R13, R7, 0x1, R19 ;  /* 0x08200000070d7989 */ /* 0x000e2800000e0013 */
[----:B------:R-:W-:Y:S04]  /*1990*/  SHFL.DOWN PT, R10, R4, 0x1, R19 ;  /* 0x08200000040a7989 */ /* 0x000fe800000e0013 */
[----:B------:R-:W2:Y:S01]  /*19a0*/  SHFL.DOWN PT, R11, R5, 0x1, R19 ;  /* 0x08200000050b7989 */ /* 0x000ea200000e0013 */
[C---:B-1----:R-:W-:Y:S01]  /*19b0*/  ISETP.GE.AND P0, PT, R18.reuse, R19, PT ;  /* 0x000000131200720c */ /* 0x042fe20003f06270 */
[----:B------:R-:W-:-:S02]  /*19c0*/  VIADD R2, R18, 0x2 ;  /* 0x0000000212027836 */ /* 0x000fc40000000000 */
[----:B------:R-:W-:Y:S01]  /*19d0*/  SHFL.DOWN PT, R14, R8, 0x1, R19 ;  /* 0x08200000080e7989 */ /* 0x000fe200000e0013 */
[----:B------:R-:W-:-:S03]  /*19e0*/  ISETP.NE.AND P1, PT, R18, RZ, PT ;  /* 0x000000ff1200720c */ /* 0x000fc60003f25270 */
[----:B------:R-:W1:Y:S01]  /*19f0*/  SHFL.DOWN PT, R15, R9, 0x1, R19 ;  /* 0x08200000090f7989 */ /* 0x000e6200000e0013 */
[----:B0-----:R-:W-:Y:S02]  /*1a00*/  DADD R12, R12, R6 ;  /* 0x000000000c0c7229 */ /* 0x001fe40000000006 */
[----:B--2---:R-:W-:-:S08]  /*1a10*/  DADD R10, R10, R4 ;  /* 0x000000000a0a7229 */ /* 0x004fd00000000004 */
[----:B------:R-:W-:Y:S02]  /*1a20*/  FSEL R12, R12, R6, !P0 ;  /* 0x000000060c0c7208 */ /* 0x000fe40004000000 */
[----:B------:R-:W-:-:S03]  /*1a30*/  FSEL R13, R13, R7, !P0 ;  /* 0x000000070d0d7208 */ /* 0x000fc60004000000 */
[----:B------:R-:W-:Y:S01]  /*1a40*/  SHFL.DOWN PT, R6, R12, 0x2, R19 ;  /* 0x084000000c067989 */ /* 0x000fe200000e0013 */
[----:B-1----:R-:W-:Y:S01]  /*1a50*/  DADD R14, R14, R8 ;  /* 0x000000000e0e7229 */ /* 0x002fe20000000008 */
[----:B------:R-:W-:Y:S02]  /*1a60*/  FSEL R10, R10, R4, !P0 ;  /* 0x000000040a0a7208 */ /* 0x000fe40004000000 */
[----:B------:R-:W0:Y:S01]  /*1a70*/  SHFL.DOWN PT, R7, R13, 0x2, R19 ;  /* 0x084000000d077989 */ /* 0x000e2200000e0013 */
[----:B------:R-:W-:-:S03]  /*1a80*/  FSEL R11, R11, R5, !P0 ;  /* 0x000000050b0b7208 */ /* 0x000fc60004000000 */
[----:B------:R-:W-:Y:S03]  /*1a90*/  SHFL.DOWN PT, R4, R10, 0x2, R19 ;  /* 0x084000000a047989 */ /* 0x000fe600000e0013 */
[----:B------:R-:W-:Y:S01]  /*1aa0*/  FSEL R14, R14, R8, !P0 ;  /* 0x000000080e0e7208 */ /* 0x000fe20004000000 */
[----:B------:R-:W1:Y:S01]  /*1ab0*/  SHFL.DOWN PT, R5, R11, 0x2, R19 ;  /* 0x084000000b057989 */ /* 0x000e6200000e0013 */
[----:B------:R-:W-:Y:S02]  /*1ac0*/  FSEL R15, R15, R9, !P0 ;  /* 0x000000090f0f7208 */ /* 0x000fe40004000000 */
[----:B------:R-:W-:Y:S01]  /*1ad0*/  ISETP.GT.AND P0, PT, R2, R19, PT ;  /* 0x000000130200720c */ /* 0x000fe20003f04270 */
[----:B------:R-:W-:Y:S01]  /*1ae0*/  SHFL.DOWN PT, R8, R14, 0x2, R19 ;  /* 0x084000000e087989 */ /* 0x000fe200000e0013 */
[----:B------:R-:W-:-:S03]  /*1af0*/  VIADD R2, R18, 0x4 ;  /* 0x0000000412027836 */ /* 0x000fc60000000000 */
[----:B------:R-:W2:Y:S01]  /*1b00*/  SHFL.DOWN PT, R9, R15, 0x2, R19 ;  /* 0x084000000f097989 */ /* 0x000ea200000e0013 */
[----:B0-----:R-:W-:Y:S02]  /*1b10*/  DADD R6, R6, R12 ;  /* 0x0000000006067229 */ /* 0x001fe4000000000c */
[----:B-1----:R-:W-:-:S08]  /*1b20*/  DADD R4, R4, R10 ;  /* 0x0000000004047229 */ /* 0x002fd0000000000a */
[----:B------:R-:W-:Y:S02]  /*1b30*/  FSEL R16, R12, R6, P0 ;  /* 0x000000060c107208 */ /* 0x000fe40000000000 */
[----:B------:R-:W-:-:S03]  /*1b40*/  FSEL R17, R13, R7, P0 ;  /* 0x000000070d117208 */ /* 0x000fc60000000000 */
[----:B------:R-:W-:Y:S01]  /*1b50*/  SHFL.DOWN PT, R6, R16, 0x4, R19 ;  /* 0x0880000010067989 */ /* 0x000fe200000e0013 */
[----:B--2---:R-:W-:Y:S01]  /*1b60*/  DADD R8, R8, R14 ;  /* 0x0000000008087229 */ /* 0x004fe2000000000e */
[----:B------:R-:W-:Y:S02]  /*1b70*/  FSEL R10, R10, R4, P0 ;  /* 0x000000040a0a7208 */ /* 0x000fe40000000000 */
[----:B------:R-:W0:Y:S01]  /*1b80*/  SHFL.DOWN PT, R7, R17, 0x4, R19 ;  /* 0x0880000011077989 */ /* 0x000e2200000e0013 */
[----:B------:R-:W-:-:S03]  /*1b90*/  FSEL R11, R11, R5, P0 ;  /* 0x000000050b0b7208 */ /* 0x000fc60000000000 */
[----:B------:R-:W-:Y:S03]  /*1ba0*/  SHFL.DOWN PT, R4, R10, 0x4, R19 ;  /* 0x088000000a047989 */ /* 0x000fe600000e0013 */
[----:B------:R-:W-:Y:S01]  /*1bb0*/  FSEL R12, R14, R8, P0 ;  /* 0x000000080e0c7208 */ /* 0x000fe20000000000 */
[----:B------:R-:W1:Y:S01]  /*1bc0*/  SHFL.DOWN PT, R5, R11, 0x4, R19 ;  /* 0x088000000b057989 */ /* 0x000e6200000e0013 */
[----:B------:R-:W-:Y:S02]  /*1bd0*/  FSEL R13, R15, R9, P0 ;  /* 0x000000090f0d7208 */ /* 0x000fe40000000000 */
        /* <DEDUP_REMOVED lines=36> */
[----:B------:R-:W-:Y:S02]  /*1e20*/  @!P1 MOV R16, 0x400 ;  /* 0x0000040000109802 */ /* 0x000fe40000000f00 */
[----:B------:R-:W-:Y:S01]  /*1e30*/  @!P1 SHF.R.U32.HI R2, RZ, 0x5, R3 ;  /* 0x00000005ff029819 */ /* 0x000fe20000011603 */
[----:B------:R-:W2:Y:S01]  /*1e40*/  SHFL.DOWN PT, R9, R15, 0x10, R19 ;  /* 0x0a0000000f097989 */ /* 0x000ea200000e0013 */
[----:B------:R-:W3:Y:S01]  /*1e50*/  @!P1 S2R R17, SR_CgaCtaId ;  /* 0x0000000000119919 */ /* 0x000ee20000008800 */
[----:B0-----:R-:W-:-:S02]  /*1e60*/  DADD R6, R6, R12 ;  /* 0x0000000006067229 */ /* 0x001fc4000000000c */
[----:B-1----:R-:W-:-:S08]  /*1e70*/  DADD R4, R4, R10 ;  /* 0x0000000004047229 */ /* 0x002fd0000000000a */
[----:B------:R-:W-:Y:S02]  /*1e80*/  FSEL R6, R12, R6, P0 ;  /* 0x000000060c067208 */ /* 0x000fe40000000000 */
[----:B------:R-:W-:Y:S01]  /*1e90*/  FSEL R7, R13, R7, P0 ;  /* 0x000000070d077208 */ /* 0x000fe20000000000 */
[----:B--2---:R-:W-:Y:S01]  /*1ea0*/  DADD R8, R8, R14 ;  /* 0x0000000008087229 */ /* 0x004fe2000000000e */
[----:B------:R-:W-:Y:S02]  /*1eb0*/  FSEL R4, R10, R4, P0 ;  /* 0x000000040a047208 */ /* 0x000fe40000000000 */
[----:B------:R-:W-:-:S07]  /*1ec0*/  FSEL R5, R11, R5, P0 ;  /* 0x000000050b057208 */ /* 0x000fce0000000000 */
[----:B------:R-:W-:Y:S02]  /*1ed0*/  FSEL R8, R14, R8, P0 ;  /* 0x000000080e087208 */ /* 0x000fe40000000000 */
[----:B------:R-:W-:Y:S02]  /*1ee0*/  FSEL R9, R15, R9, P0 ;  /* 0x000000090f097208 */ /* 0x000fe40000000000 */
[----:B------:R-:W-:Y:S02]  /*1ef0*/  ISETP.NE.AND P0, PT, R3, RZ, PT ;  /* 0x000000ff0300720c */ /* 0x000fe40003f05270 */
[----:B---3--:R-:W-:-:S05]  /*1f00*/  @!P1 LEA R17, R17, R16, 0x18 ;  /* 0x0000001011119211 */ /* 0x008fca00078ec0ff */
[----:B------:R-:W-:-:S05]  /*1f10*/  @!P1 IMAD R17, R2, 0x18, R17 ;  /* 0x0000001802119824 */ /* 0x000fca00078e0211 */
[----:B------:R0:W-:Y:S04]  /*1f20*/  @!P1 STS.64 [R17+0x8], R4 ;  /* 0x0000080411009388 */ /* 0x0001e80000000a00 */
[----:B------:R0:W-:Y:S04]  /*1f30*/  @!P1 STS.64 [R17+0x10], R6 ;  /* 0x0000100611009388 */ /* 0x0001e80000000a00 */
[----:B------:R0:W-:Y:S01]  /*1f40*/  @!P1 STS.64 [R17+0x18], R8 ;  /* 0x0000180811009388 */ /* 0x0001e20000000a00 */
[----:B------:R-:W-:Y:S06]  /*1f50*/  BAR.SYNC.DEFER_BLOCKING 0x0 ;  /* 0x0000000000007b1d */ /* 0x000fec0000010000 */
[----:B------:R-:W-:Y:S05]  /*1f60*/  @P0 BRA `(.L_x_16) ;  /* 0x0000001c00a40947 */ /* 0x000fea0003800000 */
[C---:B------:R-:W-:Y:S02]  /*1f70*/  ISETP.GE.AND P6, PT, R0.reuse, 0x21, PT ;  /* 0x000000210000780c */ /* 0x040fe40003fc6270 */
[C---:B------:R-:W-:Y:S02]  /*1f80*/  ISETP.GE.AND P3, PT, R0.reuse, 0x41, PT ;  /* 0x000000410000780c */ /* 0x040fe40003f66270 */
[C---:B------:R-:W-:Y:S02]  /*1f90*/  ISETP.GE.AND P1, PT, R0.reuse, 0x61, PT ;  /* 0x000000610000780c */ /* 0x040fe40003f26270 */
[----:B------:R-:W-:Y:S02]  /*1fa0*/  P2R R10, PR, RZ, 0x8 ;  /* 0x00000008ff0a7803 */ /* 0x000fe40000000000 */
[C---:B------:R-:W-:Y:S02]  /*1fb0*/  ISETP.GE.AND P2, PT, R0.reuse, 0x81, PT ;  /* 0x000000810000780c */ /* 0x040fe40003f46270 */
[----:B------:R-:W-:-:S02]  /*1fc0*/  ISETP.GE.AND P3, PT, R0, 0xa1, PT ;  /* 0x000000a10000780c */ /* 0x000fc40003f66270 */
[C---:B------:R-:W-:Y:S02]  /*1fd0*/  ISETP.GE.AND P4, PT, R0.reuse, 0xc1, PT ;  /* 0x000000c10000780c */ /* 0x040fe40003f86270 */
[----:B------:R-:W-:Y:S01]  /*1fe0*/  ISETP.GE.AND P5, PT, R0, 0xe1, PT ;  /* 0x000000e10000780c */ /* 0x000fe20003fa6270 */
[----:B------:R-:W-:-:S12]  /*1ff0*/  @!P6 BRA `(.L_x_17) ;  /* 0x000000000020e947 */ /* 0x000fd80003800000 */
[----:B------:R-:W1:Y:S01]  /*2000*/  S2UR UR5, SR_CgaCtaId ;  /* 0x00000000000579c3 */ /* 0x000e620000008800 */
[----:B------:R-:W-:Y:S02]  /*2010*/  UMOV UR4, 0x400 ;  /* 0x0000040000047882 */ /* 0x000fe40000000000 */
[----:B-1----:R-:W-:-:S09]  /*2020*/  ULEA UR4, UR5, UR4, 0x18 ;  /* 0x0000000405047291 */ /* 0x002fd2000f8ec0ff */
[----:B------:R-:W0:Y:S04]  /*2030*/  LDS.128 R12, [UR4+0x20] ;  /* 0x00002004ff0c7984 */ /* 0x000e280008000c00 */
[----:B------:R-:W1:Y:S01]  /*2040*/  LDS.64 R2, [UR4+0x30] ;  /* 0x00003004ff027984 */ /* 0x000e620008000a00 */
[----:B0-----:R-:W-:Y:S02]  /*2050*/  DADD R4, R4, R12 ;  /* 0x0000000004047229 */ /* 0x001fe4000000000c */
[----:B------:R-:W-:Y:S02]  /*2060*/  DADD R6, R6, R14 ;  /* 0x0000000006067229 */ /* 0x000fe4000000000e */
[----:B-1----:R-:W-:-:S11]  /*2070*/  DADD R8, R8, R2 ;  /* 0x0000000008087229 */ /* 0x002fd60000000002 */
.L_x_17:
[----:B------:R-:W-:-:S13]  /*2080*/  ISETP.NE.AND P6, PT, R10, RZ, PT ;  /* 0x000000ff0a00720c */ /* 0x000fda0003fc5270 */
[----:B------:R-:W-:Y:S05]  /*2090*/  @!P6 BRA `(.L_x_18) ;  /* 0x000000000020e947 */ /* 0x000fea0003800000 */
[----:B------:R-:W1:Y:S01]  /*20a0*/  S2UR UR5, SR_CgaCtaId ;  /* 0x00000000000579c3 */ /* 0x000e620000008800 */
[----:B------:R-:W-:Y:S02]  /*20b0*/  UMOV UR4, 0x400 ;  /* 0x0000040000047882 */ /* 0x000fe40000000000 */
[----:B-1----:R-:W-:-:S09]  /*20c0*/  ULEA UR4, UR5, UR4, 0x18 ;  /* 0x0000000405047291 */ /* 0x002fd2000f8ec0ff */
[----:B------:R-:W0:Y:S04]  /*20d0*/  LDS.64 R2, [UR4+0x38] ;  /* 0x00003804ff027984 */ /* 0x000e280008000a00 */
[----:B------:R-:W1:Y:S01]  /*20e0*/  LDS.128 R12, [UR4+0x40] ;  /* 0x00004004ff0c7984 */ /* 0x000e620008000c00 */
[----:B0-----:R-:W-:Y:S02]  /*20f0*/  DADD R4, R4, R2 ;  /* 0x0000000004047229 */ /* 0x001fe40000000002 */
[----:B-1----:R-:W-:Y:S02]  /*2100*/  DADD R6, R6, R12 ;  /* 0x0000000006067229 */ /* 0x002fe4000000000c */
[----:B------:R-:W-:-:S11]  /*2110*/  DADD R8, R8, R14 ;  /* 0x0000000008087229 */ /* 0x000fd6000000000e */
.L_x_18:
[----:B------:R-:W-:Y:S05]  /*2120*/  @!P1 BRA `(.L_x_19) ;  /* 0x0000000000209947 */ /* 0x000fea0003800000 */
        /* <DEDUP_REMOVED lines=8> */
.L_x_19:
        /* <DEDUP_REMOVED lines=9> */
.L_x_20:
        /* <DEDUP_REMOVED lines=9> */
.L_x_21:
        /* <DEDUP_REMOVED lines=9> */
.L_x_22:
        /* <DEDUP_REMOVED lines=8> */
[----:B-1----:R-:W-:Y:S01]  /*23e0*/  DADD R8, R8, R2 ;  /* 0x0000000008087229 */ /* 0x002fe20000000002 */
[----:B------:R-:W-:Y:S10]  /*23f0*/  BRA `(.L_x_16) ;  /* 0x0000001800807947 */ /* 0x000ff40003800000 */
.L_x_2:
[----:B------:R-:W0:Y:S01]  /*2400*/  S2R R11, SR_TID.X ;  /* 0x00000000000b7919 */ /* 0x000e220000002100 */
[----:B------:R-:W1:Y:S02]  /*2410*/  LDCU.64 UR4, c[0x0][0x380] ;  /* 0x00007000ff0477ac */ /* 0x000e640008000a00 */
[----:B-1----:R-:W-:Y:S02]  /*2420*/  IMAD.U32 R2, RZ, RZ, UR4 ;  /* 0x00000004ff027e24 */ /* 0x002fe4000f8e00ff */
[----:B------:R-:W-:Y:S02]  /*2430*/  IMAD.U32 R3, RZ, RZ, UR5 ;  /* 0x00000005ff037e24 */ /* 0x000fe4000f8e00ff */
[----:B0-----:R-:W-:-:S05]  /*2440*/  IMAD.WIDE.U32 R12, R11, 0x18, R2 ;  /* 0x000000180b0c7825 */ /* 0x001fca00078e0002 */
[----:B------:R-:W2:Y:S04]  /*2450*/  LDG.E.64.CONSTANT R14, desc[UR6][R12.64] ;  /* 0x000000060c0e7981 */ /* 0x000ea8000c1e9b00 */
[----:B------:R-:W2:Y:S04]  /*2460*/  LDG.E.64.CONSTANT R4, desc[UR6][R12.64+0x1800] ;  /* 0x001800060c047981 */ /* 0x000ea8000c1e9b00 */
[----:B------:R-:W3:Y:S04]  /*2470*/  LDG.E.64.CONSTANT R16, desc[UR6][R12.64+0x8] ;  /* 0x000008060c107981 */ /* 0x000ee8000c1e9b00 */
[----:B------:R-:W3:Y:S04]  /*2480*/  LDG.E.64.CONSTANT R6, desc[UR6][R12.64+0x1808] ;  /* 0x001808060c067981 */ /* 0x000ee8000c1e9b00 */
[----:B------:R-:W4:Y:S04]  /*2490*/  LDG.E.64.CONSTANT R18, desc[UR6][R12.64+0x10] ;  /* 0x000010060c127981 */ /* 0x000f28000c1e9b00 */
[----:B------:R-:W4:Y:S01]  /*24a0*/  LDG.E.64.CONSTANT R8, desc[UR6][R12.64+0x1810] ;  /* 0x001810060c087981 */ /* 0x000f22000c1e9b00 */
[----:B------:R-:W-:Y:S01]  /*24b0*/  ISETP.GE.U32.AND P0, PT, R0, 0x400, PT ;  /* 0x000004000000780c */ /* 0x000fe20003f06070 */
[----:B------:R-:W-:Y:S01]  /*24c0*/  UMOV UR4, 0x200 ;  /* 0x0000020000047882 */ /* 0x000fe20000000000 */
[----:B--2---:R-:W-:-:S02]  /*24d0*/  DADD R4, R14, R4 ;  /* 0x000000000e047229 */ /* 0x004fc40000000004 */
[----:B---3--:R-:W-:Y:S02]  /*24e0*/  DADD R6, R16, R6 ;  /* 0x0000000010067229 */ /* 0x008fe40000000006 */
[----:B----4-:R-:W-:-:S07]  /*24f0*/  DADD R8, R18, R8 ;  /* 0x0000000012087229 */ /* 0x010fce0000000008 */
[----:B------:R-:W-:Y:S05]  /*2500*/  @!P0 BRA `(.L_x_23) ;  /* 0x0000000000648947 */ /* 0x000fea0003800000 */
[----:B------:R-:W0:Y:S01]  /*2510*/  LDC R26, c[0x0][0x390] ;  /* 0x0000e400ff1a7b82 */ /* 0x000e220000000800 */
[----:B------:R-:W-:Y:S01]  /*2520*/  VIADD R27, R0, 0xfffffe00 ;  /* 0xfffffe00001b7836 */ /* 0x000fe20000000000 */
[----:B------:R-:W-:-:S06]  /*2530*/  UMOV UR4, 0x200 ;  /* 0x0000020000047882 */ /* 0x000fcc0000000000 */
[----:B------:R-:W1:Y:S02]  /*2540*/  LDC.64 R2, c[0x0][0x380] ;  /* 0x0000e000ff027b82 */ /* 0x000e640000000a00 */
.L_x_25:
[----:B------:R-:W-:-:S04]  /*2550*/  VIADD R13, R11, UR4 ;  /* 0x000000040b0d7c36 */ /* 0x000fc80008000000 */
[----:B-1----:R-:W-:-:S05]  /*2560*/  IMAD.WIDE.U32 R12, R13, 0x18, R2 ;  /* 0x000000180d0c7825 */ /* 0x002fca00078e0002 */
[----:B------:R-:W2:Y:S04]  /*2570*/  LDG.E.64.CONSTANT R14, desc[UR6][R12.64] ;  /* 0x000000060c0e7981 */ /* 0x000ea8000c1e9b00 */
[----:B------:R-:W3:Y:S04]  /*2580*/  LDG.E.64.CONSTANT R16, desc[UR6][R12.64+0x8] ;  /* 0x000008060c107981 */ /* 0x000ee8000c1e9b00 */
[----:B------:R-:W4:Y:S04]  /*2590*/  LDG.E.64.CONSTANT R18, desc[UR6][R12.64+0x10] ;  /* 0x000010060c127981 */ /* 0x000f28000c1e9b00 */
[----:B------:R-:W5:Y:S04]  /*25a0*/  LDG.E.64.CONSTANT R20, desc[UR6][R12.64+0x1800] ;  /* 0x001800060c147981 */ /* 0x000f68000c1e9b00 */
[----:B------:R-:W5:Y:S04]  /*25b0*/  LDG.E.64.CONSTANT R22, desc[UR6][R12.64+0x1808] ;  /* 0x001808060c167981 */ /* 0x000f68000c1e9b00 */
[----:B------:R-:W5:Y:S01]  /*25c0*/  LDG.E.64.CONSTANT R24, desc[UR6][R12.64+0x1810] ;  /* 0x001810060c187981 */ /* 0x000f62000c1e9b00 */
[----:B0-----:R-:W-:-:S04]  /*25d0*/  IMAD.MOV.U32 R0, RZ, RZ, R26 ;  /* 0x000000ffff007224 */ /* 0x001fc800078e001a */
[----:B------:R-:W-:-:S05]  /*25e0*/  VIADD R10, R0, -UR4 ;  /* 0x80000004000a7c36 */ /* 0x000fca0008000000 */
[----:B------:R-:W-:Y:S01]  /*25f0*/  ISETP.GE.AND P0, PT, R10, 0x200, PT ;  /* 0x000002000a00780c */ /* 0x000fe20003f06270 */
[----:B--2---:R-:W-:Y:S02]  /*2600*/  DADD R4, R14, R4 ;  /* 0x000000000e047229 */ /* 0x004fe40000000004 */
[----:B---3--:R-:W-:Y:S02]  /*2610*/  DADD R6, R16, R6 ;  /* 0x0000000010067229 */ /* 0x008fe40000000006 */
[----:B----4-:R-:W-:-:S04]  /*2620*/  DADD R8, R18, R8 ;  /* 0x0000000012087229 */ /* 0x010fc80000000008 */
[----:B-----5:R-:W-:Y:S02]  /*2630*/  DADD R4, R20, R4 ;  /* 0x0000000014047229 */ /* 0x020fe40000000004 */
[----:B------:R-:W-:Y:S02]  /*2640*/  DADD R6, R22, R6 ;  /* 0x0000000016067229 */ /* 0x000fe40000000006 */
[----:B------:R-:W-:Y:S01]  /*2650*/  DADD R8, R24, R8 ;  /* 0x0000000018087229 */ /* 0x000fe20000000008 */
[----:B------:R-:W-:Y:S10]  /*2660*/  @!P0 BRA `(.L_x_24) ;  /* 0x0000000c00e48947 */ /* 0x000ff40003800000 */
[----:B------:R-:W-:-:S06]  /*2670*/  UIADD3 UR4, UPT, UPT, UR4, 0x200, URZ ;  /* 0x0000020004047890 */ /* 0x000fcc000fffe0ff */
[----:B------:R-:W-:-:S13]  /*2680*/  ISETP.LT.AND P0, PT, R27, UR4, PT ;  /* 0x000000041b007c0c */ /* 0x000fda000bf01270 */
[----:B------:R-:W-:Y:S05]  /*2690*/  @!P0 BRA `(.L_x_25) ;  /* 0xfffffffc00ac8947 */ /* 0x000fea000383ffff */
.L_x_23:
[----:B------:R-:W-:-:S13]  /*26a0*/  ISETP.LE.AND P0, PT, R0, UR4, PT ;  /* 0x0000000400007c0c */ /* 0x000fda000bf03270 */
[----:B------:R-:W-:Y:S05]  /*26b0*/  @P0 BRA `(.L_x_24) ;  /* 0x0000000c00d00947 */ /* 0x000fea0003800000 */
[----:B------:R-:W-:Y:S01]  /*26c0*/  VIADD R10, R0, -UR4 ;  /* 0x80000004000a7c36 */ /* 0x000fe20008000000 */
[----:B------:R-:W-:Y:S04]  /*26d0*/  BSSY.RECONVERGENT B1, `(.L_x_24) ;  /* 0x00000f2000017945 */ /* 0x000fe80003800200 */
[----:B------:R-:W-:-:S13]  /*26e0*/  ISETP.GE.AND P0, PT, R11, R10, PT ;  /* 0x0000000a0b00720c */ /* 0x000fda0003f06270 */
[----:B------:R-:W-:Y:S05]  /*26f0*/  @P0 BRA `(.L_x_26) ;  /* 0x0000000c00bc0947 */ /* 0x000fea0003800000 */
[----:B------:R-:W-:Y:S01]  /*2700*/  LOP3.LUT R13, RZ, R11, RZ, 0x33, !PT ;  /* 0x0000000bff0d7212 */ /* 0x000fe200078e33ff */
[----:B------:R-:W-:Y:S01]  /*2710*/  BSSY.RECONVERGENT B2, `(.L_x_27) ;  /* 0x0000018000027945 */ /* 0x000fe20003800200 */
[----:B------:R-:W-:Y:S02]  /*2720*/  IMAD.MOV.U32 R15, RZ, RZ, R11 ;  /* 0x000000ffff0f7224 */ /* 0x000fe400078e000b */
[----:B------:R-:W-:-:S04]  /*2730*/  IADD3 R0, PT, PT, R0, -UR4, R13 ;  /* 0x8000000400007c10 */ /* 0x000fc8000fffe00d */
[C---:B------:R-:W-:Y:S02]  /*2740*/  LOP3.LUT R12, R0.reuse, 0x300, RZ, 0xc0, !PT ;  /* 0x00000300000c7812 */ /* 0x040fe400078ec0ff */
[----:B------:R-:W-:Y:S02]  /*2750*/  ISETP.GE.U32.AND P1, PT, R0, 0x300, PT ;  /* 0x000003000000780c */ /* 0x000fe40003f26070 */
[----:B------:R-:W-:-:S13]  /*2760*/  ISETP.NE.AND P0, PT, R12, 0x300, PT ;  /* 0x000003000c00780c */ /* 0x000fda0003f05270 */
[----:B------:R-:W-:Y:S05]  /*2770*/  @!P0 BRA `(.L_x_28) ;  /* 0x0000000000448947 */ /* 0x000fea0003800000 */
[----:B------:R-:W-:Y:S01]  /*2780*/  LEA.HI R0, R0, 0x1, RZ, 0x18 ;  /* 0x0000000100007811 */ /* 0x000fe200078fc0ff */
[----:B------:R-:W-:Y:S02]  /*2790*/  VIADD R23, R11, UR4 ;  /* 0x000000040b177c36 */ /* 0x000fe40008000000 */
[----:B------:R-:W-:Y:S01]  /*27a0*/  IMAD.MOV.U32 R15, RZ, RZ, R11 ;  /* 0x000000ffff0f7224 */ /* 0x000fe200078e000b */
[----:B------:R-:W-:-:S05]  /*27b0*/  LOP3.LUT R0, R0, 0x3, RZ, 0xc0, !PT ;  /* 0x0000000300007812 */ /* 0x000fca00078ec0ff */
[----:B------:R-:W-:-:S07]  /*27c0*/  IMAD.MOV R0, RZ, RZ, -R0 ;  /* 0x000000ffff007224 */ /* 0x000fce00078e0a00 */
.L_x_29:
[----:B------:R-:W-:-:S05]  /*27d0*/  IMAD.WIDE.U32 R12, R23, 0x18, R2 ;  /* 0x00000018170c7825 */ /* 0x000fca00078e0002 */
[----:B------:R-:W2:Y:S04]  /*27e0*/  LDG.E.64.CONSTANT R16, desc[UR6][R12.64] ;  /* 0x000000060c107981 */ /* 0x000ea8000c1e9b00 */
[----:B------:R-:W3:Y:S04]  /*27f0*/  LDG.E.64.CONSTANT R18, desc[UR6][R12.64+0x8] ;  /* 0x000008060c127981 */ /* 0x000ee8000c1e9b00 */
[----:B------:R-:W4:Y:S01]  /*2800*/  LDG.E.64.CONSTANT R20, desc[UR6][R12.64+0x10] ;  /* 0x000010060c147981 */ /* 0x000f22000c1e9b00 */
[----:B------:R-:W-:Y:S02]  /*2810*/  VIADD R0, R0, 0x1 ;  /* 0x0000000100007836 */ /* 0x000fe40000000000 */
[----:B------:R-:W-:-:S02]  /*2820*/  VIADD R15, R15, 0x100 ;  /* 0x000001000f0f7836 */ /* 0x000fc40000000000 */
[----:B------:R-:W-:Y:S01]  /*2830*/  VIADD R23, R23, 0x100 ;  /* 0x0000010017177836 */ /* 0x000fe20000000000 */
[----:B------:R-:W-:Y:S01]  /*2840*/  ISETP.NE.AND P0, PT, R0, RZ, PT ;  /* 0x000000ff0000720c */ /* 0x000fe20003f05270 */
[----:B--2---:R-:W-:Y:S02]  /*2850*/  DADD R4, R16, R4 ;  /* 0x0000000010047229 */ /* 0x004fe40000000004 */
[----:B---3--:R-:W-:Y:S02]  /*2860*/  DADD R6, R18, R6 ;  /* 0x0000000012067229 */ /* 0x008fe40000000006 */
[----:B----4-:R-:W-:-:S08]  /*2870*/  DADD R8, R20, R8 ;  /* 0x0000000014087229 */ /* 0x010fd00000000008 */
[----:B------:R-:W-:Y:S05]  /*2880*/  @P0 BRA `(.L_x_29) ;  /* 0xfffffffc00d00947 */ /* 0x000fea000383ffff */
.L_x_28:
[----:B------:R-:W-:Y:S05]  /*2890*/  BSYNC.RECONVERGENT B2 ;  /* 0x0000000000027941 */ /* 0x000fea0003800200 */
.L_x_27:
[----:B------:R-:W-:Y:S05]  /*28a0*/  @!P1 BRA `(.L_x_26) ;  /* 0x0000000c00509947 */ /* 0x000fea0003800000 */
[----:B------:R-:W-:Y:S01]  /*28b0*/  IMAD.IADD R14, R10, 0x1, -R15 ;  /* 0x000000010a0e7824 */ /* 0x000fe200078e0a0f */
[C---:B------:R-:W-:Y:S01]  /*28c0*/  IADD3 R13, P0, PT, R15.reuse, UR4, RZ ;  /* 0x000000040f0d7c10 */ /* 0x040fe2000ff1e0ff */
[----:B------:R-:W-:Y:S01]  /*28d0*/  BSSY.RECONVERGENT B2, `(.L_x_30) ;  /* 0x0000079000027945 */ /* 0x000fe20003800200 */
[----:B------:R-:W-:Y:S02]  /*28e0*/  VIADD R103, R15, UR4 ;  /* 0x000000040f677c36 */ /* 0x000fe40008000000 */
[----:B------:R-:W-:Y:S01]  /*28f0*/  ISETP.GT.AND P1, PT, R14, 0xc00, PT ;  /* 0x00000c000e00780c */ /* 0x000fe20003f24270 */
[----:B------:R-:W-:-:S04]  /*2900*/  IMAD.WIDE.U32 R12, R13, 0x18, R2 ;  /* 0x000000180d0c7825 */ /* 0x000fc800078e0002 */
[----:B------:R-:W-:Y:S01]  /*2910*/  IMAD.X R0, RZ, RZ, RZ, P0 ;  /* 0x000000ffff007224 */ /* 0x000fe200000e06ff */
[----:B------:R-:W-:-:S03]  /*2920*/  IADD3 R12, P0, PT, R12, 0x4810, RZ ;  /* 0x000048100c0c7810 */ /* 0x000fc60007f1e0ff */
[----:B------:R-:W-:-:S04]  /*2930*/  IMAD R17, R0, 0x18, RZ ;  /* 0x0000001800117824 */ /* 0x000fc800078e02ff */
[----:B------:R-:W-:Y:S01]  /*2940*/  IMAD.X R13, R13, 0x1, R17, P0 ;  /* 0x000000010d0d7824 */ /* 0x000fe200000e0611 */
[----:B------:R-:W-:Y:S01]  /*2950*/  PLOP3.LUT P0, PT, PT, PT, PT, 0x80, 0x8 ;  /* 0x000000000008781c */ /* 0x000fe20003f0f070 */
[----:B------:R-:W-:-:S12]  /*2960*/  @!P1 BRA `(.L_x_31) ;  /* 0x0000000400bc9947 */ /* 0x000fd80003800000 */
[----:B------:R-:W-:Y:S01]  /*2970*/  PLOP3.LUT P0, PT, PT, PT, PT, 0x8, 0x80 ;  /* 0x000000000080781c */ /* 0x000fe20003f0e170 */
[----:B------:R-:W-:-:S12]  /*2980*/  VIADD R0, R10, 0xfffff400 ;  /* 0xfffff4000a007836 */ /* 0x000fd80000000000 */
.L_x_32:
[C---:B------:R-:W-:Y:S01]  /*2990*/  IMAD.WIDE.U32 R16, R103.reuse, 0x18, R2 ;  /* 0x0000001867107825 */ /* 0x040fe200078e0002 */
[----:B------:R-:W2:Y:S04]  /*29a0*/  LDG.E.64.CONSTANT R106, desc[UR6][R12.64+-0x3010] ;  /* 0xffcff0060c6a7981 */ /* 0x000ea8000c1e9b00 */
[----:B------:R-:W3:Y:S04]  /*29b0*/  LDG.E.64.CONSTANT R112, desc[UR6][R16.64] ;  /* 0x0000000610707981 */ /* 0x000ee8000c1e9b00 */
[----:B------:R-:W4:Y:S04]  /*29c0*/  LDG.E.64.CONSTANT R108, desc[UR6][R16.64+0x8] ;  /* 0x00000806106c7981 */ /* 0x000f28000c1e9b00 */
[----:B------:R0:W5:Y:S04]  /*29d0*/  LDG.E.64.CONSTANT R110, desc[UR6][R16.64+0x10] ;  /* 0x00001006106e7981 */ /* 0x000168000c1e9b00 */
[----:B------:R-:W2:Y:S04]  /*29e0*/  LDG.E.64.CONSTANT R104, desc[UR6][R12.64+-0x3008] ;  /* 0xffcff8060c687981 */ /* 0x000ea8000c1e9b00 */
[----:B------:R-:W2:Y:S04]  /*29f0*/  LDG.E.64.CONSTANT R100, desc[UR6][R12.64+-0x3000] ;  /* 0xffd000060c647981 */ /* 0x000ea8000c1e9b00 */
[----:B------:R-:W2:Y:S04]  /*2a00*/  LDG.E.64.CONSTANT R98, desc[UR6][R12.64+-0x1810] ;  /* 0xffe7f0060c627981 */ /* 0x000ea8000c1e9b00 */
[----:B------:R-:W2:Y:S04]  /*2a10*/  LDG.E.64.CONSTANT R96, desc[UR6][R12.64+-0x1808] ;  /* 0xffe7f8060c607981 */ /* 0x000ea8000c1e9b00 */
[----:B------:R-:W2:Y:S01]  /*2a20*/  LDG.E.64.CONSTANT R94, desc[UR6][R12.64+-0x1800] ;  /* 0xffe800060c5e7981 */ /* 0x000ea2000c1e9b00 */
[----:B------:R-:W-:-:S03]  /*2a30*/  VIADD R19, R103, 0x400 ;  /* 0x0000040067137836 */ /* 0x000fc60000000000 */
[----:B------:R-:W2:Y:S01]  /*2a40*/  LDG.E.64.CONSTANT R92, desc[UR6][R12.64+-0x10] ;  /* 0xfffff0060c5c7981 */ /* 0x000ea2000c1e9b00 */
[----:B------:R-:W-:-:S03]  /*2a50*/  IMAD.WIDE.U32 R18, R19, 0x18, R2 ;  /* 0x0000001813127825 */ /* 0x000fc600078e0002 */
[----:B------:R-:W2:Y:S04]  /*2a60*/  LDG.E.64.CONSTANT R90, desc[UR6][R12.64+-0x8] ;  /* 0xfffff8060c5a7981 */ /* 0x000ea8000c1e9b00 */
        /* <DEDUP_REMOVED lines=9> */
[----:B------:R-:W2:Y:S01]  /*2b00*/  LDG.E.64.CONSTANT R70, desc[UR6][R12.64+0x4800] ;  /* 0x004800060c467981 */ /* 0x000ea2000c1e9b00 */
[----:B0-----:R-:W-:-:S03]  /*2b10*/  VIADD R17, R103, 0x800 ;  /* 0x0000080067117836 */ /* 0x001fc60000000000 */
        /* <DEDUP_REMOVED lines=29> */
[----:B------:R0:W2:Y:S01]  /*2cf0*/  LDG.E.64.CONSTANT R20, desc[UR6][R12.64+0x12000] ;  /* 0x012000060c147981 */ /* 0x0000a2000c1e9b00 */
[----:B------:R-:W-:-:S05]  /*2d00*/  VIADD R15, R15, 0x1000 ;  /* 0x000010000f0f7836 */ /* 0x000fca0000000000 */
[----:B------:R-:W-:Y:S01]  /*2d10*/  ISETP.GE.AND P1, PT, R15, R0, PT ;  /* 0x000000000f00720c */ /* 0x000fe20003f26270 */
[----:B---3--:R-:W-:Y:S02]  /*2d20*/  DADD R112, R112, R4 ;  /* 0x0000000070707229 */ /* 0x008fe40000000004 */
[----:B----4-:R-:W-:Y:S02]  /*2d30*/  DADD R108, R108, R6 ;  /* 0x000000006c6c7229 */ /* 0x010fe40000000006 */
[----:B-----5:R-:W-:-:S04]  /*2d40*/  DADD R110, R110, R8 ;  /* 0x000000006e6e7229 */ /* 0x020fc80000000008 */
[----:B--2---:R-:W-:Y:S02]  /*2d50*/  DADD R106, R112, R106 ;  /* 0x00000000706a7229 */ /* 0x004fe4000000006a */
        /* <DEDUP_REMOVED lines=41> */
[----:B0-----:R-:W-:Y:S01]  /*2ff0*/  IADD3 R12, P2, PT, R12, 0x18000, RZ ;  /* 0x000180000c0c7810 */ /* 0x001fe20007f5e0ff */
[----:B------:R-:W-:Y:S02]  /*3000*/  VIADD R103, R103, 0x1000 ;  /* 0x0000100067677836 */ /* 0x000fe40000000000 */
[----:B------:R-:W-:Y:S02]  /*3010*/  DADD R4, R26, R16 ;  /* 0x000000001a047229 */ /* 0x000fe40000000010 */
[----:B------:R-:W-:Y:S01]  /*3020*/  IMAD.X R13, RZ, RZ, R13, P2 ;  /* 0x000000ffff0d7224 */ /* 0x000fe200010e060d */
[----:B------:R-:W-:-:S02]  /*3030*/  DADD R6, R24, R18 ;  /* 0x0000000018067229 */ /* 0x000fc40000000012 */
[----:B------:R-:W-:Y:S01]  /*3040*/  DADD R8, R22, R20 ;  /* 0x0000000016087229 */ /* 0x000fe20000000014 */
[----:B------:R-:W-:Y:S10]  /*3050*/  @!P1 BRA `(.L_x_32) ;  /* 0xfffffff8004c9947 */ /* 0x000ff4000383ffff */
.L_x_31:
[----:B------:R-:W-:Y:S05]  /*3060*/  BSYNC.RECONVERGENT B2 ;  /* 0x0000000000027941 */ /* 0x000fea0003800200 */
.L_x_30:
[----:B------:R-:W-:Y:S01]  /*3070*/  IMAD.IADD R0, R10, 0x1, -R15 ;  /* 0x000000010a007824 */ /* 0x000fe200078e0a0f */
[----:B------:R-:W-:Y:S04]  /*3080*/  BSSY.RECONVERGENT B2, `(.L_x_33) ;  /* 0x000003b000027945 */ /* 0x000fe80003800200 */
[----:B------:R-:W-:-:S13]  /*3090*/  ISETP.GT.AND P1, PT, R0, 0x400, PT ;  /* 0x000004000000780c */ /* 0x000fda0003f24270 */
[----:B------:R-:W-:Y:S05]  /*30a0*/  @!P1 BRA `(.L_x_34) ;  /* 0x0000000000e09947 */ /* 0x000fea0003800000 */
[C---:B------:R-:W-:Y:S01]  /*30b0*/  IMAD.WIDE.U32 R16, R103.reuse, 0x18, R2 ;  /* 0x0000001867107825 */ /* 0x040fe200078e0002 */
[----:B------:R-:W2:Y:S04]  /*30c0*/  LDG.E.64.CONSTANT R24, desc[UR6][R12.64+-0x3010] ;  /* 0xffcff0060c187981 */ /* 0x000ea8000c1e9b00 */
[----:B------:R-:W3:Y:S04]  /*30d0*/  LDG.E.64.CONSTANT R18, desc[UR6][R16.64] ;  /* 0x0000000610127981 */ /* 0x000ee8000c1e9b00 */
[----:B------:R-:W4:Y:S04]  /*30e0*/  LDG.E.64.CONSTANT R20, desc[UR6][R16.64+0x8] ;  /* 0x0000080610147981 */ /* 0x000f28000c1e9b00 */
[----:B------:R-:W5:Y:S04]  /*30f0*/  LDG.E.64.CONSTANT R22, desc[UR6][R16.64+0x10] ;  /* 0x0000100610167981 */ /* 0x000f68000c1e9b00 */
        /* <DEDUP_REMOVED lines=22> */
[----:B------:R-:W-:Y:S01]  /*3260*/  PLOP3.LUT P0, PT, PT, PT, PT, 0x8, 0x80 ;  /* 0x000000000080781c */ /* 0x000fe20003f0e170 */
[----:B------:R-:W-:-:S02]  /*3270*/  VIADD R15, R15, 0x800 ;  /* 0x000008000f0f7836 */ /* 0x000fc40000000000 */
[----:B------:R-:W-:Y:S01]  /*3280*/  VIADD R103, R103, 0x800 ;  /* 0x0000080067677836 */ /* 0x000fe20000000000 */
[----:B0-----:R-:W-:-:S05]  /*3290*/  IADD3 R12, P1, PT, R12, 0xc000, RZ ;  /* 0x0000c0000c0c7810 */ /* 0x001fca0007f3e0ff */
[----:B------:R-:W-:Y:S01]  /*32a0*/  IMAD.X R13, RZ, RZ, R13, P1 ;  /* 0x000000ffff0d7224 */ /* 0x000fe200008e060d */
        /* <DEDUP_REMOVED lines=24> */
.L_x_34:
[----:B------:R-:W-:Y:S05]  /*3430*/  BSYNC.RECONVERGENT B2 ;  /* 0x0000000000027941 */ /* 0x000fea0003800200 */
.L_x_33:
[----:B------:R-:W-:-:S13]  /*3440*/  ISETP.LT.OR P0, PT, R15, R10, P0 ;  /* 0x0000000a0f00720c */ /* 0x000fda0000701670 */
[----:B------:R-:W-:Y:S05]  /*3450*/  @!P0 BRA `(.L_x_26) ;  /* 0x0000000000648947 */ /* 0x000fea0003800000 */
[----:B------:R-:W-:Y:S01]  /*3460*/  IMAD.WIDE.U32 R2, R103, 0x18, R2 ;  /* 0x0000001867027825 */ /* 0x000fe200078e0002 */
        /* <DEDUP_REMOVED lines=12> */
[----:B---3--:R-:W-:-:S02]  /*3530*/  DADD R14, R4, R14 ;  /* 0x00000000040e7229 */ /* 0x008fc4000000000e */
[----:B----4-:R-:W-:Y:S02]  /*3540*/  DADD R18, R8, R18 ;  /* 0x0000000008127229 */ /* 0x010fe40000000012 */
[----:B-----5:R-:W-:-:S06]  /*3550*/  DADD R16, R6, R16 ;  /* 0x0000000006107229 */ /* 0x020fcc0000000010 */
        /* <DEDUP_REMOVED lines=9> */
.L_x_26:
[----:B------:R-:W-:Y:S05]  /*35f0*/  BSYNC.RECONVERGENT B1 ;  /* 0x0000000000017941 */ /* 0x000fea0003800200 */
.L_x_24:
[----:B------:R-:W0:Y:S01]  /*3600*/  S2R R0, SR_LANEID ;  /* 0x0000000000007919 */ /* 0x000e220000000000 */
[----:B------:R-:W-:Y:S04]  /*3610*/  SHFL.DOWN PT, R2, R4, 0x1, 0x1f ;  /* 0x08201f0004027f89 */ /* 0x000fe800000e0000 */
[----:B------:R-:W1:Y:S04]  /*3620*/  SHFL.DOWN PT, R3, R5, 0x1, 0x1f ;  /* 0x08201f0005037f89 */ /* 0x000e6800000e0000 */
[----:B------:R-:W-:Y:S04]  /*3630*/  SHFL.DOWN PT, R12, R6, 0x1, 0x1f ;  /* 0x08201f00060c7f89 */ /* 0x000fe800000e0000 */
[----:B------:R-:W2:Y:S04]  /*3640*/  SHFL.DOWN PT, R13, R7, 0x1, 0x1f ;  /* 0x08201f00070d7f89 */ /* 0x000ea800000e0000 */
[----:B------:R-:W-:Y:S04]  /*3650*/  SHFL.DOWN PT, R14, R8, 0x1, 0x1f ;  /* 0x08201f00080e7f89 */ /* 0x000fe800000e0000 */
[----:B------:R-:W3:Y:S01]  /*3660*/  SHFL.DOWN PT, R15, R9, 0x1, 0x1f ;  /* 0x08201f00090f7f89 */ /* 0x000ee200000e0000 */
[----:B-1----:R-:W-:Y:S01]  /*3670*/  DADD R2, R2, R4 ;  /* 0x0000000002027229 */ /* 0x002fe20000000004 */
[----:B0-----:R-:W-:-:S02]  /*3680*/  ISETP.GT.AND P0, PT, R0, 0x1e, PT ;  /* 0x0000001e0000780c */ /* 0x001fc40003f04270 */
[----:B------:R-:W-:Y:S01]  /*3690*/  ISETP.NE.AND P1, PT, R0, RZ, PT ;  /* 0x000000ff0000720c */ /* 0x000fe20003f25270 */
[----:B--2---:R-:W-:-:S06]  /*36a0*/  DADD R12, R12, R6 ;  /* 0x000000000c0c7229 */ /* 0x004fcc0000000006 */
        /* <DEDUP_REMOVED lines=47> */
[----:B------:R-:W3:Y:S01]  /*39a0*/  @!P1 S2R R17, SR_CgaCtaId ;  /* 0x0000000000119919 */ /* 0x000ee20000008800 */
        /* <DEDUP_REMOVED lines=13> */
[----:B---3--:R-:W-:Y:S01]  /*3a80*/  @!P1 LEA R17, R17, R10, 0x18 ;  /* 0x0000000a11119211 */ /* 0x008fe200078ec0ff */
[----:B------:R-:W-:Y:S01]  /*3a90*/  SHFL.DOWN PT, R6, R12, 0x10, 0x1f ;  /* 0x0a001f000c067f89 */ /* 0x000fe200000e0000 */
[----:B------:R-:W-:Y:S02]  /*3aa0*/  @!P1 SHF.R.U32.HI R10, RZ, 0x5, R11 ;  /* 0x00000005ff0a9819 */ /* 0x000fe4000001160b */
[----:B------:R-:W-:Y:S01]  /*3ab0*/  ISETP.NE.AND P0, PT, R11, RZ, PT ;  /* 0x000000ff0b00720c */ /* 0x000fe20003f05270 */
[----:B------:R-:W2:Y:S02]  /*3ac0*/  SHFL.DOWN PT, R7, R13, 0x10, 0x1f ;  /* 0x0a001f000d077f89 */ /* 0x000ea400000e0000 */
[----:B------:R-:W-:Y:S01]  /*3ad0*/  @!P1 IMAD R21, R10, 0x18, R17 ;  /* 0x000000180a159824 */ /* 0x000fe200078e0211 */
        /* <DEDUP_REMOVED lines=14> */
[----:B0-----:R-:W-:Y:S06]  /*3bc0*/  @P0 BRA `(.L_x_16) ;  /* 0x00000000008c0947 */ /* 0x001fec0003800000 */
        /* <DEDUP_REMOVED lines=34> */
[----:B------:R-:W-:-:S11]  /*3df0*/  DADD R8, R16, R2 ;  /* 0x0000000010087229 */ /* 0x000fd60000000002 */
.L_x_16:
[----:B------:R-:W-:Y:S05]  /*3e00*/  BSYNC.RECONVERGENT B0 ;  /* 0x0000000000007941 */ /* 0x000fea0003800200 */
.L_x_1:
[----:B------:R-:W-:Y:S05]  /*3e10*/  @P0 EXIT ;  /* 0x000000000000094d */ /* 0x000fea0003800000 */
[----:B------:R-:W0:Y:S01]  /*3e20*/  LDCU.64 UR4, c[0x0][0x398] ;  /* 0x00007300ff0477ac */ /* 0x000e220008000a00 */
[----:B------:R-:W1:Y:S01]  /*3e30*/  LDC.64 R2, c[0x0][0x388] ;  /* 0x0000e200ff027b82 */ /* 0x000e620000000a00 */
[----:B------:R-:W2:Y:S01]  /*3e40*/  LDCU.128 UR8, c[0x0][0x3a0] ;  /* 0x00007400ff0877ac */ /* 0x000ea20008000c00 */
[----:B0-----:R-:W-:Y:S02]  /*3e50*/  DADD R4, R4, UR4 ;  /* 0x0000000404047e29 */ /* 0x001fe40008000000 */
[----:B--2---:R-:W-:Y:S02]  /*3e60*/  DADD R6, R6, UR8 ;  /* 0x0000000806067e29 */ /* 0x004fe40008000000 */
[----:B------:R-:W-:-:S03]  /*3e70*/  DADD R8, R8, UR10 ;  /* 0x0000000a08087e29 */ /* 0x000fc60008000000 */
[----:B-1----:R-:W-:Y:S04]  /*3e80*/  STG.E.64 desc[UR6][R2.64], R4 ;  /* 0x0000000402007986 */ /* 0x002fe8000c101b06 */
[----:B------:R-:W-:Y:S04]  /*3e90*/  STG.E.64 desc[UR6][R2.64+0x8], R6 ;  /* 0x0000080602007986 */ /* 0x000fe8000c101b06 */
[----:B------:R-:W-:Y:S01]  /*3ea0*/  STG.E.64 desc[UR6][R2.64+0x10], R8 ;  /* 0x0000100802007986 */ /* 0x000fe2000c101b06 */
[----:B------:R-:W-:Y:S05]  /*3eb0*/  EXIT ;  /* 0x000000000000794d */ /* 0x000fea0003800000 */
.L_x_35:
[----:B------:R-:W-:-:S00]  /*3ec0*/  BRA `(.L_x_35) ;  /* 0xfffffffc00fc7947 */ /* 0x000fc0000383ffff */
[----:B------:R-:W-:-:S00]  /*3ed0*/  NOP ;  /* 0x0000000000007918 */ /* 0x000fc00000000000 */
        /* <DEDUP_REMOVED lines=10> */
.L_x_202:


//--------------------- .text._ZN3cub18CUB_300001_SM_10006detail6reduce18DeviceReduceKernelINS2_10policy_hubIN4cuda3std3__45tupleIJdddEEEy9tuple_sumE10Policy1000EN6thrust24THRUST_300001_SM_1000_NS12zip_iteratorINS8_IJNSE_10device_ptrIKdEESI_EEEEEySA_S9_12compute_sumsEEvT0_PT3_T1_NS0_13GridEvenShareISP_EET2_T4_ --------------------------
	.section	.text._ZN3cub18CUB_300001_SM_10006detail6reduce18DeviceReduceKernelINS2_10policy_hubIN4cuda3std3__45tupleIJdddEEEy9tuple_sumE10Policy1000EN6thrust24THRUST_300001_SM_1000_NS12zip_iteratorINS8_IJNSE_10device_ptrIKdEESI_EEEEEySA_S9_12compute_sumsEEvT0_PT3_T1_NS0_13GridEvenShareISP_EET2_T4_,"ax",@progbits
	.align	128
        .global         _ZN3cub18CUB_300001_SM_10006detail6reduce18DeviceReduceKernelINS2_10policy_hubIN4cuda3std3__45tupleIJdddEEEy9tuple_sumE10Policy1000EN6thrust24THRUST_300001_SM_1000_NS12zip_iteratorINS8_IJNSE_10device_ptrIKdEESI_EEEEEySA_S9_12compute_sumsEEvT0_PT3_T1_NS0_13GridEvenShareISP_EET2_T4_
        .type           _ZN3cub18CUB_300001_SM_10006detail6reduce18DeviceReduceKernelINS2_10policy_hubIN4cuda3std3__45tupleIJdddEEEy9tuple_sumE10Policy1000EN6thrust24THRUST_300001_SM_1000_NS12zip_iteratorINS8_IJNSE_10device_ptrIKdEESI_EEEEEySA_S9_12compute_sumsEEvT0_PT3_T1_NS0_13GridEvenShareISP_EET2_T4_,@function
        .size           _ZN3cub18CUB_300001_SM_10006detail6reduce18DeviceReduceKernelINS2_10policy_hubIN4cuda3std3__45tupleIJdddEEEy9tuple_sumE10Policy1000EN6thrust24THRUST_300001_SM_1000_NS12zip_iteratorINS8_IJNSE_10device_ptrIKdEESI_EEEEEySA_S9_12compute_sumsEEvT0_PT3_T1_NS0_13GridEvenShareISP_EET2_T4_,(.L_x_203 - _ZN3cub18CUB_300001_SM_10006detail6reduce18DeviceReduceKernelINS2_10policy_hubIN4cuda3std3__45tupleIJdddEEEy9tuple_sumE10Policy1000EN6thrust24THRUST_300001_SM_1000_NS12zip_iteratorINS8_IJNSE_10device_ptrIKdEESI_EEEEEySA_S9_12compute_sumsEEvT0_PT3_T1_NS0_13GridEvenShareISP_EET2_T4_)
        .other          _ZN3cub18CUB_300001_SM_10006detail6reduce18DeviceReduceKernelINS2_10policy_hubIN4cuda3std3__45tupleIJdddEEEy9tuple_sumE10Policy1000EN6thrust24THRUST_300001_SM_1000_NS12zip_iteratorINS8_IJNSE_10device_ptrIKdEESI_EEEEEySA_S9_12compute_sumsEEvT0_PT3_T1_NS0_13GridEvenShareISP_EET2_T4_,@"STO_CUDA_ENTRY STV_DEFAULT"
_ZN3cub18CUB_300001_SM_10006detail6reduce18DeviceReduceKernelINS2_10policy_hubIN4cuda3std3__45tupleIJdddEEEy9tuple_sumE10Policy1000EN6thrust24THRUST_300001_SM_1000_NS12zip_iteratorINS8_IJNSE_10device_ptrIKdEESI_EEEEEySA_S9_12compute_sumsEEvT0_PT3_T1_NS0_13GridEvenShareISP_EET2_T4_:
.text._ZN3cub18CUB_300001_SM_10006detail6reduce18DeviceReduceKernelINS2_10policy_hubIN4cuda3std3__45tupleIJdddEEEy9tuple_sumE10Policy1000EN6thrust24THRUST_300001_SM_1000_NS12zip_iteratorINS8_IJNSE_10device_ptrIKdEESI_EEEEEySA_S9_12compute_sumsEEvT0_PT3_T1_NS0_13GridEvenShareISP_EET2_T4_:
[----:B------:R-:W-:Y:S08]  /*0000*/  LDC R1, c[0x0][0x37c] ;  /* 0x0000df00ff017b82 */ /* 0x000ff00000000800 */
[----:B------:R-:W0:Y:S01]  /*0010*/  S2UR UR22, SR_CTAID.X ;  /* 0x00000000001679c3 */ /* 0x000e220000002500 */
[----:B------:R-:W1:Y:S01]  /*0020*/  LDCU.64 UR16, c[0x0][0x3c0] ;  /* 0x00007800ff1077ac */ /* 0x000e620008000a00 */
[----:B------:R-:W-:Y:S01]  /*0030*/  BSSY.RECONVERGENT B0, `(.L_x_36) ;  /* 0x0000408000007945 */ /* 0x000fe20003800200 */
[----:B------:R-:W2:Y:S01]  /*0040*/  LDCU UR5, c[0x0][0x3c8] ;  /* 0x00007900ff0577ac */ /* 0x000ea20008000800 */
[----:B------:R-:W3:Y:S01]  /*0050*/  LDCU.64 UR18, c[0x0][0x358] ;  /* 0x00006b00ff1277ac */ /* 0x000ee20008000a00 */
[----:B--2---:R-:W-:-:S02]  /*0060*/  USHF.L.U32 UR5, UR5, 0x9, URZ ;  /* 0x0000000905057899 */ /* 0x004fc400080006ff */
[----:B0-----:R-:W-:Y:S02]  /*0070*/  USHF.L.U32 UR4, UR22, 0x9, URZ ;  /* 0x0000000916047899 */ /* 0x001fe400080006ff */
[----:B------:R-:W-:Y:S02]  /*0080*/  USHF.R.S32.HI UR7, URZ, 0x1f, UR5 ;  /* 0x0000001fff077899 */ /* 0x000fe40008011405 */
[----:B-1----:R-:W-:-:S04]  /*0090*/  UIADD3 UR6, UP0, UPT, -UR4, UR16, URZ ;  /* 0x0000001004067290 */ /* 0x002fc8000ff1e1ff */
[----:B------:R-:W-:Y:S02]  /*00a0*/  UIADD3.X UR12, UPT, UPT, UR17, -0x1, URZ, UP0, !UPT ;  /* 0xffffffff110c7890 */ /* 0x000fe400087fe4ff */
[----:B------:R-:W-:-:S04]  /*00b0*/  UISETP.GT.U32.AND UP0, UPT, UR6, 0x1ff, UPT ;  /* 0x000001ff0600788c */ /* 0x000fc8000bf04070 */
[----:B------:R-:W-:-:S09]  /*00c0*/  UISETP.GT.U32.AND.EX UP0, UPT, UR12, URZ, UPT, UP0 ;  /* 0x000000ff0c00728c */ /* 0x000fd2000bf04100 */
[----:B---3--:R-:W-:Y:S05]  /*00d0*/  BRA.U UP0, `(.L_x_37) ;  /* 0x0000002100a87547 */ /* 0x008fea000b800000 */
[----:B------:R-:W0:Y:S01]  /*00e0*/  S2R R0, SR_TID.X ;  /* 0x0000000000007919 */ /* 0x000e220000002100 */
[----:B------:R-:W1:Y:S01]  /*00f0*/  LDC.64 R6, c[0x0][0x388] ;  /* 0x0000e200ff067b82 */ /* 0x000e620000000a00 */
[----:B------:R-:W-:-:S07]  /*0100*/  UIADD3 UR6, UPT, UPT, -UR4, UR16, URZ ;  /* 0x0000001004067290 */ /* 0x000fce000fffe1ff */
[----:B------:R-:W2:Y:S01]  /*0110*/  LDC.64 R4, c[0x0][0x380] ;  /* 0x0000e000ff047b82 */ /* 0x000ea20000000a00 */
[----:B0-----:R-:W-:-:S13]  /*0120*/  ISETP.GE.AND P0, PT, R0, UR6, PT ;  /* 0x0000000600007c0c */ /* 0x001fda000bf06270 */
[----:B------:R-:W-:-:S04]  /*0130*/  @!P0 VIADD R3, R0, UR4 ;  /* 0x0000000400038c36 */ /* 0x000fc80008000000 */
[----:B-1----:R-:W-:-:S04]  /*0140*/  @!P0 IMAD.WIDE.U32 R6, R3, 0x8, R6 ;  /* 0x0000000803068825 */ /* 0x002fc800078e0006 */
[----:B--2---:R-:W-:Y:S02]  /*0150*/  @!P0 IMAD.WIDE.U32 R4, R3, 0x8, R4 ;  /* 0x0000000803048825 */ /* 0x004fe400078e0004 */
[----:B------:R-:W2:Y:S04]  /*0160*/  @!P0 LDG.E.64 R6, desc[UR18][R6.64] ;  /* 0x0000001206068981 */ /* 0x000ea8000c1e1b00 */
[----:B------:R-:W3:Y:S01]  /*0170*/  @!P0 LDG.E.64 R4, desc[UR18][R4.64] ;  /* 0x0000001204048981 */ /* 0x000ee2000c1e1b00 */
[----:B------:R-:W-:Y:S02]  /*0180*/  CS2R R12, SRZ ;  /* 0x00000000000c7805 */ /* 0x000fe4000001ff00 */
[----:B------:R-:W-:Y:S02]  /*0190*/  CS2R R18, SRZ ;  /* 0x0000000000127805 */ /* 0x000fe4000001ff00 */
[----:B------:R-:W-:Y:S01]  /*01a0*/  CS2R R20, SRZ ;  /* 0x0000000000147805 */ /* 0x000fe2000001ff00 */
[----:B------:R-:W-:Y:S01]  /*01b0*/  BSSY.RECONVERGENT B1, `(.L_x_38) ;  /* 0x00000eb000017945 */ /* 0x000fe20003800200 */
[----:B--2---:R-:W-:-:S02]  /*01c0*/  @!P0 DMUL R2, R6, R6 ;  /* 0x0000000606028228 */ /* 0x004fc40000000000 */
[----:B---3--:R-:W-:-:S06]  /*01d0*/  @!P0 DMUL R8, R4, R4 ;  /* 0x0000000404088228 */ /* 0x008fcc0000000000 */
[----:B------:R-:W-:Y:S01]  /*01e0*/  @!P0 DMUL R14, R6, R2 ;  /* 0x00000002060e8228 */ /* 0x000fe20000000000 */
[----:B------:R-:W-:Y:S02]  /*01f0*/  IMAD.MOV.U32 R2, RZ, RZ, R0 ;  /* 0x000000ffff027224 */ /* 0x000fe400078e0000 */
[----:B------:R-:W-:Y:S01]  /*0200*/  @!P0 VIADD R2, R0, 0x100 ;  /* 0x0000010000028836 */ /* 0x000fe20000000000 */
[----:B------:R-:W-:-:S04]  /*0210*/  @!P0 DMUL R10, R4, R8 ;  /* 0x00000008040a8228 */ /* 0x000fc80000000000 */
[----:B------:R-:W-:Y:S01]  /*0220*/  ISETP.GE.AND P1, PT, R2, UR6, PT ;  /* 0x0000000602007c0c */ /* 0x000fe2000bf26270 */
[C---:B------:R-:W-:Y:S02]  /*0230*/  @!P0 DMUL R8, R6.reuse, R8 ;  /* 0x0000000806088228 */ /* 0x040fe40000000000 */
[----:B------:R-:W-:Y:S02]  /*0240*/  @!P0 DMUL R18, R6, R14 ;  /* 0x0000000e06128228 */ /* 0x000fe40000000000 */
[----:B------:R-:W-:-:S04]  /*0250*/  @!P0 DMUL R12, R4, R10 ;  /* 0x0000000a040c8228 */ /* 0x000fc80000000000 */
[----:B------:R-:W-:-:S04]  /*0260*/  @!P0 DMUL R20, R6, R8 ;  /* 0x0000000806148228 */ /* 0x000fc80000000000 */
[----:B------:R-:W-:Y:S07]  /*0270*/  @P1 BRA `(.L_x_39) ;  /* 0x0000000c00781947 */ /* 0x000fee0003800000 */
[----:B------:R-:W-:Y:S01]  /*0280*/  LOP3.LUT R3, RZ, R2, RZ, 0x33, !PT ;  /* 0x00000002ff037212 */ /* 0x000fe200078e33ff */
[----:B------:R-:W-:Y:S04]  /*0290*/  BSSY.RECONVERGENT B2, `(.L_x_40) ;  /* 0x000006c000027945 */ /* 0x000fe80003800200 */
[----:B------:R-:W-:-:S04]  /*02a0*/  VIADD R3, R3, UR16 ;  /* 0x0000001003037c36 */ /* 0x000fc80008000000 */
[----:B------:R-:W-:-:S05]  /*02b0*/  VIADD R4, R3, -UR4 ;  /* 0x8000000403047c36 */ /* 0x000fca0008000000 */
[C---:B------:R-:W-:Y:S02]  /*02c0*/  ISETP.GE.U32.AND P1, PT, R4.reuse, 0x700, PT ;  /* 0x000007000400780c */ /* 0x040fe40003f26070 */
[----:B------:R-:W-:-:S04]  /*02d0*/  LEA.HI R26, R4, 0x1, RZ, 0x18 ;  /* 0x00000001041a7811 */ /* 0x000fc800078fc0ff */
[----:B------:R-:W-:-:S04]  /*02e0*/  LOP3.LUT R27, R26, 0x7, RZ, 0xc0, !PT ;  /* 0x000000071a1b7812 */ /* 0x000fc800078ec0ff */
[----:B------:R-:W-:-:S03]  /*02f0*/  ISETP.NE.AND P0, PT, R27, RZ, PT ;  /* 0x000000ff1b00720c */ /* 0x000fc60003f05270 */
[----:B------:R-:W-:Y:S10]  /*0300*/  @!P1 BRA `(.L_x_41) ;  /* 0x0000000400909947 */ /* 0x000ff40003800000 */
[----:B------:R-:W0:Y:S01]  /*0310*/  LDCU.128 UR8, c[0x0][0x380] ;  /* 0x00007000ff0877ac */ /* 0x000e220008000c00 */
[----:B------:R-:W-:Y:S01]  /*0320*/  IMAD.WIDE.U32 R4, R2, 0x8, RZ ;  /* 0x0000000802047825 */ /* 0x000fe200078e00ff */
[----:B------:R-:W-:-:S03]  /*0330*/  LOP3.LUT R28, R26, 0x1fffff8, RZ, 0xc0, !PT ;  /* 0x01fffff81a1c7812 */ /* 0x000fc600078ec0ff */
[----:B------:R-:W-:Y:S02]  /*0340*/  IMAD.U32 R7, RZ, RZ, UR22 ;  /* 0x00000016ff077e24 */ /* 0x000fe4000f8e00ff */
[----:B------:R-:W-:Y:S02]  /*0350*/  IMAD.MOV R28, RZ, RZ, -R28 ;  /* 0x000000ffff1c7224 */ /* 0x000fe400078e0a1c */
[----:B------:R-:W-:-:S03]  /*0360*/  IMAD.WIDE.U32 R4, R7, 0x1000, R4 ;  /* 0x0000100007047825 */ /* 0x000fc600078e0004 */
[----:B------:R-:W-:-:S04]  /*0370*/  IADD3 R6, P1, PT, R4, 0x2000, RZ ;  /* 0x0000200004067810 */ /* 0x000fc80007f3e0ff */
[C---:B0-----:R-:W-:Y:S01]  /*0380*/  IADD3 R4, P2, PT, R6.reuse, UR8, RZ ;  /* 0x0000000806047c10 */ /* 0x041fe2000ff5e0ff */
[----:B------:R-:W-:Y:S01]  /*0390*/  IMAD.X R7, RZ, RZ, R5, P1 ;  /* 0x000000ffff077224 */ /* 0x000fe200008e0605 */
[----:B------:R-:W-:-:S04]  /*03a0*/  IADD3 R6, P3, PT, R6, UR10, RZ ;  /* 0x0000000a06067c10 */ /* 0x000fc8000ff7e0ff */
[C---:B------:R-:W-:Y:S02]  /*03b0*/  IADD3.X R5, PT, PT, R7.reuse, UR9, RZ, P2, !PT ;  /* 0x0000000907057c10 */ /* 0x040fe400097fe4ff */
[----:B------:R-:W-:-:S07]  /*03c0*/  IADD3.X R7, PT, PT, R7, UR11, RZ, P3, !PT ;  /* 0x0000000b07077c10 */ /* 0x000fce0009ffe4ff */
.L_x_42:
[----:B------:R-:W2:Y:S04]  /*03d0*/  LDG.E.64 R24, desc[UR18][R4.64+-0x2000] ;  /* 0xffe0001204187981 */ /* 0x000ea8000c1e1b00 */
[----:B------:R-:W3:Y:S04]  /*03e0*/  LDG.E.64 R10, desc[UR18][R6.64+-0x2000] ;  /* 0xffe00012060a7981 */ /* 0x000ee8000c1e1b00 */
[----:B------:R-:W4:Y:S04]  /*03f0*/  LDG.E.64 R22, desc[UR18][R4.64+-0x1800] ;  /* 0xffe8001204167981 */ /* 0x000f28000c1e1b00 */
[----:B------:R-:W5:Y:S01]  /*0400*/  LDG.E.64 R14, desc[UR18][R6.64+-0x1800] ;  /* 0xffe80012060e7981 */ /* 0x000f62000c1e1b00 */
[----:B--2---:R-:W-:-:S08]  /*0410*/  DMUL R8, R24, R24 ;  /* 0x0000001818087228 */ /* 0x004fd00000000000 */
[-C--:B------:R-:W-:Y:S02]  /*0420*/  DMUL R16, R24, R8.reuse ;  /* 0x0000000818107228 */ /* 0x080fe40000000000 */
[----:B---3--:R-:W-:-:S06]  /*0430*/  DMUL R8, R10, R8 ;  /* 0x000000080a087228 */ /* 0x008fcc0000000000 */
[----:B------:R-:W-:Y:S02]  /*0440*/  DFMA R12, R24, R16, R12 ;  /* 0x00000010180c722b */ /* 0x000fe4000000000c */
[C---:B------:R-:W-:Y:S01]  /*0450*/  DMUL R16, R10.reuse, R10 ;  /* 0x0000000a0a107228 */ /* 0x040fe20000000000 */
[----:B------:R-:W2:Y:S07]  /*0460*/  LDG.E.64 R24, desc[UR18][R4.64+-0x800] ;  /* 0xfff8001204187981 */ /* 0x000eae000c1e1b00 */
[----:B------:R-:W-:-:S08]  /*0470*/  DMUL R16, R10, R16 ;  /* 0x000000100a107228 */ /* 0x000fd00000000000 */
[C---:B------:R-:W-:Y:S02]  /*0480*/  DFMA R18, R10.reuse, R16, R18 ;  /* 0x000000100a12722b */ /* 0x040fe40000000012 */
[----:B------:R-:W-:Y:S01]  /*0490*/  DFMA R10, R10, R8, R20 ;  /* 0x000000080a0a722b */ /* 0x000fe20000000014 */
[----:B------:R-:W3:Y:S01]  /*04a0*/  LDG.E.64 R20, desc[UR18][R4.64+-0x1000] ;  /* 0xfff0001204147981 */ /* 0x000ee2000c1e1b00 */
[----:B----4-:R-:W-:-:S08]  /*04b0*/  DMUL R8, R22, R22 ;  /* 0x0000001616087228 */ /* 0x010fd00000000000 */
[----:B------:R-:W-:-:S08]  /*04c0*/  DMUL R16, R22, R8 ;  /* 0x0000000816107228 */ /* 0x000fd00000000000 */
[----:B------:R-:W-:Y:S01]  /*04d0*/  DFMA R22, R22, R16, R12 ;  /* 0x000000101616722b */ /* 0x000fe2000000000c */
[----:B------:R-:W4:Y:S01]  /*04e0*/  LDG.E.64 R12, desc[UR18][R6.64+-0x1000] ;  /* 0xfff00012060c7981 */ /* 0x000f22000c1e1b00 */
[----:B-----5:R-:W-:-:S08]  /*04f0*/  DMUL R16, R14, R14 ;  /* 0x0000000e0e107228 */ /* 0x020fd00000000000 */
[----:B------:R-:W-:-:S08]  /*0500*/  DMUL R16, R14, R16 ;  /* 0x000000100e107228 */ /* 0x000fd00000000000 */
[C---:B------:R-:W-:Y:S02]  /*0510*/  DFMA R18, R14.reuse, R16, R18 ;  /* 0x000000100e12722b */ /* 0x040fe40000000012 */
[----:B------:R-:W5:Y:S01]  /*0520*/  LDG.E.64 R16, desc[UR18][R6.64+-0x800] ;  /* 0xfff8001206107981 */ /* 0x000f62000c1e1b00 */
[----:B------:R-:W-:-:S08]  /*0530*/  DMUL R8, R14, R8 ;  /* 0x000000080e087228 */ /* 0x000fd00000000000 */
[----:B------:R-:W-:Y:S02]  /*0540*/  DFMA R14, R14, R8, R10 ;  /* 0x000000080e0e722b */ /* 0x000fe4000000000a */
[----:B---3--:R-:W-:-:S08]  /*0550*/  DMUL R8, R20, R20 ;  /* 0x0000001414087228 */ /* 0x008fd00000000000 */
[----:B------:R-:W-:-:S08]  /*0560*/  DMUL R10, R20, R8 ;  /* 0x00000008140a7228 */ /* 0x000fd00000000000 */
[----:B------:R-:W-:Y:S01]  /*0570*/  DFMA R10, R20, R10, R22 ;  /* 0x0000000a140a722b */ /* 0x000fe20000000016 */
[----:B------:R-:W3:Y:S01]  /*0580*/  LDG.E.64 R20, desc[UR18][R6.64] ;  /* 0x0000001206147981 */ /* 0x000ee2000c1e1b00 */
[C---:B----4-:R-:W-:Y:S02]  /*0590*/  DMUL R22, R12.reuse, R12 ;  /* 0x0000000c0c167228 */ /* 0x050fe40000000000 */
[----:B------:R-:W-:-:S06]  /*05a0*/  DMUL R8, R12, R8 ;  /* 0x000000080c087228 */ /* 0x000fcc0000000000 */
[----:B------:R-:W-:-:S08]  /*05b0*/  DMUL R22, R12, R22 ;  /* 0x000000160c167228 */ /* 0x000fd00000000000 */
[C---:B------:R-:W-:Y:S02]  /*05c0*/  DFMA R22, R12.reuse, R22, R18 ;  /* 0x000000160c16722b */ /* 0x040fe40000000012 */
[----:B------:R-:W-:Y:S01]  /*05d0*/  DFMA R12, R12, R8, R14 ;  /* 0x000000080c0c722b */ /* 0x000fe2000000000e */
[----:B------:R-:W4:Y:S01]  /*05e0*/  LDG.E.64 R14, desc[UR18][R4.64] ;  /* 0x00000012040e7981 */ /* 0x000f22000c1e1b00 */
[----:B--2---:R-:W-:-:S08]  /*05f0*/  DMUL R8, R24, R24 ;  /* 0x0000001818087228 */ /* 0x004fd00000000000 */
[----:B------:R-:W-:-:S08]  /*0600*/  DMUL R18, R24, R8 ;  /* 0x0000000818127228 */ /* 0x000fd00000000000 */
[----:B------:R-:W-:Y:S02]  /*0610*/  DFMA R24, R24, R18, R10 ;  /* 0x000000121818722b */ /* 0x000fe4000000000a */
[C---:B-----5:R-:W-:Y:S01]  /*0620*/  DMUL R10, R16.reuse, R16 ;  /* 0x00000010100a7228 */ /* 0x060fe20000000000 */
[----:B------:R-:W2:Y:S07]  /*0630*/  LDG.E.64 R18, desc[UR18][R6.64+0x800] ;  /* 0x0008001206127981 */ /* 0x000eae000c1e1b00 */
[----:B------:R-:W-:-:S08]  /*0640*/  DMUL R10, R16, R10 ;  /* 0x0000000a100a7228 */ /* 0x000fd00000000000 */
[C---:B------:R-:W-:Y:S02]  /*0650*/  DFMA R22, R16.reuse, R10, R22 ;  /* 0x0000000a1016722b */ /* 0x040fe40000000016 */
[----:B------:R-:W5:Y:S01]  /*0660*/  LDG.E.64 R10, desc[UR18][R4.64+0x800] ;  /* 0x00080012040a7981 */ /* 0x000f62000c1e1b00 */
[----:B------:R-:W-:-:S08]  /*0670*/  DMUL R8, R16, R8 ;  /* 0x0000000810087228 */ /* 0x000fd00000000000 */
[----:B------:R-:W-:Y:S02]  /*0680*/  DFMA R16, R16, R8, R12 ;  /* 0x000000081010722b */ /* 0x000fe4000000000c */
[----:B----4-:R-:W-:-:S08]  /*0690*/  DMUL R8, R14, R14 ;  /* 0x0000000e0e087228 */ /* 0x010fd00000000000 */
[----:B------:R-:W-:-:S08]  /*06a0*/  DMUL R12, R14, R8 ;  /* 0x000000080e0c7228 */ /* 0x000fd00000000000 */
[----:B------:R-:W-:Y:S02]  /*06b0*/  DFMA R12, R14, R12, R24 ;  /* 0x0000000c0e0c722b */ /* 0x000fe40000000018 */
[C---:B---3--:R-:W-:Y:S02]  /*06c0*/  DMUL R14, R20.reuse, R20 ;  /* 0x00000014140e7228 */ /* 0x048fe40000000000 */
[----:B------:R-:W-:-:S06]  /*06d0*/  DMUL R8, R20, R8 ;  /* 0x0000000814087228 */ /* 0x000fcc0000000000 */
[----:B------:R-:W-:-:S08]  /*06e0*/  DMUL R14, R20, R14 ;  /* 0x0000000e140e7228 */ /* 0x000fd00000000000 */
[C---:B------:R-:W-:Y:S02]  /*06f0*/  DFMA R14, R20.reuse, R14, R22 ;  /* 0x0000000e140e722b */ /* 0x040fe40000000016 */
[----:B------:R-:W-:Y:S02]  /*0700*/  DFMA R20, R20, R8, R16 ;  /* 0x000000081414722b */ /* 0x000fe40000000010 */
[C---:B-----5:R-:W-:Y:S01]  /*0710*/  DMUL R16, R10.reuse, R10 ;  /* 0x0000000a0a107228 */ /* 0x060fe20000000000 */
[----:B------:R-:W3:Y:S07]  /*0720*/  LDG.E.64 R8, desc[UR18][R4.64+0x1000] ;  /* 0x0010001204087981 */ /* 0x000eee000c1e1b00 */
[----:B------:R-:W-:-:S08]  /*0730*/  DMUL R22, R10, R16 ;  /* 0x000000100a167228 */ /* 0x000fd00000000000 */
[----:B------:R-:W-:Y:S02]  /*0740*/  DFMA R10, R10, R22, R12 ;  /* 0x000000160a0a722b */ /* 0x000fe4000000000c */
[C---:B--2---:R-:W-:Y:S01]  /*0750*/  DMUL R22, R18.reuse, R18 ;  /* 0x0000001212167228 */ /* 0x044fe20000000000 */
[----:B------:R-:W2:Y:S07]  /*0760*/  LDG.E.64 R12, desc[UR18][R6.64+0x1000] ;  /* 0x00100012060c7981 */ /* 0x000eae000c1e1b00 */
[----:B------:R-:W-:-:S08]  /*0770*/  DMUL R22, R18, R22 ;  /* 0x0000001612167228 */ /* 0x000fd00000000000 */
[C---:B------:R-:W-:Y:S02]  /*0780*/  DFMA R14, R18.reuse, R22, R14 ;  /* 0x00000016120e722b */ /* 0x040fe4000000000e */
[C---:B------:R-:W-:Y:S01]  /*0790*/  DMUL R22, R18.reuse, R16 ;  /* 0x0000001012167228 */ /* 0x040fe20000000000 */
[----:B------:R0:W4:Y:S07]  /*07a0*/  LDG.E.64 R16, desc[UR18][R4.64+0x1800] ;  /* 0x0018001204107981 */ /* 0x00012e000c1e1b00 */
[----:B------:R-:W-:Y:S01]  /*07b0*/  DFMA R18, R18, R22, R20 ;  /* 0x000000161212722b */ /* 0x000fe20000000014 */
[----:B------:R1:W5:Y:S01]  /*07c0*/  LDG.E.64 R20, desc[UR18][R6.64+0x1800] ;  /* 0x0018001206147981 */ /* 0x000362000c1e1b00 */
[----:B------:R-:W-:-:S05]  /*07d0*/  VIADD R28, R28, 0x8 ;  /* 0x000000081c1c7836 */ /* 0x000fca0000000000 */
[----:B------:R-:W-:Y:S02]  /*07e0*/  ISETP.NE.AND P1, PT, R28, RZ, PT ;  /* 0x000000ff1c00720c */ /* 0x000fe40003f25270 */
[----:B0-----:R-:W-:Y:S02]  /*07f0*/  IADD3 R4, P2, PT, R4, 0x4000, RZ ;  /* 0x0000400004047810 */ /* 0x001fe40007f5e0ff */
[----:B-1----:R-:W-:Y:S01]  /*0800*/  IADD3 R6, P3, PT, R6, 0x4000, RZ ;  /* 0x0000400006067810 */ /* 0x002fe20007f7e0ff */
[----:B------:R-:W-:Y:S02]  /*0810*/  VIADD R2, R2, 0x800 ;  /* 0x0000080002027836 */ /* 0x000fe40000000000 */
[----:B------:R-:W-:Y:S02]  /*0820*/  IMAD.X R5, RZ, RZ, R5, P2 ;  /* 0x000000ffff057224 */ /* 0x000fe400010e0605 */
[----:B------:R-:W-:Y:S01]  /*0830*/  IMAD.X R7, RZ, RZ, R7, P3 ;  /* 0x000000ffff077224 */ /* 0x000fe200018e0607 */
[----:B---3--:R-:W-:-:S08]  /*0840*/  DMUL R22, R8, R8 ;  /* 0x0000000808167228 */ /* 0x008fd00000000000 */
[----:B------:R-:W-:-:S08]  /*0850*/  DMUL R24, R8, R22 ;  /* 0x0000001608187228 */ /* 0x000fd00000000000 */
[----:B------:R-:W-:Y:S02]  /*0860*/  DFMA R10, R8, R24, R10 ;  /* 0x00000018080a722b */ /* 0x000fe4000000000a */
[C---:B--2---:R-:W-:Y:S02]  /*0870*/  DMUL R8, R12.reuse, R12 ;  /* 0x0000000c0c087228 */ /* 0x044fe40000000000 */
[----:B------:R-:W-:-:S06]  /*0880*/  DMUL R22, R12, R22 ;  /* 0x000000160c167228 */ /* 0x000fcc0000000000 */
[C---:B------:R-:W-:Y:S02]  /*0890*/  DMUL R8, R12.reuse, R8 ;  /* 0x000000080c087228 */ /* 0x040fe40000000000 */
[----:B------:R-:W-:-:S06]  /*08a0*/  DFMA R22, R12, R22, R18 ;  /* 0x000000160c16722b */ /* 0x000fcc0000000012 */
[----:B------:R-:W-:Y:S02]  /*08b0*/  DFMA R14, R12, R8, R14 ;  /* 0x000000080c0e722b */ /* 0x000fe4000000000e */
[----:B----4-:R-:W-:Y:S02]  /*08c0*/  DMUL R8, R16, R16 ;  /* 0x0000001010087228 */ /* 0x010fe40000000000 */
[----:B-----5:R-:W-:-:S06]  /*08d0*/  DMUL R18, R20, R20 ;  /* 0x0000001414127228 */ /* 0x020fcc0000000000 */
[-C--:B------:R-:W-:Y:S02]  /*08e0*/  DMUL R12, R16, R8.reuse ;  /* 0x00000008100c7228 */ /* 0x080fe40000000000 */
[C---:B------:R-:W-:Y:S02]  /*08f0*/  DMUL R8, R20.reuse, R8 ;  /* 0x0000000814087228 */ /* 0x040fe40000000000 */
[----:B------:R-:W-:-:S04]  /*0900*/  DMUL R18, R20, R18 ;  /* 0x0000001214127228 */ /* 0x000fc80000000000 */
[----:B------:R-:W-:-:S04]  /*0910*/  DFMA R12, R16, R12, R10 ;  /* 0x0000000c100c722b */ /* 0x000fc8000000000a */
[C---:B------:R-:W-:Y:S02]  /*0920*/  DFMA R18, R20.reuse, R18, R14 ;  /* 0x000000121412722b */ /* 0x040fe4000000000e */
[----:B------:R-:W-:Y:S01]  /*0930*/  DFMA R20, R20, R8, R22 ;  /* 0x000000081414722b */ /* 0x000fe20000000016 */
[----:B------:R-:W-:Y:S10]  /*0940*/  @P1 BRA `(.L_x_42) ;  /* 0xfffffff800a01947 */ /* 0x000ff4000383ffff */
.L_x_41:
[----:B------:R-:W-:Y:S05]  /*0950*/  BSYNC.RECONVERGENT B2 ;  /* 0x0000000000027941 */ /* 0x000fea0003800200 */
.L_x_40:
[----:B------:R-:W-:Y:S05]  /*0960*/  @!P0 BRA `(.L_x_39) ;  /* 0x0000000400bc8947 */ /* 0x000fea0003800000 */
[----:B------:R-:W-:Y:S01]  /*0970*/  ISETP.GE.U32.AND P1, PT, R27, 0x4, PT ;  /* 0x000000041b00780c */ /* 0x000fe20003f26070 */
[----:B------:R-:W-:Y:S01]  /*0980*/  BSSY.RECONVERGENT B2, `(.L_x_43) ;  /* 0x0000035000027945 */ /* 0x000fe20003800200 */
[----:B------:R-:W-:-:S11]  /*0990*/  LOP3.LUT P0, R26, R26, 0x3, RZ, 0xc0, !PT ;  /* 0x000000031a1a7812 */ /* 0x000fd6000780c0ff */
[----:B------:R-:W-:Y:S05]  /*09a0*/  @!P1 BRA `(.L_x_44) ;  /* 0x0000000000c89947 */ /* 0x000fea0003800000 */
[----:B------:R-:W0:Y:S01]  /*09b0*/  LDCU.128 UR8, c[0x0][0x380] ;  /* 0x00007000ff0877ac */ /* 0x000e220008000c00 */
[----:B------:R-:W-:-:S04]  /*09c0*/  IADD3 R4, P1, PT, R2, UR4, RZ ;  /* 0x0000000402047c10 */ /* 0x000fc8000ff3e0ff */
[----:B------:R-:W-:Y:S01]  /*09d0*/  LEA.HI.X.SX32 R5, R2, RZ, 0x1, P1 ;  /* 0x000000ff02057211 */ /* 0x000fe200008f0eff */
[----:B------:R-:W-:-:S03]  /*09e0*/  IMAD.SHL.U32 R8, R4, 0x8, RZ ;  /* 0x0000000804087824 */ /* 0x000fc600078e00ff */
[----:B------:R-:W-:Y:S02]  /*09f0*/  SHF.L.U64.HI R4, R4, 0x3, R5 ;  /* 0x0000000304047819 */ /* 0x000fe40000010205 */
[----:B0-----:R-:W-:-:S04]  /*0a00*/  IADD3 R10, P1, PT, R8, UR8, RZ ;  /* 0x00000008080a7c10 */ /* 0x001fc8000ff3e0ff */
[----:B------:R-:W-:-:S05]  /*0a10*/  IADD3.X R11, PT, PT, R4, UR9, RZ, P1, !PT ;  /* 0x00000009040b7c10 */ /* 0x000fca0008ffe4ff */
[----:B------:R-:W2:Y:S01]  /*0a20*/  LDG.E.64 R16, desc[UR18][R10.64] ;  /* 0x000000120a107981 */ /* 0x000ea2000c1e1b00 */
[----:B------:R-:W-:-:S04]  /*0a30*/  IADD3 R8, P1, PT, R8, UR10, RZ ;  /* 0x0000000a08087c10 */ /* 0x000fc8000ff3e0ff */
[----:B------:R-:W-:Y:S02]  /*0a40*/  IADD3.X R9, PT, PT, R4, UR11, RZ, P1, !PT ;  /* 0x0000000b04097c10 */ /* 0x000fe40008ffe4ff */
[----:B------:R-:W3:Y:S04]  /*0a50*/  LDG.E.64 R4, desc[UR18][R10.64+0x800] ;  /* 0x000800120a047981 */ /* 0x000ee8000c1e1b00 */
[----:B------:R-:W4:Y:S04]  /*0a60*/  LDG.E.64 R14, desc[UR18][R8.64] ;  /* 0x00000012080e7981 */ /* 0x000f28000c1e1b00 */
[----:B------:R0:W5:Y:S01]  /*0a70*/  LDG.E.64 R24, desc[UR18][R8.64+0x1800] ;  /* 0x0018001208187981 */ /* 0x000162000c1e1b00 */
[----:B--2---:R-:W-:-:S08]  /*0a80*/  DMUL R6, R16, R16 ;  /* 0x0000001010067228 */ /* 0x004fd00000000000 */
[----:B------:R-:W-:Y:S02]  /*0a90*/  DMUL R22, R16, R6 ;  /* 0x0000000610167228 */ /* 0x000fe40000000000 */
[----:B----4-:R-:W-:-:S06]  /*0aa0*/  DMUL R28, R14, R14 ;  /* 0x0000000e0e1c7228 */ /* 0x010fcc0000000000 */
[----:B------:R-:W-:Y:S02]  /*0ab0*/  DFMA R16, R16, R22, R12 ;  /* 0x000000161010722b */ /* 0x000fe4000000000c */
[----:B------:R-:W2:Y:S01]  /*0ac0*/  LDG.E.64 R22, desc[UR18][R8.64+0x800] ;  /* 0x0008001208167981 */ /* 0x000ea2000c1e1b00 */
[----:B------:R-:W-:-:S03]  /*0ad0*/  DMUL R28, R14, R28 ;  /* 0x0000001c0e1c7228 */ /* 0x000fc60000000000 */
[----:B------:R-:W4:Y:S05]  /*0ae0*/  LDG.E.64 R12, desc[UR18][R10.64+0x1000] ;  /* 0x001000120a0c7981 */ /* 0x000f2a000c1e1b00 */
[C---:B------:R-:W-:Y:S01]  /*0af0*/  DFMA R28, R14.reuse, R28, R18 ;  /* 0x0000001c0e1c722b */ /* 0x040fe20000000012 */
[----:B------:R-:W0:Y:S04]  /*0b00*/  LDG.E.64 R18, desc[UR18][R8.64+0x1000] ;  /* 0x0010001208127981 */ /* 0x000e28000c1e1b00 */
[----:B------:R-:W5:Y:S01]  /*0b10*/  LDG.E.64 R10, desc[UR18][R10.64+0x1800] ;  /* 0x001800120a0a7981 */ /* 0x000f62000c1e1b00 */
[----:B------:R-:W-:-:S08]  /*0b20*/  DMUL R6, R14, R6 ;  /* 0x000000060e067228 */ /* 0x000fd00000000000 */
[----:B------:R-:W-:Y:S02]  /*0b30*/  DFMA R14, R14, R6, R20 ;  /* 0x000000060e0e722b */ /* 0x000fe40000000014 */
[----:B---3--:R-:W-:-:S08]  /*0b40*/  DMUL R6, R4, R4 ;  /* 0x0000000404067228 */ /* 0x008fd00000000000 */
[----:B------:R-:W-:-:S08]  /*0b50*/  DMUL R20, R4, R6 ;  /* 0x0000000604147228 */ /* 0x000fd00000000000 */
[----:B------:R-:W-:Y:S01]  /*0b60*/  DFMA R16, R4, R20, R16 ;  /* 0x000000140410722b */ /* 0x000fe20000000010 */
[----:B------:R-:W-:Y:S01]  /*0b70*/  VIADD R2, R2, 0x400 ;  /* 0x0000040002027836 */ /* 0x000fe20000000000 */
[----:B--2---:R-:W-:Y:S02]  /*0b80*/  DMUL R4, R22, R6 ;  /* 0x0000000616047228 */ /* 0x004fe40000000000 */
[----:B----4-:R-:W-:Y:S02]  /*0b90*/  DMUL R6, R12, R12 ;  /* 0x0000000c0c067228 */ /* 0x010fe40000000000 */
[----:B------:R-:W-:-:S04]  /*0ba0*/  DMUL R20, R22, R22 ;  /* 0x0000001616147228 */ /* 0x000fc80000000000 */
[----:B------:R-:W-:Y:S02]  /*0bb0*/  DFMA R4, R22, R4, R14 ;  /* 0x000000041604722b */ /* 0x000fe4000000000e */
[----:B------:R-:W-:Y:S02]  /*0bc0*/  DMUL R14, R12, R6 ;  /* 0x000000060c0e7228 */ /* 0x000fe40000000000 */
[----:B------:R-:W-:Y:S02]  /*0bd0*/  DMUL R20, R22, R20 ;  /* 0x0000001416147228 */ /* 0x000fe40000000000 */
[----:B0-----:R-:W-:-:S04]  /*0be0*/  DMUL R8, R18, R18 ;  /* 0x0000001212087228 */ /* 0x001fc80000000000 */
[----:B------:R-:W-:Y:S02]  /*0bf0*/  DFMA R12, R12, R14, R16 ;  /* 0x0000000e0c0c722b */ /* 0x000fe40000000010 */
[----:B------:R-:W-:Y:S02]  /*0c00*/  DMUL R16, R18, R6 ;  /* 0x0000000612107228 */ /* 0x000fe40000000000 */
[----:B-----5:R-:W-:Y:S02]  /*0c10*/  DMUL R14, R10, R10 ;  /* 0x0000000a0a0e7228 */ /* 0x020fe40000000000 */
[----:B------:R-:W-:Y:S02]  /*0c20*/  DFMA R20, R22, R20, R28 ;  /* 0x000000141614722b */ /* 0x000fe4000000001c */
[----:B------:R-:W-:Y:S02]  /*0c30*/  DMUL R8, R18, R8 ;  /* 0x0000000812087228 */ /* 0x000fe40000000000 */
[----:B------:R-:W-:-:S02]  /*0c40*/  DMUL R6, R24, R24 ;  /* 0x0000001818067228 */ /* 0x000fc40000000000 */
[----:B------:R-:W-:Y:S02]  /*0c50*/  DFMA R4, R18, R16, R4 ;  /* 0x000000101204722b */ /* 0x000fe40000000004 */
[----:B------:R-:W-:Y:S02]  /*0c60*/  DMUL R16, R10, R14 ;  /* 0x0000000e0a107228 */ /* 0x000fe40000000000 */
[----:B------:R-:W-:Y:S02]  /*0c70*/  DFMA R8, R18, R8, R20 ;  /* 0x000000081208722b */ /* 0x000fe40000000014 */
[C---:B------:R-:W-:Y:S02]  /*0c80*/  DMUL R6, R24.reuse, R6 ;  /* 0x0000000618067228 */ /* 0x040fe40000000000 */
[----:B------:R-:W-:Y:S02]  /*0c90*/  DMUL R14, R24, R14 ;  /* 0x0000000e180e7228 */ /* 0x000fe40000000000 */
[----:B------:R-:W-:-:S04]  /*0ca0*/  DFMA R12, R10, R16, R12 ;  /* 0x000000100a0c722b */ /* 0x000fc8000000000c */
[C---:B------:R-:W-:Y:S02]  /*0cb0*/  DFMA R18, R24.reuse, R6, R8 ;  /* 0x000000061812722b */ /* 0x040fe40000000008 */
[----:B------:R-:W-:-:S11]  /*0cc0*/  DFMA R20, R24, R14, R4 ;  /* 0x0000000e1814722b */ /* 0x000fd60000000004 */
.L_x_44:
[----:B------:R-:W-:Y:S05]  /*0cd0*/  BSYNC.RECONVERGENT B2 ;  /* 0x0000000000027941 */ /* 0x000fea0003800200 */
.L_x_43:
[----:B------:R-:W-:Y:S05]  /*0ce0*/  @!P0 BRA `(.L_x_39) ;  /* 0x0000000000dc8947 */ /* 0x000fea0003800000 */
[----:B------:R-:W-:Y:S01]  /*0cf0*/  ISETP.NE.AND P1, PT, R26, 0x1, PT ;  /* 0x000000011a00780c */ /* 0x000fe20003f25270 */
[----:B------:R-:W-:Y:S01]  /*0d00*/  BSSY.RECONVERGENT B2, `(.L_x_45) ;  /* 0x0000021000027945 */ /* 0x000fe20003800200 */
[----:B------:R-:W-:-:S11]  /*0d10*/  LOP3.LUT P0, RZ, R3, 0x100, RZ, 0xc0, !PT ;  /* 0x0000010003ff7812 */ /* 0x000fd6000780c0ff */
[----:B------:R-:W-:Y:S05]  /*0d20*/  @!P1 BRA `(.L_x_46) ;  /* 0x0000000000789947 */ /* 0x000fea0003800000 */
[----:B------:R-:W0:Y:S01]  /*0d30*/  LDCU.128 UR8, c[0x0][0x380] ;  /* 0x00007000ff0877ac */ /* 0x000e220008000c00 */
[----:B------:R-:W-:-:S04]  /*0d40*/  IADD3 R3, P1, PT, R2, UR4, RZ ;  /* 0x0000000402037c10 */ /* 0x000fc8000ff3e0ff */
[----:B------:R-:W-:Y:S01]  /*0d50*/  LEA.HI.X.SX32 R4, R2, RZ, 0x1, P1 ;  /* 0x000000ff02047211 */ /* 0x000fe200008f0eff */
[----:B------:R-:W-:-:S03]  /*0d60*/  IMAD.SHL.U32 R22, R3, 0x8, RZ ;  /* 0x0000000803167824 */ /* 0x000fc600078e00ff */
[----:B------:R-:W-:Y:S02]  /*0d70*/  SHF.L.U64.HI R4, R3, 0x3, R4 ;  /* 0x0000000303047819 */ /* 0x000fe40000010204 */
[----:B0-----:R-:W-:-:S04]  /*0d80*/  IADD3 R16, P1, PT, R22, UR8, RZ ;  /* 0x0000000816107c10 */ /* 0x001fc8000ff3e0ff */
[----:B------:R-:W-:Y:S02]  /*0d90*/  IADD3.X R17, PT, PT, R4, UR9, RZ, P1, !PT ;  /* 0x0000000904117c10 */ /* 0x000fe40008ffe4ff */
[----:B------:R-:W-:-:S03]  /*0da0*/  IADD3 R22, P1, PT, R22, UR10, RZ ;  /* 0x0000000a16167c10 */ /* 0x000fc6000ff3e0ff */
[----:B------:R-:W2:Y:S01]  /*0db0*/  LDG.E.64 R14, desc[UR18][R16.64] ;  /* 0x00000012100e7981 */ /* 0x000ea2000c1e1b00 */
[----:B------:R-:W-:-:S03]  /*0dc0*/  IADD3.X R23, PT, PT, R4, UR11, RZ, P1, !PT ;  /* 0x0000000b04177c10 */ /* 0x000fc60008ffe4ff */
[----:B------:R-:W3:Y:S04]  /*0dd0*/  LDG.E.64 R6, desc[UR18][R16.64+0x800] ;  /* 0x0008001210067981 */ /* 0x000ee8000c1e1b00 */
[----:B------:R-:W4:Y:S04]  /*0de0*/  LDG.E.64 R4, desc[UR18][R22.64] ;  /* 0x0000001216047981 */ /* 0x000f28000c1e1b00 */
[----:B------:R-:W5:Y:S01]  /*0df0*/  LDG.E.64 R8, desc[UR18][R22.64+0x800] ;  /* 0x0008001216087981 */ /* 0x000f62000c1e1b00 */
[----:B------:R-:W-:Y:S01]  /*0e00*/  VIADD R2, R2, 0x200 ;  /* 0x0000020002027836 */ /* 0x000fe20000000000 */
[----:B--2---:R-:W-:-:S08]  /*0e10*/  DMUL R10, R14, R14 ;  /* 0x0000000e0e0a7228 */ /* 0x004fd00000000000 */
[----:B------:R-:W-:Y:S02]  /*0e20*/  DMUL R24, R14, R10 ;  /* 0x0000000a0e187228 */ /* 0x000fe40000000000 */
[----:B----4-:R-:W-:-:S06]  /*0e30*/  DMUL R26, R4, R4 ;  /* 0x00000004041a7228 */ /* 0x010fcc0000000000 */
[----:B------:R-:W-:Y:S02]  /*0e40*/  DFMA R12, R14, R24, R12 ;  /* 0x000000180e0c722b */ /* 0x000fe4000000000c */
[C---:B------:R-:W-:Y:S02]  /*0e50*/  DMUL R26, R4.reuse, R26 ;  /* 0x0000001a041a7228 */ /* 0x040fe40000000000 */
[----:B------:R-:W-:Y:S02]  /*0e60*/  DMUL R24, R4, R10 ;  /* 0x0000000a04187228 */ /* 0x000fe40000000000 */
[----:B---3--:R-:W-:Y:S02]  /*0e70*/  DMUL R14, R6, R6 ;  /* 0x00000006060e7228 */ /* 0x008fe40000000000 */
[----:B-----5:R-:W-:Y:S02]  /*0e80*/  DMUL R10, R8, R8 ;  /* 0x00000008080a7228 */ /* 0x020fe40000000000 */
[----:B------:R-:W-:-:S02]  /*0e90*/  DFMA R18, R4, R26, R18 ;  /* 0x0000001a0412722b */ /* 0x000fc40000000012 */
[----:B------:R-:W-:Y:S02]  /*0ea0*/  DFMA R20, R4, R24, R20 ;  /* 0x000000180414722b */ /* 0x000fe40000000014 */
[----:B------:R-:W-:Y:S02]  /*0eb0*/  DMUL R4, R6, R14 ;  /* 0x0000000e06047228 */ /* 0x000fe40000000000 */
[C---:B------:R-:W-:Y:S02]  /*0ec0*/  DMUL R10, R8.reuse, R10 ;  /* 0x0000000a080a7228 */ /* 0x040fe40000000000 */
[----:B------:R-:W-:-:S04]  /*0ed0*/  DMUL R14, R8, R14 ;  /* 0x0000000e080e7228 */ /* 0x000fc80000000000 */
[----:B------:R-:W-:Y:S02]  /*0ee0*/  DFMA R12, R6, R4, R12 ;  /* 0x00000004060c722b */ /* 0x000fe4000000000c */
[C---:B------:R-:W-:Y:S02]  /*0ef0*/  DFMA R18, R8.reuse, R10, R18 ;  /* 0x0000000a0812722b */ /* 0x040fe40000000012 */
[----:B------:R-:W-:-:S11]  /*0f00*/  DFMA R20, R8, R14, R20 ;  /* 0x0000000e0814722b */ /* 0x000fd60000000014 */
.L_x_46:
[----:B------:R-:W-:Y:S05]  /*0f10*/  BSYNC.RECONVERGENT B2 ;  /* 0x0000000000027941 */ /* 0x000fea0003800200 */
.L_x_45:
[----:B------:R-:W-:Y:S05]  /*0f20*/  @P0 BRA `(.L_x_39) ;  /* 0x00000000004c0947 */ /* 0x000fea0003800000 */
[----:B------:R-:W0:Y:S01]  /*0f30*/  LDCU.128 UR8, c[0x0][0x380] ;  /* 0x00007000ff0877ac */ /* 0x000e220008000c00 */
[----:B------:R-:W-:-:S04]  /*0f40*/  IADD3 R5, P0, PT, R2, UR4, RZ ;  /* 0x0000000402057c10 */ /* 0x000fc8000ff1e0ff */
[----:B------:R-:W-:Y:S01]  /*0f50*/  LEA.HI.X.SX32 R2, R2, RZ, 0x1, P0 ;  /* 0x000000ff02027211 */ /* 0x000fe200000f0eff */
[----:B------:R-:W-:-:S03]  /*0f60*/  IMAD.SHL.U32 R4, R5, 0x8, RZ ;  /* 0x0000000805047824 */ /* 0x000fc600078e00ff */
[----:B------:R-:W-:Y:S02]  /*0f70*/  SHF.L.U64.HI R5, R5, 0x3, R2 ;  /* 0x0000000305057819 */ /* 0x000fe40000010202 */
[C---:B0-----:R-:W-:Y:S02]  /*0f80*/  IADD3 R2, P0, PT, R4.reuse, UR8, RZ ;  /* 0x0000000804027c10 */ /* 0x041fe4000ff1e0ff */
[----:B------:R-:W-:Y:S02]  /*0f90*/  IADD3 R4, P1, PT, R4, UR10, RZ ;  /* 0x0000000a04047c10 */ /* 0x000fe4000ff3e0ff */
[C---:B------:R-:W-:Y:S02]  /*0fa0*/  IADD3.X R3, PT, PT, R5.reuse, UR9, RZ, P0, !PT ;  /* 0x0000000905037c10 */ /* 0x040fe400087fe4ff */
[----:B------:R-:W-:-:S04]  /*0fb0*/  IADD3.X R5, PT, PT, R5, UR11, RZ, P1, !PT ;  /* 0x0000000b05057c10 */ /* 0x000fc80008ffe4ff */
[----:B------:R-:W2:Y:S04]  /*0fc0*/  LDG.E.64 R2, desc[UR18][R2.64] ;  /* 0x0000001202027981 */ /* 0x000ea8000c1e1b00 */
[----:B------:R-:W3:Y:S01]  /*0fd0*/  LDG.E.64 R4, desc[UR18][R4.64] ;  /* 0x0000001204047981 */ /* 0x000ee2000c1e1b00 */
[----:B--2---:R-:W-:Y:S02]  /*0fe0*/  DMUL R6, R2, R2 ;  /* 0x0000000202067228 */ /* 0x004fe40000000000 */
[----:B---3--:R-:W-:-:S06]  /*0ff0*/  DMUL R10, R4, R4 ;  /* 0x00000004040a7228 */ /* 0x008fcc0000000000 */
[-C--:B------:R-:W-:Y:S02]  /*1000*/  DMUL R8, R2, R6.reuse ;  /* 0x0000000602087228 */ /* 0x080fe40000000000 */
[C---:B------:R-:W-:Y:S02]  /*1010*/  DMUL R6, R4.reuse, R6 ;  /* 0x0000000604067228 */ /* 0x040fe40000000000 */
[----:B------:R-:W-:-:S04]  /*1020*/  DMUL R10, R4, R10 ;  /* 0x0000000a040a7228 */ /* 0x000fc80000000000 */
[----:B------:R-:W-:Y:S02]  /*1030*/  DFMA R12, R2, R8, R12 ;  /* 0x00000008020c722b */ /* 0x000fe4000000000c */
[C---:B------:R-:W-:Y:S02]  /*1040*/  DFMA R20, R4.reuse, R6, R20 ;  /* 0x000000060414722b */ /* 0x040fe40000000014 */
[----:B------:R-:W-:-:S11]  /*1050*/  DFMA R18, R4, R10, R18 ;  /* 0x0000000a0412722b */ /* 0x000fd60000000012 */
.L_x_39:
[----:B------:R-:W-:Y:S05]  /*1060*/  BSYNC.RECONVERGENT B1 ;  /* 0x0000000000017941 */ /* 0x000fea0003800200 */
.L_x_38:
[----:B------:R-:W-:-:S09]  /*1070*/  UISETP.GE.AND UP0, UPT, UR6, 0x100, UPT ;  /* 0x000001000600788c */ /* 0x000fd2000bf06270 */
[----:B------:R-:W-:Y:S05]  /*1080*/  BRA.U !UP0, `(.L_x_47) ;  /* 0x0000000908047547 */ /* 0x000fea000b800000 */
        /* <DEDUP_REMOVED lines=12> */
[----:B------:R-:W-:Y:S01]  /*1150*/  FSEL R5, R13, R5, P0 ;  /* 0x000000050d057208 */ /* 0x000fe20000000000 */
[----:B---3--:R-:W-:-:S03]  /*1160*/  DADD R8, R8, R20 ;  /* 0x0000000008087229 */ /* 0x008fc60000000014 */
[----:B------:R-:W0:Y:S01]  /*1170*/  @!P1 S2R R3, SR_CgaCtaId ;  /* 0x0000000000039919 */ /* 0x000e220000008800 */
[----:B------:R-:W-:Y:S02]  /*1180*/  FSEL R14, R18, R6, P0 ;  /* 0x00000006120e7208 */ /* 0x000fe40000000000 */
[----:B------:R-:W-:Y:S01]  /*1190*/  FSEL R15, R19, R7, P0 ;  /* 0x00000007130f7208 */ /* 0x000fe20000000000 */
[----:B------:R-:W-:Y:S04]  /*11a0*/  SHFL.DOWN PT, R6, R4, 0x2, 0x1f ;  /* 0x08401f0004067f89 */ /* 0x000fe800000e0000 */
[----:B------:R-:W1:Y:S01]  /*11b0*/  SHFL.DOWN PT, R7, R5, 0x2, 0x1f ;  /* 0x08401f0005077f89 */ /* 0x000e6200000e0000 */
[----:B------:R-:W-:Y:S02]  /*11c0*/  FSEL R16, R20, R8, P0 ;  /* 0x0000000814107208 */ /* 0x000fe40000000000 */
[----:B------:R-:W-:Y:S01]  /*11d0*/  FSEL R17, R21, R9, P0 ;  /* 0x0000000915117208 */ /* 0x000fe20000000000 */
[----:B------:R-:W-:Y:S01]  /*11e0*/  SHFL.DOWN PT, R8, R14, 0x2, 0x1f ;  /* 0x08401f000e087f89 */ /* 0x000fe200000e0000 */
[----:B------:R-:W-:-:S03]  /*11f0*/  ISETP.GT.AND P0, PT, R2, 0x1d, PT ;  /* 0x0000001d0200780c */ /* 0x000fc60003f04270 */
[----:B------:R-:W2:Y:S04]  /*1200*/  SHFL.DOWN PT, R9, R15, 0x2, 0x1f ;  /* 0x08401f000f097f89 */ /* 0x000ea800000e0000 */
[----:B------:R-:W-:Y:S04]  /*1210*/  SHFL.DOWN PT, R10, R16, 0x2, 0x1f ;  /* 0x08401f00100a7f89 */ /* 0x000fe800000e0000 */
[----:B------:R-:W3:Y:S01]  /*1220*/  SHFL.DOWN PT, R11, R17, 0x2, 0x1f ;  /* 0x08401f00110b7f89 */ /* 0x000ee200000e0000 */
[----:B-1----:R-:W-:Y:S02]  /*1230*/  DADD R6, R6, R4 ;  /* 0x0000000006067229 */ /* 0x002fe40000000004 */
[----:B--2---:R-:W-:-:S08]  /*1240*/  DADD R12, R8, R14 ;  /* 0x00000000080c7229 */ /* 0x004fd0000000000e */
[----:B------:R-:W-:Y:S02]  /*1250*/  FSEL R8, R4, R6, P0 ;  /* 0x0000000604087208 */ /* 0x000fe40000000000 */
[----:B------:R-:W-:-:S03]  /*1260*/  FSEL R9, R5, R7, P0 ;  /* 0x0000000705097208 */ /* 0x000fc60000000000 */
[----:B------:R-:W-:Y:S01]  /*1270*/  SHFL.DOWN PT, R4, R8, 0x4, 0x1f ;  /* 0x08801f0008047f89 */ /* 0x000fe200000e0000 */
[----:B---3--:R-:W-:Y:S01]  /*1280*/  DADD R10, R10, R16 ;  /* 0x000000000a0a7229 */ /* 0x008fe20000000010 */
[----:B------:R-:W-:Y:S02]  /*1290*/  FSEL R18, R14, R12, P0 ;  /* 0x0000000c0e127208 */ /* 0x000fe40000000000 */
[----:B------:R-:W1:Y:S01]  /*12a0*/  SHFL.DOWN PT, R5, R9, 0x4, 0x1f ;  /* 0x08801f0009057f89 */ /* 0x000e6200000e0000 */
[----:B------:R-:W-:-:S03]  /*12b0*/  FSEL R19, R15, R13, P0 ;  /* 0x0000000d0f137208 */ /* 0x000fc60000000000 */
[----:B------:R-:W-:Y:S03]  /*12c0*/  SHFL.DOWN PT, R6, R18, 0x4, 0x1f ;  /* 0x08801f0012067f89 */ /* 0x000fe600000e0000 */
[----:B------:R-:W-:Y:S01]  /*12d0*/  FSEL R14, R16, R10, P0 ;  /* 0x0000000a100e7208 */ /* 0x000fe20000000000 */
[----:B------:R-:W2:Y:S01]  /*12e0*/  SHFL.DOWN PT, R7, R19, 0x4, 0x1f ;  /* 0x08801f0013077f89 */ /* 0x000ea200000e0000 */
[----:B------:R-:W-:Y:S02]  /*12f0*/  FSEL R15, R17, R11, P0 ;  /* 0x0000000b110f7208 */ /* 0x000fe40000000000 */
[----:B------:R-:W-:Y:S01]  /*1300*/  ISETP.GT.AND P0, PT, R2, 0x1b, PT ;  /* 0x0000001b0200780c */ /* 0x000fe20003f04270 */
[----:B------:R-:W-:Y:S01]  /*1310*/  SHFL.DOWN PT, R10, R14, 0x4, 0x1f ;  /* 0x08801f000e0a7f89 */ /* 0x000fe200000e0000 */
[----:B------:R-:W-:-:S03]  /*1320*/  @!P1 MOV R16, 0x400 ;  /* 0x0000040000109802 */ /* 0x000fc60000000f00 */
[----:B------:R-:W3:Y:S01]  /*1330*/  SHFL.DOWN PT, R11, R15, 0x4, 0x1f ;  /* 0x08801f000f0b7f89 */ /* 0x000ee200000e0000 */
[----:B0-----:R-:W-:Y:S02]  /*1340*/  @!P1 LEA R16, R3, R16, 0x18 ;  /* 0x0000001003109211 */ /* 0x001fe400078ec0ff */
[----:B------:R-:W-:Y:S01]  /*1350*/  @!P1 SHF.R.U32.HI R3, RZ, 0x5, R0 ;  /* 0x00000005ff039819 */ /* 0x000fe20000011600 */
[----:B-1----:R-:W-:-:S04]  /*1360*/  DADD R4, R4, R8 ;  /* 0x0000000004047229 */ /* 0x002fc80000000008 */
[----:B------:R-:W-:Y:S01]  /*1370*/  @!P1 IMAD R17, R3, 0x18, R16 ;  /* 0x0000001803119824 */ /* 0x000fe200078e0210 */
[----:B--2---:R-:W-:-:S05]  /*1380*/  DADD R12, R6, R18 ;  /* 0x00000000060c7229 */ /* 0x004fca0000000012 */
[----:B------:R-:W-:Y:S02]  /*1390*/  FSEL R6, R8, R4, P0 ;  /* 0x0000000408067208 */ /* 0x000fe40000000000 */
[----:B------:R-:W-:Y:S01]  /*13a0*/  FSEL R7, R9, R5, P0 ;  /* 0x0000000509077208 */ /* 0x000fe20000000000 */
[----:B---3--:R-:W-:Y:S02]  /*13b0*/  DADD R10, R10, R14 ;  /* 0x000000000a0a7229 */ /* 0x008fe4000000000e */
[----:B------:R-:W-:Y:S02]  /*13c0*/  FSEL R8, R18, R12, P0 ;  /* 0x0000000c12087208 */ /* 0x000fe40000000000 */
[----:B------:R-:W-:Y:S01]  /*13d0*/  FSEL R9, R19, R13, P0 ;  /* 0x0000000d13097208 */ /* 0x000fe20000000000 */
[----:B------:R-:W-:Y:S04]  /*13e0*/  SHFL.DOWN PT, R12, R6, 0x8, 0x1f ;  /* 0x09001f00060c7f89 */ /* 0x000fe800000e0000 */
[----:B------:R-:W0:Y:S01]  /*13f0*/  SHFL.DOWN PT, R13, R7, 0x8, 0x1f ;  /* 0x09001f00070d7f89 */ /* 0x000e2200000e0000 */
[----:B------:R-:W-:-:S02]  /*1400*/  FSEL R4, R14, R10, P0 ;  /* 0x0000000a0e047208 */ /* 0x000fc40000000000 */
[----:B------:R-:W-:Y:S01]  /*1410*/  FSEL R5, R15, R11, P0 ;  /* 0x0000000b0f057208 */ /* 0x000fe20000000000 */
[----:B------:R-:W-:Y:S01]  /*1420*/  SHFL.DOWN PT, R10, R8, 0x8, 0x1f ;  /* 0x09001f00080a7f89 */ /* 0x000fe200000e0000 */
[----:B------:R-:W-:-:S03]  /*1430*/  ISETP.GT.AND P0, PT, R2, 0x17, PT ;  /* 0x000000170200780c */ /* 0x000fc60003f04270 */
[----:B------:R-:W1:Y:S04]  /*1440*/  SHFL.DOWN PT, R11, R9, 0x8, 0x1f ;  /* 0x09001f00090b7f89 */ /* 0x000e6800000e0000 */
        /* <DEDUP_REMOVED lines=10> */
[----:B------:R-:W-:-:S06]  /*14f0*/  FSEL R9, R9, R11, P0 ;  /* 0x0000000b09097208 */ /* 0x000fcc0000000000 */
[----:B------:R-:W-:Y:S02]  /*1500*/  FSEL R4, R4, R14, P0 ;  /* 0x0000000e04047208 */ /* 0x000fe40000000000 */
[----:B------:R-:W-:Y:S01]  /*1510*/  FSEL R5, R5, R15, P0 ;  /* 0x0000000f05057208 */ /* 0x000fe20000000000 */
[----:B------:R-:W-:Y:S01]  /*1520*/  SHFL.DOWN PT, R14, R8, 0x10, 0x1f ;  /* 0x0a001f00080e7f89 */ /* 0x000fe200000e0000 */
[----:B------:R-:W-:-:S03]  /*1530*/  ISETP.GT.AND P0, PT, R2, 0xf, PT ;  /* 0x0000000f0200780c */ /* 0x000fc60003f04270 */
[----:B------:R-:W1:Y:S04]  /*1540*/  SHFL.DOWN PT, R15, R9, 0x10, 0x1f ;  /* 0x0a001f00090f7f89 */ /* 0x000e6800000e0000 */
[----:B------:R-:W-:Y:S04]  /*1550*/  SHFL.DOWN PT, R10, R4, 0x10, 0x1f ;  /* 0x0a001f00040a7f89 */ /* 0x000fe800000e0000 */
[----:B------:R-:W2:Y:S01]  /*1560*/  SHFL.DOWN PT, R11, R5, 0x10, 0x1f ;  /* 0x0a001f00050b7f89 */ /* 0x000ea200000e0000 */
[----:B0-----:R-:W-:-:S07]  /*1570*/  DADD R12, R12, R6 ;  /* 0x000000000c0c7229 */ /* 0x001fce0000000006 */
[----:B------:R0:W-:Y:S03]  /*1580*/  @!P1 STS.64 [R17+0x8], R12 ;  /* 0x0000080c11009388 */ /* 0x0001e60000000a00 */
[----:B------:R-:W-:Y:S02]  /*1590*/  FSEL R20, R6, R12, P0 ;  /* 0x0000000c06147208 */ /* 0x000fe40000000000 */
[----:B------:R-:W-:Y:S01]  /*15a0*/  FSEL R21, R7, R13, P0 ;  /* 0x0000000d07157208 */ /* 0x000fe20000000000 */
[----:B-1----:R-:W-:-:S07]  /*15b0*/  DADD R14, R14, R8 ;  /* 0x000000000e0e7229 */ /* 0x002fce0000000008 */
[----:B------:R0:W-:Y:S01]  /*15c0*/  @!P1 STS.64 [R17+0x10], R14 ;  /* 0x0000100e11009388 */ /* 0x0001e20000000a00 */
[----:B--2---:R-:W-:Y:S02]  /*15d0*/  DADD R10, R10, R4 ;  /* 0x000000000a0a7229 */ /* 0x004fe40000000004 */
[----:B------:R-:W-:Y:S02]  /*15e0*/  FSEL R24, R8, R14, P0 ;  /* 0x0000000e08187208 */ /* 0x000fe40000000000 */
[----:B------:R-:W-:-:S03]  /*15f0*/  FSEL R25, R9, R15, P0 ;  /* 0x0000000f09197208 */ /* 0x000fc60000000000 */
[----:B------:R0:W-:Y:S01]  /*1600*/  @!P1 STS.64 [R17+0x18], R10 ;  /* 0x0000180a11009388 */ /* 0x0001e20000000a00 */
[----:B------:R-:W-:Y:S01]  /*1610*/  BAR.SYNC.DEFER_BLOCKING 0x0 ;  /* 0x0000000000007b1d */ /* 0x000fe20000010000 */
[----:B------:R-:W-:Y:S02]  /*1620*/  ISETP.NE.AND P1, PT, R0, RZ, PT ;  /* 0x000000ff0000720c */ /* 0x000fe40003f25270 */
[----:B------:R-:W-:Y:S02]  /*1630*/  FSEL R2, R4, R10, P0 ;  /* 0x0000000a04027208 */ /* 0x000fe40000000000 */
[----:B------:R-:W-:-:S09]  /*1640*/  FSEL R3, R5, R11, P0 ;  /* 0x0000000b05037208 */ /* 0x000fd20000000000 */
[----:B0-----:R-:W-:Y:S05]  /*1650*/  @P1 BRA `(.L_x_48) ;  /* 0x0000002800941947 */ /* 0x001fea0003800000 */
[----:B------:R-:W0:Y:S01]  /*1660*/  S2UR UR5, SR_CgaCtaId ;  /* 0x00000000000579c3 */ /* 0x000e220000008800 */
[----:B------:R-:W-:Y:S02]  /*1670*/  UMOV UR4, 0x400 ;  /* 0x0000040000047882 */ /* 0x000fe40000000000 */
[----:B0-----:R-:W-:-:S09]  /*1680*/  ULEA UR4, UR5, UR4, 0x18 ;  /* 0x0000000405047291 */ /* 0x001fd2000f8ec0ff */
[----:B------:R-:W0:Y:S04]  /*1690*/  LDS.128 R4, [UR4+0x20] ;  /* 0x00002004ff047984 */ /* 0x000e280008000c00 */
[----:B------:R-:W1:Y:S04]  /*16a0*/  LDS.128 R8, [UR4+0x30] ;  /* 0x00003004ff087984 */ /* 0x000e680008000c00 */
[----:B------:R-:W2:Y:S04]  /*16b0*/  LDS.128 R12, [UR4+0x40] ;  /* 0x00004004ff0c7984 */ /* 0x000ea80008000c00 */
[----:B------:R-:W3:Y:S01]  /*16c0*/  LDS.128 R16, [UR4+0x50] ;  /* 0x00005004ff107984 */ /* 0x000ee20008000c00 */
[----:B0-----:R-:W-:-:S02]  /*16d0*/  DADD R26, R20, R4 ;  /* 0x00000000141a7229 */ /* 0x001fc40000000004 */
[----:B------:R-:W-:Y:S01]  /*16e0*/  DADD R24, R24, R6 ;  /* 0x0000000018187229 */ /* 0x000fe20000000006 */
[----:B------:R-:W0:Y:S01]  /*16f0*/  LDS.128 R20, [UR4+0x60] ;  /* 0x00006004ff147984 */ /* 0x000e220008000c00 */
[----:B-1----:R-:W-:-:S03]  /*1700*/  DADD R8, R2, R8 ;  /* 0x0000000002087229 */ /* 0x002fc60000000008 */
[----:B------:R-:W1:Y:S01]  /*1710*/  LDS.128 R4, [UR4+0x70] ;  /* 0x00007004ff047984 */ /* 0x000e620008000c00 */
[----:B------:R-:W-:Y:S02]  /*1720*/  DADD R10, R26, R10 ;  /* 0x000000001a0a7229 */ /* 0x000fe4000000000a */
[----:B--2---:R-:W-:Y:S02]  /*1730*/  DADD R2, R24, R12 ;  /* 0x0000000018027229 */ /* 0x004fe4000000000c */
[----:B------:R-:W-:Y:S01]  /*1740*/  DADD R8, R8, R14 ;  /* 0x0000000008087229 */ /* 0x000fe2000000000e */
[----:B------:R-:W2:Y:S03]  /*1750*/  LDS.128 R24, [UR4+0x80] ;  /* 0x00008004ff187984 */ /* 0x000ea60008000c00 */
[----:B---3--:R-:W-:Y:S01]  /*1760*/  DADD R10, R10, R16 ;  /* 0x000000000a0a7229 */ /* 0x008fe20000000010 */
[----:B------:R-:W3:Y:S01]  /*1770*/  LDS.128 R12, [UR4+0x90] ;  /* 0x00009004ff0c7984 */ /* 0x000ee20008000c00 */
[----:B------:R-:W-:-:S03]  /*1780*/  DADD R2, R2, R18 ;  /* 0x0000000002027229 */ /* 0x000fc60000000012 */
[----:B------:R-:W4:Y:S01]  /*1790*/  LDS.128 R16, [UR4+0xa0] ;  /* 0x0000a004ff107984 */ /* 0x000f220008000c00 */
[----:B0-----:R-:W-:Y:S02]  /*17a0*/  DADD R8, R8, R20 ;  /* 0x0000000008087229 */ /* 0x001fe40000000014 */
[----:B------:R-:W-:Y:S02]  /*17b0*/  DADD R10, R10, R22 ;  /* 0x000000000a0a7229 */ /* 0x000fe40000000016 */
[----:B-1----:R-:W-:Y:S01]  /*17c0*/  DADD R4, R2, R4 ;  /* 0x0000000002047229 */ /* 0x002fe20000000004 */
[----:B------:R-:W0:Y:S03]  /*17d0*/  LDS.128 R20, [UR4+0xb0] ;  /* 0x0000b004ff147984 */ /* 0x000e260008000c00 */
[----:B------:R-:W-:Y:S01]  /*17e0*/  DADD R6, R8, R6 ;  /* 0x0000000008067229 */ /* 0x000fe20000000006 */
[----:B------:R-:W1:Y:S01]  /*17f0*/  LDS.64 R2, [UR4+0xc0] ;  /* 0x0000c004ff027984 */ /* 0x000e620008000a00 */
[----:B--2---:R-:W-:-:S02]  /*1800*/  DADD R10, R10, R24 ;  /* 0x000000000a0a7229 */ /* 0x004fc40000000018 */
[----:B------:R-:W-:-:S04]  /*1810*/  DADD R4, R4, R26 ;  /* 0x0000000004047229 */ /* 0x000fc8000000001a */
[----:B---3--:R-:W-:Y:S02]  /*1820*/  DADD R6, R6, R12 ;  /* 0x0000000006067229 */ /* 0x008fe4000000000c */
[----:B------:R-:W-:Y:S02]  /*1830*/  DADD R10, R10, R14 ;  /* 0x000000000a0a7229 */ /* 0x000fe4000000000e */
[----:B----4-:R-:W-:-:S04]  /*1840*/  DADD R4, R4, R16 ;  /* 0x0000000004047229 */ /* 0x010fc80000000010 */
[----:B------:R-:W-:Y:S02]  /*1850*/  DADD R6, R6, R18 ;  /* 0x0000000006067229 */ /* 0x000fe40000000012 */
[----:B0-----:R-:W-:Y:S02]  /*1860*/  DADD R20, R10, R20 ;  /* 0x000000000a147229 */ /* 0x001fe40000000014 */
[----:B------:R-:W-:-:S04]  /*1870*/  DADD R24, R4, R22 ;  /* 0x0000000004187229 */ /* 0x000fc80000000016 */
[----:B-1----:R-:W-:Y:S01]  /*1880*/  DADD R2, R6, R2 ;  /* 0x0000000006027229 */ /* 0x002fe20000000002 */
[----:B------:R-:W-:Y:S10]  /*1890*/  BRA `(.L_x_48) ;  /* 0x0000002800047947 */ /* 0x000ff40003800000 */
.L_x_47:
[----:B------:R-:W-:-:S05]  /*18a0*/  LOP3.LUT R2, R0, 0x3e0, RZ, 0xc0, !PT ;  /* 0x000003e000027812 */ /* 0x000fca00078ec0ff */
[----:B------:R-:W-:Y:S01]  /*18b0*/  VIADD R3, R2, 0x20 ;  /* 0x0000002002037836 */ /* 0x000fe20000000000 */
[----:B------:R-:W-:-:S04]  /*18c0*/  LOP3.LUT R2, RZ, R2, RZ, 0x33, !PT ;  /* 0x00000002ff027212 */ /* 0x000fc800078e33ff */
[----:B------:R-:W-:Y:S01]  /*18d0*/  ISETP.GT.AND P0, PT, R3, UR6, PT ;  /* 0x0000000603007c0c */ /* 0x000fe2000bf04270 */
[----:B------:R-:W-:-:S05]  /*18e0*/  VIADD R2, R2, UR6 ;  /* 0x0000000602027c36 */ /* 0x000fca0008000000 */
[----:B------:R-:W-:Y:S02]  /*18f0*/  SEL R3, R2, 0x1f, P0 ;  /* 0x0000001f02037807 */ /* 0x000fe40000000000 */
[----:B------:R-:W0:Y:S03]  /*1900*/  S2R R2, SR_LANEID ;  /* 0x0000000000027919 */ /* 0x000e260000000000 */
[----:B------:R-:W-:Y:S04]  /*1910*/  SHFL.DOWN PT, R4, R12, 0x1, R3 ;  /* 0x082000000c047989 */ /* 0x000fe800000e0003 */
[----:B------:R-:W1:Y:S04]  /*1920*/  SHFL.DOWN PT, R5, R13, 0x1, R3 ;  /* 0x082000000d057989 */ /* 0x000e6800000e0003 */
[----:B------:R-:W-:Y:S04]  /*1930*/  SHFL.DOWN PT, R6, R18, 0x1, R3 ;  /* 0x0820000012067989 */ /* 0x000fe800000e0003 */
[----:B------:R-:W2:Y:S04]  /*1940*/  SHFL.DOWN PT, R7, R19, 0x1, R3 ;  /* 0x0820000013077989 */ /* 0x000ea800000e0003 */
[----:B------:R-:W-:Y:S04]  /*1950*/  SHFL.DOWN PT, R8, R20, 0x1, R3 ;  /* 0x0820000014087989 */ /* 0x000fe800000e0003 */
[----:B------:R-:W3:Y:S01]  /*1960*/  SHFL.DOWN PT, R9, R21, 0x1, R3 ;  /* 0x0820000015097989 */ /* 0x000ee200000e0003 */
[----:B-1----:R-:W-:Y:S01]  /*1970*/  DADD R4, R4, R12 ;  /* 0x0000000004047229 */ /* 0x002fe2000000000c */
[C---:B0-----:R-:W-:Y:S01]  /*1980*/  ISETP.GE.AND P0, PT, R2.reuse, R3, PT ;  /* 0x000000030200720c */ /* 0x041fe20003f06270 */
[C---:B------:R-:W-:Y:S01]  /*1990*/  VIADD R16, R2.reuse, 0x2 ;  /* 0x0000000202107836 */ /* 0x040fe20000000000 */
[----:B------:R-:W-:Y:S01]  /*19a0*/  ISETP.NE.AND P1, PT, R2, RZ, PT ;  /* 0x000000ff0200720c */ /* 0x000fe20003f25270 */
[----:B--2---:R-:W-:-:S06]  /*19b0*/  DADD R6, R6, R18 ;  /* 0x0000000006067229 */ /* 0x004fcc0000000012 */
[----:B------:R-:W-:Y:S02]  /*19c0*/  FSEL R4, R4, R12, !P0 ;  /* 0x0000000c04047208 */ /* 0x000fe40004000000 */
[----:B------:R-:W-:-:S03]  /*19d0*/  FSEL R5, R5, R13, !P0 ;  /* 0x0000000d05057208 */ /* 0x000fc60004000000 */
[----:B------:R-:W-:Y:S01]  /*19e0*/  SHFL.DOWN PT, R10, R4, 0x2, R3 ;  /* 0x08400000040a7989 */ /* 0x000fe200000e0003 */
[----:B---3--:R-:W-:Y:S01]  /*19f0*/  DADD R8, R8, R20 ;  /* 0x0000000008087229 */ /* 0x008fe20000000014 */
        /* <DEDUP_REMOVED lines=11> */
[----:B------:R-:W3:Y:S01]  /*1ab0*/  @!P1 S2R R17, SR_CgaCtaId ;  /* 0x0000000000119919 */ /* 0x000ee20000008800 */
[----:B0-----:R-:W-:Y:S02]  /*1ac0*/  DADD R10, R10, R4 ;  /* 0x000000000a0a7229 */ /* 0x001fe40000000004 */
[----:B-1----:R-:W-:-:S08]  /*1ad0*/  DADD R12, R12, R6 ;  /* 0x000000000c0c7229 */ /* 0x002fd00000000006 */
[----:B------:R-:W-:Y:S02]  /*1ae0*/  FSEL R4, R4, R10, P0 ;  /* 0x0000000a04047208 */ /* 0x000fe40000000000 */
[----:B------:R-:W-:Y:S01]  /*1af0*/  FSEL R5, R5, R11, P0 ;  /* 0x0000000b05057208 */ /* 0x000fe20000000000 */
[----:B--2---:R-:W-:Y:S01]  /*1b00*/  DADD R14, R14, R8 ;  /* 0x000000000e0e7229 */ /* 0x004fe20000000008 */
[----:B------:R-:W-:Y:S02]  /*1b10*/  FSEL R10, R6, R12, P0 ;  /* 0x0000000c060a7208 */ /* 0x000fe40000000000 */
[----:B------:R-:W-:Y:S01]  /*1b20*/  FSEL R11, R7, R13, P0 ;  /* 0x0000000d070b7208 */ /* 0x000fe20000000000 */
[----:B------:R-:W-:Y:S04]  /*1b30*/  SHFL.DOWN PT, R12, R4, 0x4, R3 ;  /* 0x08800000040c7989 */ /* 0x000fe800000e0003 */
[----:B------:R-:W0:Y:S02]  /*1b40*/  SHFL.DOWN PT, R13, R5, 0x4, R3 ;  /* 0x08800000050d7989 */ /* 0x000e2400000e0003 */
[----:B------:R-:W-:-:S02]  /*1b50*/  FSEL R6, R8, R14, P0 ;  /* 0x0000000e08067208 */ /* 0x000fc40000000000 */
[----:B------:R-:W-:Y:S01]  /*1b60*/  FSEL R7, R9, R15, P0 ;  /* 0x0000000f09077208 */ /* 0x000fe20000000000 */
[----:B------:R-:W-:Y:S01]  /*1b70*/  SHFL.DOWN PT, R8, R10, 0x4, R3 ;  /* 0x088000000a087989 */ /* 0x000fe200000e0003 */
[----:B------:R-:W-:Y:S01]  /*1b80*/  ISETP.GT.AND P0, PT, R16, R3, PT ;  /* 0x000000031000720c */ /* 0x000fe20003f04270 */
[C---:B------:R-:W-:Y:S02]  /*1b90*/  VIADD R16, R2.reuse, 0x8 ;  /* 0x0000000802107836 */ /* 0x040fe40000000000 */
[----:B------:R-:W1:Y:S01]  /*1ba0*/  SHFL.DOWN PT, R9, R11, 0x4, R3 ;  /* 0x088000000b097989 */ /* 0x000e6200000e0003 */
[----:B------:R-:W-:-:S03]  /*1bb0*/  VIADD R2, R2, 0x10 ;  /* 0x0000001002027836 */ /* 0x000fc60000000000 */
[----:B------:R-:W-:Y:S04]  /*1bc0*/  SHFL.DOWN PT, R14, R6, 0x4, R3 ;  /* 0x08800000060e7989 */ /* 0x000fe800000e0003 */
        /* <DEDUP_REMOVED lines=9> */
[----:B------:R-:W-:-:S06]  /*1c60*/  FSEL R9, R11, R9, P0 ;  /* 0x000000090b097208 */ /* 0x000fcc0000000000 */
[----:B------:R-:W-:Y:S02]  /*1c70*/  FSEL R10, R6, R14, P0 ;  /* 0x0000000e060a7208 */ /* 0x000fe40000000000 */
[----:B------:R-:W-:Y:S01]  /*1c80*/  FSEL R11, R7, R15, P0 ;  /* 0x0000000f070b7208 */ /* 0x000fe20000000000 */
[----:B------:R-:W-:Y:S01]  /*1c90*/  SHFL.DOWN PT, R6, R8, 0x8, R3 ;  /* 0x0900000008067989 */ /* 0x000fe200000e0003 */
[----:B------:R-:W-:Y:S02]  /*1ca0*/  ISETP.GT.AND P0, PT, R16, R3, PT ;  /* 0x000000031000720c */ /* 0x000fe40003f04270 */
[----:B------:R-:W-:Y:S01]  /*1cb0*/  @!P1 MOV R16, 0x400 ;  /* 0x0000040000109802 */ /* 0x000fe20000000f00 */
[----:B------:R-:W1:Y:S03]  /*1cc0*/  SHFL.DOWN PT, R7, R9, 0x8, R3 ;  /* 0x0900000009077989 */ /* 0x000e6600000e0003 */
[----:B---3--:R-:W-:Y:S01]  /*1cd0*/  @!P1 LEA R17, R17, R16, 0x18 ;  /* 0x0000001011119211 */ /* 0x008fe200078ec0ff */
[----:B------:R-:W-:Y:S04]  /*1ce0*/  SHFL.DOWN PT, R14, R10, 0x8, R3 ;  /* 0x090000000a0e7989 */ /* 0x000fe800000e0003 */
[----:B------:R-:W2:Y:S01]  /*1cf0*/  SHFL.DOWN PT, R15, R11, 0x8, R3 ;  /* 0x090000000b0f7989 */ /* 0x000ea200000e0003 */
[----:B0-----:R-:W-:-:S10]  /*1d00*/  DADD R12, R12, R4 ;  /* 0x000000000c0c7229 */ /* 0x001fd40000000004 */
[----:B------:R-:W-:Y:S02]  /*1d10*/  FSEL R4, R4, R12, P0 ;  /* 0x0000000c04047208 */ /* 0x000fe40000000000 */
[----:B------:R-:W-:Y:S01]  /*1d20*/  FSEL R5, R5, R13, P0 ;  /* 0x0000000d05057208 */ /* 0x000fe20000000000 */
[----:B-1----:R-:W-:Y:S02]  /*1d30*/  DADD R6, R6, R8 ;  /* 0x0000000006067229 */ /* 0x002fe40000000008 */
[----:B------:R-:W-:Y:S04]  /*1d40*/  SHFL.DOWN PT, R12, R4, 0x10, R3 ;  /* 0x0a000000040c7989 */ /* 0x000fe800000e0003 */
[----:B------:R-:W0:Y:S01]  /*1d50*/  SHFL.DOWN PT, R13, R5, 0x10, R3 ;  /* 0x0a000000050d7989 */ /* 0x000e2200000e0003 */
[----:B--2---:R-:W-:-:S03]  /*1d60*/  DADD R14, R14, R10 ;  /* 0x000000000e0e7229 */ /* 0x004fc6000000000a */
[----:B------:R-:W-:Y:S02]  /*1d70*/  FSEL R6, R8, R6, P0 ;  /* 0x0000000608067208 */ /* 0x000fe40000000000 */
[----:B------:R-:W-:-:S05]  /*1d80*/  FSEL R7, R9, R7, P0 ;  /* 0x0000000709077208 */ /* 0x000fca0000000000 */
[----:B------:R-:W-:Y:S02]  /*1d90*/  FSEL R8, R10, R14, P0 ;  /* 0x0000000e0a087208 */ /* 0x000fe40000000000 */
[----:B------:R-:W-:Y:S01]  /*1da0*/  FSEL R9, R11, R15, P0 ;  /* 0x0000000f0b097208 */ /* 0x000fe20000000000 */
[----:B------:R-:W-:Y:S01]  /*1db0*/  SHFL.DOWN PT, R10, R6, 0x10, R3 ;  /* 0x0a000000060a7989 */ /* 0x000fe200000e0003 */
[----:B------:R-:W-:-:S03]  /*1dc0*/  ISETP.GT.AND P0, PT, R2, R3, PT ;  /* 0x000000030200720c */ /* 0x000fc60003f04270 */
[----:B------:R-:W1:Y:S04]  /*1dd0*/  SHFL.DOWN PT, R11, R7, 0x10, R3 ;  /* 0x0a000000070b7989 */ /* 0x000e6800000e0003 */
[----:B------:R-:W-:Y:S01]  /*1de0*/  SHFL.DOWN PT, R14, R8, 0x10, R3 ;  /* 0x0a000000080e7989 */ /* 0x000fe200000e0003 */
[----:B0-----:R-:W-:-:S03]  /*1df0*/  DADD R12, R12, R4 ;  /* 0x000000000c0c7229 */ /* 0x001fc60000000004 */
[----:B------:R-:W0:Y:S07]  /*1e00*/  SHFL.DOWN PT, R15, R9, 0x10, R3 ;  /* 0x0a000000090f7989 */ /* 0x000e2e00000e0003 */
[----:B------:R-:W-:Y:S02]  /*1e10*/  FSEL R20, R4, R12, P0 ;  /* 0x0000000c04147208 */ /* 0x000fe40000000000 */
[----:B------:R-:W-:Y:S02]  /*1e20*/  @!P1 SHF.R.U32.HI R4, RZ, 0x5, R0 ;  /* 0x00000005ff049819 */ /* 0x000fe40000011600 */
[----:B------:R-:W-:-:S03]  /*1e30*/  FSEL R21, R5, R13, P0 ;  /* 0x0000000d05157208 */ /* 0x000fc60000000000 */
[----:B------:R-:W-:Y:S01]  /*1e40*/  @!P1 IMAD R17, R4, 0x18, R17 ;  /* 0x0000001804119824 */ /* 0x000fe200078e0211 */
[----:B-1----:R-:W-:-:S04]  /*1e50*/  DADD R10, R10, R6 ;  /* 0x000000000a0a7229 */ /* 0x002fc80000000006 */
[----:B------:R1:W-:Y:S01]  /*1e60*/  @!P1 STS.64 [R17+0x8], R20 ;  /* 0x0000081411009388 */ /* 0x0003e20000000a00 */
[----:B0-----:R-:W-:-:S05]  /*1e70*/  DADD R14, R14, R8 ;  /* 0x000000000e0e7229 */ /* 0x001fca0000000008 */
[----:B------:R-:W-:Y:S02]  /*1e80*/  FSEL R24, R6, R10, P0 ;  /* 0x0000000a06187208 */ /* 0x000fe40000000000 */
[----:B------:R-:W-:-:S05]  /*1e90*/  FSEL R25, R7, R11, P0 ;  /* 0x0000000b07197208 */ /* 0x000fca0000000000 */
[----:B------:R1:W-:Y:S01]  /*1ea0*/  @!P1 STS.64 [R17+0x10], R24 ;  /* 0x0000101811009388 */ /* 0x0003e20000000a00 */
[----:B------:R-:W-:Y:S02]  /*1eb0*/  FSEL R2, R8, R14, P0 ;  /* 0x0000000e08027208 */ /* 0x000fe40000000000 */
[----:B------:R-:W-:-:S05]  /*1ec0*/  FSEL R3, R9, R15, P0 ;  /* 0x0000000f09037208 */ /* 0x000fca0000000000 */
[----:B------:R1:W-:Y:S01]  /*1ed0*/  @!P1 STS.64 [R17+0x18], R2 ;  /* 0x0000180211009388 */ /* 0x0003e20000000a00 */
[----:B------:R-:W-:Y:S01]  /*1ee0*/  BAR.SYNC.DEFER_BLOCKING 0x0 ;  /* 0x0000000000007b1d */ /* 0x000fe20000010000 */
[----:B------:R-:W-:-:S13]  /*1ef0*/  ISETP.NE.AND P1, PT, R0, RZ, PT ;  /* 0x000000ff0000720c */ /* 0x000fda0003f25270 */
[----:B-1----:R-:W-:Y:S05]  /*1f00*/  @P1 BRA `(.L_x_48) ;  /* 0x0000002000681947 */ /* 0x002fea0003800000 */
[----:B------:R-:W-:Y:S02]  /*1f10*/  UISETP.GE.AND UP0, UPT, UR6, 0x21, UPT ;  /* 0x000000210600788c */ /* 0x000fe4000bf06270 */
[----:B------:R-:W-:Y:S02]  /*1f20*/  UISETP.GE.AND UP1, UPT, UR6, 0x41, UPT ;  /* 0x000000410600788c */ /* 0x000fe4000bf26270 */
[----:B------:R-:W-:Y:S02]  /*1f30*/  UISETP.GE.AND UP2, UPT, UR6, 0x61, UPT ;  /* 0x000000610600788c */ /* 0x000fe4000bf46270 */
[----:B------:R-:W-:Y:S02]  /*1f40*/  UISETP.GE.AND UP3, UPT, UR6, 0x81, UPT ;  /* 0x000000810600788c */ /* 0x000fe4000bf66270 */
[----:B------:R-:W-:Y:S02]  /*1f50*/  UISETP.GE.AND UP4, UPT, UR6, 0xa1, UPT ;  /* 0x000000a10600788c */ /* 0x000fe4000bf86270 */
[----:B------:R-:W-:-:S02]  /*1f60*/  UISETP.GE.AND UP5, UPT, UR6, 0xc1, UPT ;  /* 0x000000c10600788c */ /* 0x000fc4000bfa6270 */
[----:B------:R-:W-:Y:S01]  /*1f70*/  UISETP.GE.AND UP6, UPT, UR6, 0xe1, UPT ;  /* 0x000000e10600788c */ /* 0x000fe2000bfc6270 */
[----:B------:R-:W-:Y:S10]  /*1f80*/  BRA.U !UP0, `(.L_x_49) ;  /* 0x0000000108207547 */ /* 0x000ff4000b800000 */
[----:B------:R-:W0:Y:S01]  /*1f90*/  S2UR UR5, SR_CgaCtaId ;  /* 0x00000000000579c3 */ /* 0x000e220000008800 */
[----:B------:R-:W-:Y:S02]  /*1fa0*/  UMOV UR4, 0x400 ;  /* 0x0000040000047882 */ /* 0x000fe40000000000 */
[----:B0-----:R-:W-:-:S09]  /*1fb0*/  ULEA UR4, UR5, UR4, 0x18 ;  /* 0x0000000405047291 */ /* 0x001fd2000f8ec0ff */
[----:B------:R-:W0:Y:S04]  /*1fc0*/  LDS.128 R4, [UR4+0x20] ;  /* 0x00002004ff047984 */ /* 0x000e280008000c00 */
[----:B------:R-:W1:Y:S01]  /*1fd0*/  LDS.64 R8, [UR4+0x30] ;  /* 0x00003004ff087984 */ /* 0x000e620008000a00 */
[----:B0-----:R-:W-:Y:S02]  /*1fe0*/  DADD R20, R20, R4 ;  /* 0x0000000014147229 */ /* 0x001fe40000000004 */
[----:B------:R-:W-:Y:S02]  /*1ff0*/  DADD R24, R24, R6 ;  /* 0x0000000018187229 */ /* 0x000fe40000000006 */
[----:B-1----:R-:W-:-:S11]  /*2000*/  DADD R2, R2, R8 ;  /* 0x0000000002027229 */ /* 0x002fd60000000008 */
.L_x_49:
[----:B------:R-:W-:Y:S05]  /*2010*/  BRA.U !UP1, `(.L_x_50) ;  /* 0x0000000109207547 */ /* 0x000fea000b800000 */
[----:B------:R-:W0:Y:S01]  /*2020*/  S2UR UR5, SR_CgaCtaId ;  /* 0x00000000000579c3 */ /* 0x000e220000008800 */
[----:B------:R-:W-:Y:S02]  /*2030*/  UMOV UR4, 0x400 ;  /* 0x0000040000047882 */ /* 0x000fe40000000000 */
[----:B0-----:R-:W-:-:S09]  /*2040*/  ULEA UR4, UR5, UR4, 0x18 ;  /* 0x0000000405047291 */ /* 0x001fd2000f8ec0ff */
[----:B------:R-:W0:Y:S04]  /*2050*/  LDS.64 R8, [UR4+0x38] ;  /* 0x00003804ff087984 */ /* 0x000e280008000a00 */
[----:B------:R-:W1:Y:S01]  /*2060*/  LDS.128 R4, [UR4+0x40] ;  /* 0x00004004ff047984 */ /* 0x000e620008000c00 */
[----:B0-----:R-:W-:Y:S02]  /*2070*/  DADD R20, R20, R8 ;  /* 0x0000000014147229 */ /* 0x001fe40000000008 */
[----:B-1----:R-:W-:Y:S02]  /*2080*/  DADD R24, R24, R4 ;  /* 0x0000000018187229 */ /* 0x002fe40000000004 */
[----:B------:R-:W-:-:S11]  /*2090*/  DADD R2, R2, R6 ;  /* 0x0000000002027229 */ /* 0x000fd60000000006 */
.L_x_50:
[----:B------:R-:W-:Y:S05]  /*20a0*/  BRA.U !UP2, `(.L_x_51) ;  /* 0x000000010a207547 */ /* 0x000fea000b800000 */
        /* <DEDUP_REMOVED lines=8> */
.L_x_51:
        /* <DEDUP_REMOVED lines=9> */
.L_x_52:
        /* <DEDUP_REMOVED lines=9> */
.L_x_53:
        /* <DEDUP_REMOVED lines=9> */
.L_x_54:
        /* <DEDUP_REMOVED lines=8> */
[----:B-1----:R-:W-:Y:S01]  /*2360*/  DADD R2, R2, R8 ;  /* 0x0000000002027229 */ /* 0x002fe20000000008 */
[----:B------:R-:W-:Y:S10]  /*2370*/  BRA `(.L_x_48) ;  /* 0x0000001c004c7947 */ /* 0x000ff40003800000 */
.L_x_37:
[----:B------:R-:W0:Y:S01]  /*2380*/  S2R R0, SR_TID.X ;  /* 0x0000000000007919 */ /* 0x000e220000002100 */
[----:B------:R-:W1:Y:S01]  /*2390*/  LDCU.128 UR8, c[0x0][0x380] ;  /* 0x00007000ff0877ac */ /* 0x000e620008000c00 */
[----:B0-----:R-:W-:-:S05]  /*23a0*/  IADD3 R2, P0, PT, R0, UR4, RZ ;  /* 0x0000000400027c10 */ /* 0x001fca000ff1e0ff */
[----:B------:R-:W-:Y:S02]  /*23b0*/  IMAD.X R3, RZ, RZ, RZ, P0 ;  /* 0x000000ffff037224 */ /* 0x000fe400000e06ff */
[----:B------:R-:W-:-:S03]  /*23c0*/  IMAD.SHL.U32 R8, R2, 0x8, RZ ;  /* 0x0000000802087824 */ /* 0x000fc600078e00ff */
[----:B------:R-:W-:Y:S02]  /*23d0*/  SHF.L.U64.HI R2, R2, 0x3, R3 ;  /* 0x0000000302027819 */ /* 0x000fe40000010203 */
[C---:B-1----:R-:W-:Y:S02]  /*23e0*/  IADD3 R6, P0, PT, R8.reuse, UR8, RZ ;  /* 0x0000000808067c10 */ /* 0x042fe4000ff1e0ff */
[----:B------:R-:W-:Y:S02]  /*23f0*/  IADD3 R8, P1, PT, R8, UR10, RZ ;  /* 0x0000000a08087c10 */ /* 0x000fe4000ff3e0ff */
[C---:B------:R-:W-:Y:S02]  /*2400*/  IADD3.X R7, PT, PT, R2.reuse, UR9, RZ, P0, !PT ;  /* 0x0000000902077c10 */ /* 0x040fe400087fe4ff */
[----:B------:R-:W-:-:S03]  /*2410*/  IADD3.X R9, PT, PT, R2, UR11, RZ, P1, !PT ;  /* 0x0000000b02097c10 */ /* 0x000fc60008ffe4ff */
[----:B------:R-:W2:Y:S04]  /*2420*/  LDG.E.64 R14, desc[UR18][R6.64+0x800] ;  /* 0x00080012060e7981 */ /* 0x000ea8000c1e1b00 */
[----:B------:R-:W3:Y:S04]  /*2430*/  LDG.E.64 R2, desc[UR18][R8.64+0x800] ;  /* 0x0008001208027981 */ /* 0x000ee8000c1e1b00 */
[----:B------:R-:W4:Y:S04]  /*2440*/  LDG.E.64 R10, desc[UR18][R6.64] ;  /* 0x00000012060a7981 */ /* 0x000f28000c1e1b00 */
[----:B------:R-:W5:Y:S01]  /*2450*/  LDG.E.64 R12, desc[UR18][R8.64] ;  /* 0x00000012080c7981 */ /* 0x000f62000c1e1b00 */
[----:B------:R-:W-:-:S04]  /*2460*/  UISETP.GE.U32.AND UP0, UPT, UR6, UR5, UPT ;  /* 0x000000050600728c */ /* 0x000fc8000bf06070 */
[----:B------:R-:W-:Y:S01]  /*2470*/  UISETP.GE.U32.AND.EX UP0, UPT, UR12, UR7, UPT, UP0 ;  /* 0x000000070c00728c */ /* 0x000fe2000bf06100 */
[----:B--2---:R-:W-:Y:S02]  /*2480*/  DMUL R16, R14, R14 ;  /* 0x0000000e0e107228 */ /* 0x004fe40000000000 */
[----:B---3--:R-:W-:-:S06]  /*2490*/  DMUL R20, R2, R2 ;  /* 0x0000000202147228 */ /* 0x008fcc0000000000 */
[-C--:B------:R-:W-:Y:S02]  /*24a0*/  DMUL R18, R14, R16.reuse ;  /* 0x000000100e127228 */ /* 0x080fe40000000000 */
[----:B------:R-:W-:Y:S02]  /*24b0*/  DMUL R22, R2, R16 ;  /* 0x0000001002167228 */ /* 0x000fe40000000000 */
[----:B----4-:R-:W-:Y:S02]  /*24c0*/  DMUL R4, R10, R10 ;  /* 0x0000000a0a047228 */ /* 0x010fe40000000000 */
[----:B------:R-:W-:Y:S02]  /*24d0*/  DMUL R20, R2, R20 ;  /* 0x0000001402147228 */ /* 0x000fe40000000000 */
[----:B-----5:R-:W-:Y:S02]  /*24e0*/  DMUL R16, R12, R12 ;  /* 0x0000000c0c107228 */ /* 0x020fe40000000000 */
[----:B------:R-:W-:-:S02]  /*24f0*/  DMUL R18, R14, R18 ;  /* 0x000000120e127228 */ /* 0x000fc40000000000 */
[----:B------:R-:W-:Y:S02]  /*2500*/  DMUL R14, R10, R4 ;  /* 0x000000040a0e7228 */ /* 0x000fe40000000000 */
[----:B------:R-:W-:Y:S02]  /*2510*/  DMUL R20, R2, R20 ;  /* 0x0000001402147228 */ /* 0x000fe40000000000 */
[----:B------:R-:W-:Y:S02]  /*2520*/  DMUL R16, R12, R16 ;  /* 0x000000100c107228 */ /* 0x000fe40000000000 */
[----:B------:R-:W-:Y:S02]  /*2530*/  DMUL R22, R2, R22 ;  /* 0x0000001602167228 */ /* 0x000fe40000000000 */
[----:B------:R-:W-:Y:S02]  /*2540*/  DMUL R4, R12, R4 ;  /* 0x000000040c047228 */ /* 0x000fe40000000000 */
[----:B------:R-:W-:-:S02]  /*2550*/  DFMA R10, R10, R14, R18 ;  /* 0x0000000e0a0a722b */ /* 0x000fc40000000012 */
[----:B------:R-:W-:-:S04]  /*2560*/  DFMA R16, R12, R16, R20 ;  /* 0x000000100c10722b */ /* 0x000fc80000000014 */
[----:B------:R-:W-:Y:S01]  /*2570*/  DFMA R12, R12, R4, R22 ;  /* 0x000000040c0c722b */ /* 0x000fe20000000016 */
[----:B------:R-:W-:Y:S10]  /*2580*/  BRA.U !UP0, `(.L_x_55) ;  /* 0x0000001108c47547 */ /* 0x000ff4000b800000 */
[----:B------:R-:W-:Y:S02]  /*2590*/  UIADD3 UR29, UP0, UPT, UR5, UR4, URZ ;  /* 0x00000004051d7290 */ /* 0x000fe4000ff1e0ff */
[----:B------:R-:W-:Y:S01]  /*25a0*/  IMAD.U32 R5, RZ, RZ, UR5 ;  /* 0x00000005ff057e24 */ /* 0x000fe2000f8e00ff */
[----:B------:R-:W-:Y:S01]  /*25b0*/  UIADD3 UR27, UP1, UPT, UR16, -0x200, URZ ;  /* 0xfffffe00101b7890 */ /* 0x000fe2000ff3e0ff */
[----:B------:R-:W-:Y:S01]  /*25c0*/  LOP3.LUT R2, RZ, R0, RZ, 0x33, !PT ;  /* 0x00000000ff027212 */ /* 0x000fe200078e33ff */
[----:B------:R-:W-:Y:S01]  /*25d0*/  UIADD3.X UR6, UPT, UPT, URZ, UR7, URZ, UP0, !UPT ;  /* 0x00000007ff067290 */ /* 0x000fe200087fe4ff */
[----:B------:R-:W-:Y:S01]  /*25e0*/  IMAD.U32 R3, RZ, RZ, UR5 ;  /* 0x00000005ff037e24 */ /* 0x000fe2000f8e00ff */
[----:B------:R-:W-:Y:S01]  /*25f0*/  UIADD3.X UR28, UPT, UPT, UR17, -0x1, URZ, UP1, !UPT ;  /* 0xffffffff111c7890 */ /* 0x000fe20008ffe4ff */
[----:B------:R-:W-:Y:S01]  /*2600*/  IADD3 R0, P1, P2, R0, UR4, R5 ;  /* 0x0000000400007c10 */ /* 0x000fe2000fa3e005 */
[----:B------:R-:W-:Y:S02]  /*2610*/  UISETP.GT.U32.AND UP0, UPT, UR29, UR27, UPT ;  /* 0x0000001b1d00728c */ /* 0x000fe4000bf04070 */
[----:B------:R-:W-:Y:S01]  /*2620*/  IADD3 R2, PT, PT, -R3, UR16, R2 ;  /* 0x0000001003027c10 */ /* 0x000fe2000fffe102 */
[----:B------:R-:W0:Y:S01]  /*2630*/  LDCU.64 UR20, c[0x0][0x3c0] ;  /* 0x00007800ff1477ac */ /* 0x000e220008000a00 */
[----:B------:R-:W-:-:S02]  /*2640*/  LEA R6, P0, R0, 0x2000, 0x3 ;  /* 0x0000200000067811 */ /* 0x000fc400078018ff */
[----:B------:R-:W-:Y:S01]  /*2650*/  IADD3.X R7, PT, PT, RZ, UR7, RZ, P1, P2 ;  /* 0x00000007ff077c10 */ /* 0x000fe20008fe44ff */
[----:B------:R-:W-:Y:S01]  /*2660*/  UISETP.GT.U32.AND.EX UP0, UPT, UR6, UR28, UPT, UP0 ;  /* 0x0000001c0600728c */ /* 0x000fe2000bf04100 */
[----:B------:R-:W-:Y:S01]  /*2670*/  IADD3 R4, P1, PT, R6, UR8, RZ ;  /* 0x0000000806047c10 */ /* 0x000fe2000ff3e0ff */
[----:B------:R-:W1:Y:S01]  /*2680*/  LDCU.128 UR12, c[0x0][0x380] ;  /* 0x00007000ff0c77ac */ /* 0x000e620008000c00 */
[----:B------:R-:W-:Y:S01]  /*2690*/  LEA.HI.X R7, R0, RZ, R7, 0x3, P0 ;  /* 0x000000ff00077211 */ /* 0x000fe200000f1c07 */
[----:B------:R-:W-:Y:S01]  /*26a0*/  VIADD R0, R2, -UR4 ;  /* 0x8000000402007c36 */ /* 0x000fe20008000000 */
[----:B------:R-:W-:Y:S01]  /*26b0*/  IADD3 R6, P2, PT, R6, UR10, RZ ;  /* 0x0000000a06067c10 */ /* 0x000fe2000ff5e0ff */
[----:B------:R-:W-:Y:S01]  /*26c0*/  UMOV UR4, URZ ;  /* 0x000000ff00047c82 */ /* 0x000fe20008000000 */
[C---:B------:R-:W-:Y:S02]  /*26d0*/  IADD3.X R5, PT, PT, R7.reuse, UR9, RZ, P1, !PT ;  /* 0x0000000907057c10 */ /* 0x040fe40008ffe4ff */
[----:B------:R-:W-:Y:S01]  /*26e0*/  IADD3.X R7, PT, PT, R7, UR11, RZ, P2, !PT ;  /* 0x0000000b07077c10 */ /* 0x000fe200097fe4ff */
[----:B------:R-:W-:Y:S08]  /*26f0*/  BRA.U UP0, `(.L_x_56) ;  /* 0x0000000100dc7547 */ /* 0x000ff0000b800000 */
.L_x_57:
[----:B------:R-:W2:Y:S01]  /*2700*/  S2R R2, SR_TID.X ;  /* 0x0000000000027919 */ /* 0x000ea20000002100 */
[----:B-1----:R-:W-:Y:S01]  /*2710*/  UMOV UR8, UR12 ;  /* 0x0000000c00087c82 */ /* 0x002fe20008000000 */
[----:B------:R-:W-:Y:S01]  /*2720*/  UMOV UR10, UR14 ;  /* 0x0000000e000a7c82 */ /* 0x000fe20008000000 */
[----:B------:R-:W-:Y:S01]  /*2730*/  UMOV UR9, UR13 ;  /* 0x0000000d00097c82 */ /* 0x000fe20008000000 */
[----:B------:R-:W-:Y:S01]  /*2740*/  UMOV UR11, UR15 ;  /* 0x0000000f000b7c82 */ /* 0x000fe20008000000 */
[----:B--2---:R-:W-:-:S05]  /*2750*/  IADD3 R2, P0, PT, R2, UR29, RZ ;  /* 0x0000001d02027c10 */ /* 0x004fca000ff1e0ff */
[----:B------:R-:W-:Y:S02]  /*2760*/  IMAD.X R3, RZ, RZ, UR6, P0 ;  /* 0x00000006ff037e24 */ /* 0x000fe400080e06ff */
[----:B------:R-:W-:-:S03]  /*2770*/  IMAD.SHL.U32 R28, R2, 0x8, RZ ;  /* 0x00000008021c7824 */ /* 0x000fc600078e00ff */
[----:B------:R-:W-:Y:S02]  /*2780*/  SHF.L.U64.HI R2, R2, 0x3, R3 ;  /* 0x0000000302027819 */ /* 0x000fe40000010203 */
[C---:B------:R-:W-:Y:S02]  /*2790*/  IADD3 R26, P0, PT, R28.reuse, UR8, RZ ;  /* 0x000000081c1a7c10 */ /* 0x040fe4000ff1e0ff */
[----:B------:R-:W-:Y:S02]  /*27a0*/  IADD3 R28, P1, PT, R28, UR10, RZ ;  /* 0x0000000a1c1c7c10 */ /* 0x000fe4000ff3e0ff */
[C---:B------:R-:W-:Y:S02]  /*27b0*/  IADD3.X R27, PT, PT, R2.reuse, UR9, RZ, P0, !PT ;  /* 0x00000009021b7c10 */ /* 0x040fe400087fe4ff */
[----:B------:R-:W-:-:S03]  /*27c0*/  IADD3.X R29, PT, PT, R2, UR11, RZ, P1, !PT ;  /* 0x0000000b021d7c10 */ /* 0x000fc60008ffe4ff */
[----:B------:R-:W2:Y:S04]  /*27d0*/  LDG.E.64 R24, desc[UR18][R26.64] ;  /* 0x000000121a187981 */ /* 0x000ea8000c1e1b00 */
[----:B------:R-:W3:Y:S04]  /*27e0*/  LDG.E.64 R14, desc[UR18][R28.64] ;  /* 0x000000121c0e7981 */ /* 0x000ee8000c1e1b00 */
[----:B------:R-:W4:Y:S04]  /*27f0*/  LDG.E.64 R8, desc[UR18][R26.64+0x800] ;  /* 0x000800121a087981 */ /* 0x000f28000c1e1b00 */
[----:B------:R-:W5:Y:S01]  /*2800*/  LDG.E.64 R2, desc[UR18][R28.64+0x800] ;  /* 0x000800121c027981 */ /* 0x000f62000c1e1b00 */
[----:B0-----:R-:W-:Y:S01]  /*2810*/  UMOV UR16, UR20 ;  /* 0x0000001400107c82 */ /* 0x001fe20008000000 */
[----:B------:R-:W-:Y:S01]  /*2820*/  UMOV UR17, UR21 ;  /* 0x0000001500117c82 */ /* 0x000fe20008000000 */
[----:B------:R-:W-:-:S02]  /*2830*/  UIADD3 UR25, UP0, UPT, -UR29, UR16, URZ ;  /* 0x000000101d197290 */ /* 0x000fc4000ff1e1ff */
[----:B------:R-:W-:Y:S02]  /*2840*/  USHF.R.S32.HI UR7, URZ, 0x1f, UR5 ;  /* 0x0000001fff077899 */ /* 0x000fe40008011405 */
[----:B------:R-:W-:Y:S02]  /*2850*/  UIADD3.X UR26, UPT, UPT, ~UR6, UR17, URZ, UP0, !UPT ;  /* 0x00000011061a7290 */ /* 0x000fe400087fe5ff */
[----:B------:R-:W-:Y:S02]  /*2860*/  UISETP.GE.U32.AND UP0, UPT, UR25, UR5, UPT ;  /* 0x000000051900728c */ /* 0x000fe4000bf06070 */
[----:B------:R-:W-:Y:S02]  /*2870*/  USHF.L.U32 UR23, UR5, 0x3, URZ ;  /* 0x0000000305177899 */ /* 0x000fe400080006ff */
[----:B------:R-:W-:Y:S02]  /*2880*/  UISETP.GE.U32.AND.EX UP0, UPT, UR26, UR7, UPT, UP0 ;  /* 0x000000071a00728c */ /* 0x000fe4000bf06100 */
[----:B------:R-:W-:-:S02]  /*2890*/  USHF.L.U64.HI UR24, UR5, 0x3, UR7 ;  /* 0x0000000305187899 */ /* 0x000fc40008010207 */
[----:B------:R-:W-:Y:S02]  /*28a0*/  IADD3 R4, P0, PT, R4, UR23, RZ ;  /* 0x0000001704047c10 */ /* 0x000fe4000ff1e0ff */
[----:B------:R-:W-:Y:S02]  /*28b0*/  IADD3 R6, P1, PT, R6, UR23, RZ ;  /* 0x0000001706067c10 */ /* 0x000fe4000ff3e0ff */
[----:B------:R-:W-:Y:S02]  /*28c0*/  IADD3.X R5, PT, PT, R5, UR24, RZ, P0, !PT ;  /* 0x0000001805057c10 */ /* 0x000fe400087fe4ff */
[----:B------:R-:W-:Y:S01]  /*28d0*/  IADD3.X R7, PT, PT, R7, UR24, RZ, P1, !PT ;  /* 0x0000001807077c10 */ /* 0x000fe20008ffe4ff */
[----:B--2---:R-:W-:Y:S02]  /*28e0*/  DMUL R22, R24, R24 ;  /* 0x0000001818167228 */ /* 0x004fe40000000000 */
[----:B---3--:R-:W-:-:S06]  /*28f0*/  DMUL R18, R14, R14 ;  /* 0x0000000e0e127228 */ /* 0x008fcc0000000000 */
[-C--:B------:R-:W-:Y:S02]  /*2900*/  DMUL R20, R24, R22.reuse ;  /* 0x0000001618147228 */ /* 0x080fe40000000000 */
[C---:B------:R-:W-:Y:S02]  /*2910*/  DMUL R22, R14.reuse, R22 ;  /* 0x000000160e167228 */ /* 0x040fe40000000000 */
[----:B------:R-:W-:-:S04]  /*2920*/  DMUL R18, R14, R18 ;  /* 0x000000120e127228 */ /* 0x000fc80000000000 */
[----:B------:R-:W-:Y:S02]  /*2930*/  DFMA R10, R24, R20, R10 ;  /* 0x00000014180a722b */ /* 0x000fe4000000000a */
[C---:B------:R-:W-:Y:S02]  /*2940*/  DFMA R12, R14.reuse, R22, R12 ;  /* 0x000000160e0c722b */ /* 0x040fe4000000000c */
[----:B------:R-:W-:Y:S02]  /*2950*/  DFMA R16, R14, R18, R16 ;  /* 0x000000120e10722b */ /* 0x000fe40000000010 */
[----:B----4-:R-:W-:Y:S02]  /*2960*/  DMUL R20, R8, R8 ;  /* 0x0000000808147228 */ /* 0x010fe40000000000 */
[----:B-----5:R-:W-:Y:S02]  /*2970*/  DMUL R18, R2, R2 ;  /* 0x0000000202127228 */ /* 0x020fe40000000000 */
[----:B------:R-:W-:-:S04]  /*2980*/  DMUL R14, R8, R8 ;  /* 0x00000008080e7228 */ /* 0x000fc80000000000 */
[----:B------:R-:W-:Y:S02]  /*2990*/  DMUL R20, R8, R20 ;  /* 0x0000001408147228 */ /* 0x000fe40000000000 */
[C---:B------:R-:W-:Y:S02]  /*29a0*/  DMUL R18, R2.reuse, R18 ;  /* 0x0000001202127228 */ /* 0x040fe40000000000 */
[----:B------:R-:W-:-:S04]  /*29b0*/  DMUL R14, R2, R14 ;  /* 0x0000000e020e7228 */ /* 0x000fc80000000000 */
[----:B------:R-:W-:Y:S02]  /*29c0*/  DFMA R10, R8, R20, R10 ;  /* 0x00000014080a722b */ /* 0x000fe4000000000a */
[C---:B------:R-:W-:Y:S02]  /*29d0*/  DFMA R16, R2.reuse, R18, R16 ;  /* 0x000000120210722b */ /* 0x040fe40000000010 */
[----:B------:R-:W-:Y:S01]  /*29e0*/  DFMA R12, R2, R14, R12 ;  /* 0x0000000e020c722b */ /* 0x000fe2000000000c */
[----:B------:R-:W-:Y:S10]  /*29f0*/  BRA.U !UP0, `(.L_x_55) ;  /* 0x0000000d08a87547 */ /* 0x000ff4000b800000 */
[----:B------:R-:W-:Y:S02]  /*2a00*/  UIADD3 UR29, UP0, UPT, UR5, UR29, URZ ;  /* 0x0000001d051d7290 */ /* 0x000fe4000ff1e0ff */
[----:B------:R-:W-:Y:S01]  /*2a10*/  VIADD R0, R0, -UR5 ;  /* 0x8000000500007c36 */ /* 0x000fe20008000000 */
[----:B------:R-:W-:Y:S02]  /*2a20*/  UIADD3 UR4, UPT, UPT, UR4, 0x1, URZ ;  /* 0x0000000104047890 */ /* 0x000fe4000fffe0ff */
[----:B------:R-:W-:Y:S02]  /*2a30*/  UIADD3.X UR6, UPT, UPT, UR7, UR6, URZ, UP0, !UPT ;  /* 0x0000000607067290 */ /* 0x000fe400087fe4ff */
[----:B------:R-:W-:-:S04]  /*2a40*/  UISETP.GT.U32.AND UP0, UPT, UR29, UR27, UPT ;  /* 0x0000001b1d00728c */ /* 0x000fc8000bf04070 */
[----:B------:R-:W-:-:S09]  /*2a50*/  UISETP.GT.U32.AND.EX UP0, UPT, UR6, UR28, UPT, UP0 ;  /* 0x0000001c0600728c */ /* 0x000fd2000bf04100 */
[----:B------:R-:W-:Y:S05]  /*2a60*/  BRA.U !UP0, `(.L_x_57) ;  /* 0xfffffffd08247547 */ /* 0x000fea000b83ffff */
.L_x_56:
[----:B------:R-:W2:Y:S01]  /*2a70*/  S2R R8, SR_TID.X ;  /* 0x0000000000087919 */ /* 0x000ea20000002100 */
[----:B------:R-:W-:Y:S01]  /*2a80*/  UISETP.GE.U32.AND UP0, UPT, UR29, UR16, UPT ;  /* 0x000000101d00728c */ /* 0x000fe2000bf06070 */
[----:B------:R-:W-:Y:S01]  /*2a90*/  IMAD.U32 R2, RZ, RZ, UR6 ;  /* 0x00000006ff027e24 */ /* 0x000fe2000f8e00ff */
[----:B------:R-:W-:Y:S01]  /*2aa0*/  UIADD3 UR7, UPT, UPT, -UR29, UR16, URZ ;  /* 0x000000101d077290 */ /* 0x000fe2000fffe1ff */
[----:B------:R-:W-:Y:S03]  /*2ab0*/  BSSY.RECONVERGENT B1, `(.L_x_55) ;  /* 0x00000de000017945 */ /* 0x000fe60003800200 */
[----:B------:R-:W-:Y:S02]  /*2ac0*/  PLOP3.LUT P1, PT, PT, PT, UP0, 0x80, 0x8 ;  /* 0x000000000008781c */ /* 0x000fe40003f2f008 */
[----:B--2---:R-:W-:-:S04]  /*2ad0*/  ISETP.GE.AND P0, PT, R8, UR7, PT ;  /* 0x0000000708007c0c */ /* 0x004fc8000bf06270 */
[----:B------:R-:W-:-:S13]  /*2ae0*/  ISETP.GE.U32.OR.EX P0, PT, R2, UR17, P0, P1 ;  /* 0x0000001102007c0c */ /* 0x000fda0008706510 */
[----:B------:R-:W-:Y:S05]  /*2af0*/  @P0 BRA `(.L_x_58) ;  /* 0x0000000c00640947 */ /* 0x000fea0003800000 */
[----:B------:R-:W2:Y:S01]  /*2b00*/  LDC R9, c[0x0][0x3c8] ;  /* 0x0000f200ff097b82 */ /* 0x000ea20000000800 */
[----:B------:R-:W-:Y:S01]  /*2b10*/  USHF.L.U32 UR7, UR22, 0x9, URZ ;  /* 0x0000000916077899 */ /* 0x000fe200080006ff */
[----:B------:R-:W-:Y:S01]  /*2b20*/  LOP3.LUT R3, RZ, R8, RZ, 0x33, !PT ;  /* 0x00000008ff037212 */ /* 0x000fe200078e33ff */
[----:B------:R-:W-:Y:S04]  /*2b30*/  BSSY.RECONVERGENT B2, `(.L_x_59) ;  /* 0x0000068000027945 */ /* 0x000fe80003800200 */
[----:B------:R-:W-:Y:S02]  /*2b40*/  VIADD R3, R3, UR16 ;  /* 0x0000001003037c36 */ /* 0x000fe40008000000 */
[----:B------:R-:W-:-:S05]  /*2b50*/  IMAD.U32 R2, RZ, RZ, UR7 ;  /* 0x00000007ff027e24 */ /* 0x000fca000f8e00ff */
[----:B------:R-:W-:Y:S01]  /*2b60*/  IADD3 R2, PT, PT, R3, -UR5, -R2 ;  /* 0x8000000503027c10 */ /* 0x000fe2000fffe802 */
[----:B--2---:R-:W-:-:S04]  /*2b70*/  IMAD R9, R9, UR4, RZ ;  /* 0x0000000409097c24 */ /* 0x004fc8000f8e02ff */
[----:B------:R-:W-:-:S05]  /*2b80*/  IMAD R2, R9, -0x200, R2 ;  /* 0xfffffe0009027824 */ /* 0x000fca00078e0202 */
[C---:B------:R-:W-:Y:S02]  /*2b90*/  ISETP.GE.U32.AND P1, PT, R2.reuse, 0x700, PT ;  /* 0x000007000200780c */ /* 0x040fe40003f26070 */
[----:B------:R-:W-:Y:S01]  /*2ba0*/  LEA.HI R26, R2, 0x1, RZ, 0x18 ;  /* 0x00000001021a7811 */ /* 0x000fe200078fc0ff */
[----:B------:R-:W-:-:S03]  /*2bb0*/  IMAD.MOV.U32 R2, RZ, RZ, R8 ;  /* 0x000000ffff027224 */ /* 0x000fc600078e0008 */
[----:B------:R-:W-:-:S04]  /*2bc0*/  LOP3.LUT R27, R26, 0x7, RZ, 0xc0, !PT ;  /* 0x000000071a1b7812 */ /* 0x000fc800078ec0ff */
[----:B------:R-:W-:-:S03]  /*2bd0*/  ISETP.NE.AND P0, PT, R27, RZ, PT ;  /* 0x000000ff1b00720c */ /* 0x000fc60003f05270 */
[----:B------:R-:W-:Y:S10]  /*2be0*/  @!P1 BRA `(.L_x_60) ;  /* 0x0000000400709947 */ /* 0x000ff40003800000 */
[----:B------:R-:W-:Y:S01]  /*2bf0*/  LEA.HI R0, R0, 0x1, RZ, 0x18 ;  /* 0x0000000100007811 */ /* 0x000fe200078fc0ff */
[----:B------:R-:W-:-:S03]  /*2c00*/  IMAD.MOV.U32 R2, RZ, RZ, R8 ;  /* 0x000000ffff027224 */ /* 0x000fc600078e0008 */
[----:B------:R-:W-:-:S05]  /*2c10*/  LOP3.LUT R0, R0, 0x1fffff8, RZ, 0xc0, !PT ;  /* 0x01fffff800007812 */ /* 0x000fca00078ec0ff */
[----:B------:R-:W-:-:S07]  /*2c20*/  IMAD.MOV R0, RZ, RZ, -R0 ;  /* 0x000000ffff007224 */ /* 0x000fce00078e0a00 */
.L_x_61:
        /* <DEDUP_REMOVED lines=9> */
[----:B------:R-:W2:Y:S01]  /*2cc0*/  LDG.E.64 R24, desc[UR18][R4.64+-0x800] ;  /* 0xfff8001204187981 */ /* 0x000ea2000c1e1b00 */
[----:B------:R-:W-:-:S03]  /*2cd0*/  DFMA R12, R8, R18, R12 ;  /* 0x00000012080c722b */ /* 0x000fc6000000000c */
[----:B------:R-:W3:Y:S03]  /*2ce0*/  LDG.E.64 R18, desc[UR18][R4.64+-0x1000] ;  /* 0xfff0001204127981 */ /* 0x000ee6000c1e1b00 */
[----:B------:R-:W-:-:S08]  /*2cf0*/  DMUL R22, R8, R22 ;  /* 0x0000001608167228 */ /* 0x000fd00000000000 */
[----:B------:R-:W-:Y:S02]  /*2d00*/  DFMA R16, R8, R22, R16 ;  /* 0x000000160810722b */ /* 0x000fe40000000010 */
        /* <DEDUP_REMOVED lines=16> */
[C---:B------:R-:W-:Y:S02]  /*2e10*/  DMUL R20, R10.reuse, R20 ;  /* 0x000000140a147228 */ /* 0x040fe40000000000 */
[----:B------:R-:W-:Y:S02]  /*2e20*/  DFMA R14, R10, R12, R14 ;  /* 0x0000000c0a0e722b */ /* 0x000fe4000000000e */
[----:B--2---:R-:W-:-:S04]  /*2e30*/  DMUL R12, R24, R24 ;  /* 0x00000018180c7228 */ /* 0x004fc80000000000 */
[----:B------:R-:W-:Y:S01]  /*2e40*/  DFMA R20, R10, R20, R16 ;  /* 0x000000140a14722b */ /* 0x000fe20000000010 */
[----:B------:R-:W2:Y:S03]  /*2e50*/  LDG.E.64 R16, desc[UR18][R4.64] ;  /* 0x0000001204107981 */ /* 0x000ea6000c1e1b00 */
[----:B------:R-:W-:-:S08]  /*2e60*/  DMUL R10, R24, R12 ;  /* 0x0000000c180a7228 */ /* 0x000fd00000000000 */
[----:B------:R-:W-:Y:S02]  /*2e70*/  DFMA R24, R24, R10, R8 ;  /* 0x0000000a1818722b */ /* 0x000fe40000000008 */
[C---:B-----5:R-:W-:Y:S01]  /*2e80*/  DMUL R10, R22.reuse, R22 ;  /* 0x00000016160a7228 */ /* 0x060fe20000000000 */
[----:B------:R-:W4:Y:S07]  /*2e90*/  LDG.E.64 R8, desc[UR18][R6.64] ;  /* 0x0000001206087981 */ /* 0x000f2e000c1e1b00 */
[----:B------:R-:W-:-:S08]  /*2ea0*/  DMUL R10, R22, R10 ;  /* 0x0000000a160a7228 */ /* 0x000fd00000000000 */
[C---:B------:R-:W-:Y:S02]  /*2eb0*/  DFMA R20, R22.reuse, R10, R20 ;  /* 0x0000000a1614722b */ /* 0x040fe40000000014 */
[----:B------:R-:W5:Y:S01]  /*2ec0*/  LDG.E.64 R10, desc[UR18][R4.64+0x800] ;  /* 0x00080012040a7981 */ /* 0x000f62000c1e1b00 */
[----:B------:R-:W-:-:S08]  /*2ed0*/  DMUL R12, R22, R12 ;  /* 0x0000000c160c7228 */ /* 0x000fd00000000000 */
[----:B------:R-:W-:Y:S02]  /*2ee0*/  DFMA R22, R22, R12, R14 ;  /* 0x0000000c1616722b */ /* 0x000fe4000000000e */
[----:B--2---:R-:W-:-:S08]  /*2ef0*/  DMUL R14, R16, R16 ;  /* 0x00000010100e7228 */ /* 0x004fd00000000000 */
[----:B------:R-:W-:-:S08]  /*2f00*/  DMUL R12, R16, R14 ;  /* 0x0000000e100c7228 */ /* 0x000fd00000000000 */
[----:B------:R-:W-:Y:S02]  /*2f10*/  DFMA R12, R16, R12, R24 ;  /* 0x0000000c100c722b */ /* 0x000fe40000000018 */
[C---:B----4-:R-:W-:Y:S02]  /*2f20*/  DMUL R16, R8.reuse, R8 ;  /* 0x0000000808107228 */ /* 0x050fe40000000000 */
[----:B------:R-:W-:-:S06]  /*2f30*/  DMUL R14, R8, R14 ;  /* 0x0000000e080e7228 */ /* 0x000fcc0000000000 */
[C---:B------:R-:W-:Y:S02]  /*2f40*/  DMUL R16, R8.reuse, R16 ;  /* 0x0000001008107228 */ /* 0x040fe40000000000 */
[----:B------:R-:W-:-:S06]  /*2f50*/  DFMA R22, R8, R14, R22 ;  /* 0x0000000e0816722b */ /* 0x000fcc0000000016 */
[----:B------:R-:W-:Y:S02]  /*2f60*/  DFMA R16, R8, R16, R20 ;  /* 0x000000100810722b */ /* 0x000fe40000000014 */
[C---:B-----5:R-:W-:Y:S01]  /*2f70*/  DMUL R20, R10.reuse, R10 ;  /* 0x0000000a0a147228 */ /* 0x060fe20000000000 */
[----:B------:R-:W2:Y:S07]  /*2f80*/  LDG.E.64 R8, desc[UR18][R4.64+0x1000] ;  /* 0x0010001204087981 */ /* 0x000eae000c1e1b00 */
[----:B------:R-:W-:-:S08]  /*2f90*/  DMUL R14, R10, R20 ;  /* 0x000000140a0e7228 */ /* 0x000fd00000000000 */
[----:B------:R-:W-:Y:S01]  /*2fa0*/  DFMA R10, R10, R14, R12 ;  /* 0x0000000e0a0a722b */ /* 0x000fe2000000000c */
[----:B------:R-:W4:Y:S01]  /*2fb0*/  LDG.E.64 R12, desc[UR18][R6.64+0x1000] ;  /* 0x00100012060c7981 */ /* 0x000f22000c1e1b00 */
[C---:B---3--:R-:W-:Y:S02]  /*2fc0*/  DMUL R14, R18.reuse, R18 ;  /* 0x00000012120e7228 */ /* 0x048fe40000000000 */
[----:B------:R-:W-:-:S06]  /*2fd0*/  DMUL R20, R18, R20 ;  /* 0x0000001412147228 */ /* 0x000fcc0000000000 */
[----:B------:R-:W-:-:S08]  /*2fe0*/  DMUL R14, R18, R14 ;  /* 0x0000000e120e7228 */ /* 0x000fd00000000000 */
[C---:B------:R-:W-:Y:S01]  /*2ff0*/  DFMA R14, R18.reuse, R14, R16 ;  /* 0x0000000e120e722b */ /* 0x040fe20000000010 */
[----:B------:R3:W5:Y:S01]  /*3000*/  LDG.E.64 R16, desc[UR18][R4.64+0x1800] ;  /* 0x0018001204107981 */ /* 0x000762000c1e1b00 */
[----:B------:R-:W-:-:S03]  /*3010*/  DFMA R18, R18, R20, R22 ;  /* 0x000000141212722b */ /* 0x000fc60000000016 */
[----:B------:R0:W5:Y:S01]  /*3020*/  LDG.E.64 R20, desc[UR18][R6.64+0x1800] ;  /* 0x0018001206147981 */ /* 0x000162000c1e1b00 */
[----:B------:R-:W-:-:S05]  /*3030*/  VIADD R0, R0, 0x8 ;  /* 0x0000000800007836 */ /* 0x000fca0000000000 */
[----:B------:R-:W-:Y:S02]  /*3040*/  ISETP.NE.AND P1, PT, R0, RZ, PT ;  /* 0x000000ff0000720c */ /* 0x000fe40003f25270 */
[----:B---3--:R-:W-:Y:S02]  /*3050*/  IADD3 R4, P2, PT, R4, 0x4000, RZ ;  /* 0x0000400004047810 */ /* 0x008fe40007f5e0ff */
[----:B0-----:R-:W-:Y:S01]  /*3060*/  IADD3 R6, P3, PT, R6, 0x4000, RZ ;  /* 0x0000400006067810 */ /* 0x001fe20007f7e0ff */
[----:B------:R-:W-:Y:S02]  /*3070*/  VIADD R2, R2, 0x800 ;  /* 0x0000080002027836 */ /* 0x000fe40000000000 */
[----:B------:R-:W-:Y:S02]  /*3080*/  IMAD.X R5, RZ, RZ, R5, P2 ;  /* 0x000000ffff057224 */ /* 0x000fe400010e0605 */
[----:B------:R-:W-:Y:S01]  /*3090*/  IMAD.X R7, RZ, RZ, R7, P3 ;  /* 0x000000ffff077224 */ /* 0x000fe200018e0607 */
[----:B--2---:R-:W-:-:S08]  /*30a0*/  DMUL R22, R8, R8 ;  /* 0x0000000808167228 */ /* 0x004fd00000000000 */
[----:B------:R-:W-:-:S08]  /*30b0*/  DMUL R24, R8, R22 ;  /* 0x0000001608187228 */ /* 0x000fd00000000000 */
[----:B------:R-:W-:Y:S02]  /*30c0*/  DFMA R10, R8, R24, R10 ;  /* 0x00000018080a722b */ /* 0x000fe4000000000a */
[C---:B----4-:R-:W-:Y:S02]  /*30d0*/  DMUL R8, R12.reuse, R12 ;  /* 0x0000000c0c087228 */ /* 0x050fe40000000000 */
[----:B------:R-:W-:-:S06]  /*30e0*/  DMUL R22, R12, R22 ;  /* 0x000000160c167228 */ /* 0x000fcc0000000000 */
[----:B------:R-:W-:-:S08]  /*30f0*/  DMUL R8, R12, R8 ;  /* 0x000000080c087228 */ /* 0x000fd00000000000 */
[----:B------:R-:W-:Y:S02]  /*3100*/  DFMA R14, R12, R8, R14 ;  /* 0x000000080c0e722b */ /* 0x000fe4000000000e */
[----:B-----5:R-:W-:Y:S02]  /*3110*/  DMUL R8, R16, R16 ;  /* 0x0000001010087228 */ /* 0x020fe40000000000 */
[----:B------:R-:W-:Y:S02]  /*3120*/  DFMA R12, R12, R22, R18 ;  /* 0x000000160c0c722b */ /* 0x000fe40000000012 */
[----:B------:R-:W-:-:S04]  /*3130*/  DMUL R18, R20, R20 ;  /* 0x0000001414127228 */ /* 0x000fc80000000000 */
[-C--:B------:R-:W-:Y:S02]  /*3140*/  DMUL R22, R16, R8.reuse ;  /* 0x0000000810167228 */ /* 0x080fe40000000000 */
[C---:B------:R-:W-:Y:S02]  /*3150*/  DMUL R8, R20.reuse, R8 ;  /* 0x0000000814087228 */ /* 0x040fe40000000000 */
[----:B------:R-:W-:-:S04]  /*3160*/  DMUL R18, R20, R18 ;  /* 0x0000001214127228 */ /* 0x000fc80000000000 */
[----:B------:R-:W-:Y:S02]  /*3170*/  DFMA R10, R16, R22, R10 ;  /* 0x00000016100a722b */ /* 0x000fe4000000000a */
[C---:B------:R-:W-:Y:S02]  /*3180*/  DFMA R12, R20.reuse, R8, R12 ;  /* 0x00000008140c722b */ /* 0x040fe4000000000c */
[----:B------:R-:W-:Y:S01]  /*3190*/  DFMA R16, R20, R18, R14 ;  /* 0x000000121410722b */ /* 0x000fe2000000000e */
[----:B------:R-:W-:Y:S10]  /*31a0*/  @P1 BRA `(.L_x_61) ;  /* 0xfffffff800a01947 */ /* 0x000ff4000383ffff */
.L_x_60:
[----:B01----:R-:W-:Y:S05]  /*31b0*/  BSYNC.RECONVERGENT B2 ;  /* 0x0000000000027941 */ /* 0x003fea0003800200 */
.L_x_59:
[----:B------:R-:W-:Y:S05]  /*31c0*/  @!P0 BRA `(.L_x_58) ;  /* 0x0000000400b08947 */ /* 0x000fea0003800000 */
[----:B------:R-:W-:Y:S01]  /*31d0*/  ISETP.GE.U32.AND P1, PT, R27, 0x4, PT ;  /* 0x000000041b00780c */ /* 0x000fe20003f26070 */
[----:B------:R-:W-:Y:S01]  /*31e0*/  BSSY.RECONVERGENT B2, `(.L_x_62) ;  /* 0x0000034000027945 */ /* 0x000fe20003800200 */
[----:B------:R-:W-:-:S11]  /*31f0*/  LOP3.LUT P0, R26, R26, 0x3, RZ, 0xc0, !PT ;  /* 0x000000031a1a7812 */ /* 0x000fd6000780c0ff */
[----:B------:R-:W-:Y:S05]  /*3200*/  @!P1 BRA `(.L_x_63) ;  /* 0x0000000000c49947 */ /* 0x000fea0003800000 */
[----:B------:R-:W-:-:S05]  /*3210*/  IADD3 R0, P1, PT, R2, UR29, RZ ;  /* 0x0000001d02007c10 */ /* 0x000fca000ff3e0ff */
[----:B------:R-:W-:Y:S02]  /*3220*/  IMAD.X R5, RZ, RZ, UR6, P1 ;  /* 0x00000006ff057e24 */ /* 0x000fe400088e06ff */
[----:B------:R-:W-:-:S03]  /*3230*/  IMAD.SHL.U32 R8, R0, 0x8, RZ ;  /* 0x0000000800087824 */ /* 0x000fc600078e00ff */
[----:B------:R-:W-:Y:S02]  /*3240*/  SHF.L.U64.HI R0, R0, 0x3, R5 ;  /* 0x0000000300007819 */ /* 0x000fe40000010205 */
[----:B------:R-:W-:-:S04]  /*3250*/  IADD3 R18, P1, PT, R8, UR8, RZ ;  /* 0x0000000808127c10 */ /* 0x000fc8000ff3e0ff */
[----:B------:R-:W-:-:S05]  /*3260*/  IADD3.X R19, PT, PT, R0, UR9, RZ, P1, !PT ;  /* 0x0000000900137c10 */ /* 0x000fca0008ffe4ff */
[----:B------:R-:W2:Y:S01]  /*3270*/  LDG.E.64 R20, desc[UR18][R18.64] ;  /* 0x0000001212147981 */ /* 0x000ea2000c1e1b00 */
[----:B------:R-:W-:-:S03]  /*3280*/  IADD3 R8, P1, PT, R8, UR10, RZ ;  /* 0x0000000a08087c10 */ /* 0x000fc6000ff3e0ff */
[----:B------:R-:W3:Y:S01]  /*3290*/  LDG.E.64 R4, desc[UR18][R18.64+0x800] ;  /* 0x0008001212047981 */ /* 0x000ee2000c1e1b00 */
[----:B------:R-:W-:-:S05]  /*32a0*/  IADD3.X R9, PT, PT, R0, UR11, RZ, P1, !PT ;  /* 0x0000000b00097c10 */ /* 0x000fca0008ffe4ff */
[----:B------:R-:W4:Y:S01]  /*32b0*/  LDG.E.64 R14, desc[UR18][R8.64] ;  /* 0x00000012080e7981 */ /* 0x000f22000c1e1b00 */
        /* <DEDUP_REMOVED lines=8> */
[----:B------:R-:W5:Y:S04]  /*3340*/  LDG.E.64 R16, desc[UR18][R8.64+0x1000] ;  /* 0x0010001208107981 */ /* 0x000f68000c1e1b00 */
[----:B------:R-:W5:Y:S04]  /*3350*/  LDG.E.64 R18, desc[UR18][R18.64+0x1800] ;  /* 0x0018001212127981 */ /* 0x000f68000c1e1b00 */
[----:B------:R5:W5:Y:S01]  /*3360*/  LDG.E.64 R24, desc[UR18][R8.64+0x1800] ;  /* 0x0018001208187981 */ /* 0x000b62000c1e1b00 */
[----:B------:R-:W-:-:S08]  /*3370*/  DMUL R6, R14, R6 ;  /* 0x000000060e067228 */ /* 0x000fd00000000000 */
[----:B------:R-:W-:Y:S02]  /*3380*/  DFMA R12, R14, R6, R12 ;  /* 0x000000060e0c722b */ /* 0x000fe4000000000c */
[----:B---3--:R-:W-:-:S08]  /*3390*/  DMUL R6, R4, R4 ;  /* 0x0000000404067228 */ /* 0x008fd00000000000 */
[----:B------:R-:W-:-:S08]  /*33a0*/  DMUL R14, R4, R6 ;  /* 0x00000006040e7228 */ /* 0x000fd00000000000 */
[----:B------:R-:W-:Y:S01]  /*33b0*/  DFMA R20, R4, R14, R20 ;  /* 0x0000000e0414722b */ /* 0x000fe20000000014 */
[----:B------:R-:W-:Y:S01]  /*33c0*/  VIADD R2, R2, 0x400 ;  /* 0x0000040002027836 */ /* 0x000fe20000000000 */
[C---:B--2---:R-:W-:Y:S02]  /*33d0*/  DMUL R4, R22.reuse, R22 ;  /* 0x0000001616047228 */ /* 0x044fe40000000000 */
[----:B------:R-:W-:-:S06]  /*33e0*/  DMUL R6, R22, R6 ;  /* 0x0000000616067228 */ /* 0x000fcc0000000000 */
[----:B------:R-:W-:Y:S02]  /*33f0*/  DMUL R14, R22, R4 ;  /* 0x00000004160e7228 */ /* 0x000fe40000000000 */
[----:B----4-:R-:W-:Y:S02]  /*3400*/  DMUL R4, R10, R10 ;  /* 0x0000000a0a047228 */ /* 0x010fe40000000000 */
[----:B------:R-:W-:Y:S02]  /*3410*/  DFMA R12, R22, R6, R12 ;  /* 0x00000006160c722b */ /* 0x000fe4000000000c */
[----:B-----5:R-:W-:-:S04]  /*3420*/  DMUL R8, R16, R16 ;  /* 0x0000001010087228 */ /* 0x020fc80000000000 */
[----:B------:R-:W-:Y:S02]  /*3430*/  DMUL R6, R10, R4 ;  /* 0x000000040a067228 */ /* 0x000fe40000000000 */
[----:B------:R-:W-:Y:S02]  /*3440*/  DFMA R28, R22, R14, R28 ;  /* 0x0000000e161c722b */ /* 0x000fe4000000001c */
[C---:B------:R-:W-:Y:S02]  /*3450*/  DMUL R8, R16.reuse, R8 ;  /* 0x0000000810087228 */ /* 0x040fe40000000000 */
[----:B------:R-:W-:Y:S02]  /*3460*/  DMUL R14, R16, R4 ;  /* 0x00000004100e7228 */ /* 0x000fe40000000000 */
[----:B------:R-:W-:Y:S02]  /*3470*/  DFMA R10, R10, R6, R20 ;  /* 0x000000060a0a722b */ /* 0x000fe40000000014 */
[----:B------:R-:W-:-:S02]  /*3480*/  DMUL R6, R18, R18 ;  /* 0x0000001212067228 */ /* 0x000fc40000000000 */
[----:B------:R-:W-:Y:S02]  /*3490*/  DMUL R4, R24, R24 ;  /* 0x0000001818047228 */ /* 0x000fe40000000000 */
[C---:B------:R-:W-:Y:S02]  /*34a0*/  DFMA R28, R16.reuse, R8, R28 ;  /* 0x00000008101c722b */ /* 0x040fe4000000001c */
[----:B------:R-:W-:Y:S02]  /*34b0*/  DFMA R12, R16, R14, R12 ;  /* 0x0000000e100c722b */ /* 0x000fe4000000000c */
[----:B------:R-:W-:Y:S02]  /*34c0*/  DMUL R8, R18, R6 ;  /* 0x0000000612087228 */ /* 0x000fe40000000000 */
[C---:B------:R-:W-:Y:S02]  /*34d0*/  DMUL R4, R24.reuse, R4 ;  /* 0x0000000418047228 */ /* 0x040fe40000000000 */
[----:B------:R-:W-:-:S04]  /*34e0*/  DMUL R6, R24, R6 ;  /* 0x0000000618067228 */ /* 0x000fc80000000000 */
[----:B------:R-:W-:Y:S02]  /*34f0*/  DFMA R10, R18, R8, R10 ;  /* 0x00000008120a722b */ /* 0x000fe4000000000a */
[C---:B------:R-:W-:Y:S02]  /*3500*/  DFMA R16, R24.reuse, R4, R28 ;  /* 0x000000041810722b */ /* 0x040fe4000000001c */
[----:B------:R-:W-:-:S11]  /*3510*/  DFMA R12, R24, R6, R12 ;  /* 0x00000006180c722b */ /* 0x000fd6000000000c */
.L_x_63:
[----:B------:R-:W-:Y:S05]  /*3520*/  BSYNC.RECONVERGENT B2 ;  /* 0x0000000000027941 */ /* 0x000fea0003800200 */
.L_x_62:
[----:B------:R-:W-:Y:S05]  /*3530*/  @!P0 BRA `(.L_x_58) ;  /* 0x0000000000d48947 */ /* 0x000fea0003800000 */
[----:B------:R-:W-:Y:S01]  /*3540*/  ISETP.NE.AND P1, PT, R26, 0x1, PT ;  /* 0x000000011a00780c */ /* 0x000fe20003f25270 */
[----:B------:R-:W-:Y:S01]  /*3550*/  BSSY.RECONVERGENT B2, `(.L_x_64) ;  /* 0x0000020000027945 */ /* 0x000fe20003800200 */
[----:B------:R-:W-:-:S11]  /*3560*/  LOP3.LUT P0, RZ, R3, 0x100, RZ, 0xc0, !PT ;  /* 0x0000010003ff7812 */ /* 0x000fd6000780c0ff */
[----:B------:R-:W-:Y:S05]  /*3570*/  @!P1 BRA `(.L_x_65) ;  /* 0x0000000000749947 */ /* 0x000fea0003800000 */
[----:B------:R-:W-:-:S05]  /*3580*/  IADD3 R0, P1, PT, R2, UR29, RZ ;  /* 0x0000001d02007c10 */ /* 0x000fca000ff3e0ff */
        /* <DEDUP_REMOVED lines=11> */
[----:B------:R-:W-:Y:S01]  /*3640*/  VIADD R2, R2, 0x200 ;  /* 0x0000020002027836 */ /* 0x000fe20000000000 */
[----:B--2---:R-:W-:-:S02]  /*3650*/  DMUL R20, R22, R22 ;  /* 0x0000001616147228 */ /* 0x004fc40000000000 */
[----:B---3--:R-:W-:-:S06]  /*3660*/  DMUL R24, R18, R18 ;  /* 0x0000001212187228 */ /* 0x008fcc0000000000 */
[-C--:B------:R-:W-:Y:S02]  /*3670*/  DMUL R26, R22, R20.reuse ;  /* 0x00000014161a7228 */ /* 0x080fe40000000000 */
[C---:B------:R-:W-:Y:S02]  /*3680*/  DMUL R20, R18.reuse, R20 ;  /* 0x0000001412147228 */ /* 0x040fe40000000000 */
[----:B------:R-:W-:Y:S02]  /*3690*/  DMUL R24, R18, R24 ;  /* 0x0000001812187228 */ /* 0x000fe40000000000 */
[----:B----4-:R-:W-:Y:S02]  /*36a0*/  DMUL R8, R14, R14 ;  /* 0x0000000e0e087228 */ /* 0x010fe40000000000 */
[----:B-----5:R-:W-:Y:S02]  /*36b0*/  DMUL R4, R6, R6 ;  /* 0x0000000606047228 */ /* 0x020fe40000000000 */
[----:B------:R-:W-:-:S02]  /*36c0*/  DFMA R12, R18, R20, R12 ;  /* 0x00000014120c722b */ /* 0x000fc4000000000c */
[----:B------:R-:W-:Y:S02]  /*36d0*/  DFMA R16, R18, R24, R16 ;  /* 0x000000181210722b */ /* 0x000fe40000000010 */
[----:B------:R-:W-:Y:S02]  /*36e0*/  DMUL R18, R14, R8 ;  /* 0x000000080e127228 */ /* 0x000fe40000000000 */
[----:B------:R-:W-:Y:S02]  /*36f0*/  DFMA R10, R22, R26, R10 ;  /* 0x0000001a160a722b */ /* 0x000fe4000000000a */
[C---:B------:R-:W-:Y:S02]  /*3700*/  DMUL R4, R6.reuse, R4 ;  /* 0x0000000406047228 */ /* 0x040fe40000000000 */
[----:B------:R-:W-:-:S04]  /*3710*/  DMUL R8, R6, R8 ;  /* 0x0000000806087228 */ /* 0x000fc80000000000 */
[----:B------:R-:W-:Y:S02]  /*3720*/  DFMA R10, R14, R18, R10 ;  /* 0x000000120e0a722b */ /* 0x000fe4000000000a */
[C---:B------:R-:W-:Y:S02]  /*3730*/  DFMA R16, R6.reuse, R4, R16 ;  /* 0x000000040610722b */ /* 0x040fe40000000010 */
[----:B------:R-:W-:-:S11]  /*3740*/  DFMA R12, R6, R8, R12 ;  /* 0x00000008060c722b */ /* 0x000fd6000000000c */
.L_x_65:
[----:B------:R-:W-:Y:S05]  /*3750*/  BSYNC.RECONVERGENT B2 ;  /* 0x0000000000027941 */ /* 0x000fea0003800200 */
.L_x_64:
[----:B------:R-:W-:Y:S05]  /*3760*/  @P0 BRA `(.L_x_58) ;  /* 0x0000000000480947 */ /* 0x000fea0003800000 */
[----:B------:R-:W-:-:S05]  /*3770*/  IADD3 R0, P0, PT, R2, UR29, RZ ;  /* 0x0000001d02007c10 */ /* 0x000fca000ff1e0ff */
[----:B------:R-:W-:Y:S02]  /*3780*/  IMAD.X R3, RZ, RZ, UR6, P0 ;  /* 0x00000006ff037e24 */ /* 0x000fe400080e06ff */
[----:B------:R-:W-:-:S03]  /*3790*/  IMAD.SHL.U32 R4, R0, 0x8, RZ ;  /* 0x0000000800047824 */ /* 0x000fc600078e00ff */
[----:B------:R-:W-:Y:S02]  /*37a0*/  SHF.L.U64.HI R0, R0, 0x3, R3 ;  /* 0x0000000300007819 */ /* 0x000fe40000010203 */
[C---:B------:R-:W-:Y:S02]  /*37b0*/  IADD3 R2, P0, PT, R4.reuse, UR8, RZ ;  /* 0x0000000804027c10 */ /* 0x040fe4000ff1e0ff */
        /* <DEDUP_REMOVED lines=13> */
.L_x_58:
[----:B01----:R-:W-:Y:S05]  /*3890*/  BSYNC.RECONVERGENT B1 ;  /* 0x0000000000017941 */ /* 0x003fea0003800200 */
.L_x_55:
        /* <DEDUP_REMOVED lines=44> */
[----:B------:R-:W-:Y:S01]  /*3b60*/  FSEL R5, R13, R3, P0 ;  /* 0x000000030d057208 */ /* 0x000fe20000000000 */
[----:B--2---:R-:W-:Y:S01]  /*3b70*/  DADD R10, R6, R18 ;  /* 0x00000000060a7229 */ /* 0x004fe20000000012 */
[----:B------:R-:W-:Y:S02]  /*3b80*/  FSEL R6, R16, R8, P0 ;  /* 0x0000000810067208 */ /* 0x000fe40000000000 */
[----:B------:R-:W-:Y:S01]  /*3b90*/  FSEL R7, R17, R9, P0 ;  /* 0x0000000911077208 */ /* 0x000fe20000000000 */
[----:B------:R-:W-:Y:S04]  /*3ba0*/  SHFL.DOWN PT, R8, R4, 0x8, 0x1f ;  /* 0x09001f0004087f89 */ /* 0x000fe800000e0000 */
[----:B------:R-:W0:Y:S02]  /*3bb0*/  SHFL.DOWN PT, R9, R5, 0x8, 0x1f ;  /* 0x09001f0005097f89 */ /* 0x000e2400000e0000 */
[----:B------:R-:W-:-:S02]  /*3bc0*/  FSEL R2, R18, R10, P0 ;  /* 0x0000000a12027208 */ /* 0x000fc40000000000 */
[----:B------:R-:W-:Y:S01]  /*3bd0*/  FSEL R3, R19, R11, P0 ;  /* 0x0000000b13037208 */ /* 0x000fe20000000000 */
[----:B------:R-:W-:Y:S01]  /*3be0*/  SHFL.DOWN PT, R10, R6, 0x8, 0x1f ;  /* 0x09001f00060a7f89 */ /* 0x000fe200000e0000 */
[----:B------:R-:W-:-:S03]  /*3bf0*/  ISETP.GT.AND P0, PT, R0, 0x17, PT ;  /* 0x000000170000780c */ /* 0x000fc60003f04270 */
[----:B------:R-:W1:Y:S04]  /*3c00*/  SHFL.DOWN PT, R11, R7, 0x8, 0x1f ;  /* 0x09001f00070b7f89 */ /* 0x000e6800000e0000 */
[----:B------:R-:W-:Y:S04]  /*3c10*/  SHFL.DOWN PT, R12, R2, 0x8, 0x1f ;  /* 0x09001f00020c7f89 */ /* 0x000fe800000e0000 */
[----:B------:R-:W2:Y:S01]  /*3c20*/  SHFL.DOWN PT, R13, R3, 0x8, 0x1f ;  /* 0x09001f00030d7f89 */ /* 0x000ea200000e0000 */
[----:B0-----:R-:W-:Y:S01]  /*3c30*/  DADD R14, R8, R4 ;  /* 0x00000000080e7229 */ /* 0x001fe20000000004 */
[----:B------:R-:W0:Y:S01]  /*3c40*/  @!P1 S2R R9, SR_CgaCtaId ;  /* 0x0000000000099919 */ /* 0x000e220000008800 */
[----:B------:R-:W3:Y:S01]  /*3c50*/  S2R R8, SR_TID.X ;  /* 0x0000000000087919 */ /* 0x000ee20000002100 */
[----:B-1----:R-:W-:-:S07]  /*3c60*/  DADD R10, R10, R6 ;  /* 0x000000000a0a7229 */ /* 0x002fce0000000006 */
[----:B------:R-:W-:Y:S02]  /*3c70*/  FSEL R4, R4, R14, P0 ;  /* 0x0000000e04047208 */ /* 0x000fe40000000000 */
[----:B------:R-:W-:Y:S01]  /*3c80*/  FSEL R5, R5, R15, P0 ;  /* 0x0000000f05057208 */ /* 0x000fe20000000000 */
[----:B--2---:R-:W-:Y:S01]  /*3c90*/  DADD R16, R12, R2 ;  /* 0x000000000c107229 */ /* 0x004fe20000000002 */
[----:B------:R-:W-:Y:S01]  /*3ca0*/  FSEL R6, R6, R10, P0 ;  /* 0x0000000a06067208 */ /* 0x000fe20000000000 */
[----:B------:R-:W-:Y:S01]  /*3cb0*/  SHFL.DOWN PT, R12, R4, 0x10, 0x1f ;  /* 0x0a001f00040c7f89 */ /* 0x000fe200000e0000 */
[----:B------:R-:W-:-:S03]  /*3cc0*/  FSEL R7, R7, R11, P0 ;  /* 0x0000000b07077208 */ /* 0x000fc60000000000 */
[----:B------:R-:W1:Y:S04]  /*3cd0*/  SHFL.DOWN PT, R13, R5, 0x10, 0x1f ;  /* 0x0a001f00050d7f89 */ /* 0x000e6800000e0000 */
[----:B------:R-:W-:Y:S01]  /*3ce0*/  FSEL R2, R2, R16, P0 ;  /* 0x0000001002027208 */ /* 0x000fe20000000000 */
[----:B------:R-:W-:Y:S01]  /*3cf0*/  SHFL.DOWN PT, R14, R6, 0x10, 0x1f ;  /* 0x0a001f00060e7f89 */ /* 0x000fe200000e0000 */
[----:B------:R-:W-:Y:S02]  /*3d00*/  FSEL R3, R3, R17, P0 ;  /* 0x0000001103037208 */ /* 0x000fe40000000000 */
[----:B------:R-:W-:Y:S01]  /*3d10*/  @!P1 MOV R16, 0x400 ;  /* 0x0000040000109802 */ /* 0x000fe20000000f00 */
[----:B------:R-:W2:Y:S01]  /*3d20*/  SHFL.DOWN PT, R15, R7, 0x10, 0x1f ;  /* 0x0a001f00070f7f89 */ /* 0x000ea200000e0000 */
[----:B------:R-:W-:-:S02]  /*3d30*/  ISETP.GT.AND P0, PT, R0, 0xf, PT ;  /* 0x0000000f0000780c */ /* 0x000fc40003f04270 */
[----:B0-----:R-:W-:Y:S01]  /*3d40*/  @!P1 LEA R16, R9, R16, 0x18 ;  /* 0x0000001009109211 */ /* 0x001fe200078ec0ff */
[----:B------:R-:W-:Y:S01]  /*3d50*/  SHFL.DOWN PT, R10, R2, 0x10, 0x1f ;  /* 0x0a001f00020a7f89 */ /* 0x000fe200000e0000 */
[----:B---3--:R-:W-:-:S03]  /*3d60*/  @!P1 SHF.R.U32.HI R9, RZ, 0x5, R8 ;  /* 0x00000005ff099819 */ /* 0x008fc60000011608 */
[----:B------:R-:W0:Y:S02]  /*3d70*/  SHFL.DOWN PT, R11, R3, 0x10, 0x1f ;  /* 0x0a001f00030b7f89 */ /* 0x000e2400000e0000 */
[----:B------:R-:W-:Y:S01]  /*3d80*/  @!P1 IMAD R9, R9, 0x18, R16 ;  /* 0x0000001809099824 */ /* 0x000fe200078e0210 */
[----:B-1----:R-:W-:-:S07]  /*3d90*/  DADD R12, R12, R4 ;  /* 0x000000000c0c7229 */ /* 0x002fce0000000004 */
[----:B------:R1:W-:Y:S01]  /*3da0*/  @!P1 STS.64 [R9+0x8], R12 ;  /* 0x0000080c09009388 */ /* 0x0003e20000000a00 */
[----:B--2---:R-:W-:Y:S02]  /*3db0*/  DADD R14, R14, R6 ;  /* 0x000000000e0e7229 */ /* 0x004fe40000000006 */
[----:B------:R-:W-:Y:S02]  /*3dc0*/  FSEL R20, R4, R12, P0 ;  /* 0x0000000c04147208 */ /* 0x000fe40000000000 */
[----:B------:R-:W-:-:S03]  /*3dd0*/  FSEL R21, R5, R13, P0 ;  /* 0x0000000d05157208 */ /* 0x000fc60000000000 */
[----:B------:R1:W-:Y:S01]  /*3de0*/  @!P1 STS.64 [R9+0x10], R14 ;  /* 0x0000100e09009388 */ /* 0x0003e20000000a00 */
[----:B0-----:R-:W-:Y:S02]  /*3df0*/  DADD R10, R10, R2 ;  /* 0x000000000a0a7229 */ /* 0x001fe40000000002 */
[----:B------:R-:W-:Y:S02]  /*3e00*/  FSEL R24, R6, R14, P0 ;  /* 0x0000000e06187208 */ /* 0x000fe40000000000 */
[----:B------:R-:W-:-:S03]  /*3e10*/  FSEL R25, R7, R15, P0 ;  /* 0x0000000f07197208 */ /* 0x000fc60000000000 */
[----:B------:R1:W-:Y:S01]  /*3e20*/  @!P1 STS.64 [R9+0x18], R10 ;  /* 0x0000180a09009388 */ /* 0x0003e20000000a00 */
[----:B------:R-:W-:Y:S01]  /*3e30*/  BAR.SYNC.DEFER_BLOCKING 0x0 ;  /* 0x0000000000007b1d */ /* 0x000fe20000010000 */
[----:B------:R-:W-:Y:S02]  /*3e40*/  ISETP.NE.AND P1, PT, R8, RZ, PT ;  /* 0x000000ff0800720c */ /* 0x000fe40003f25270 */
[----:B------:R-:W-:Y:S02]  /*3e50*/  FSEL R2, R2, R10, P0 ;  /* 0x0000000a02027208 */ /* 0x000fe40000000000 */
[----:B------:R-:W-:-:S09]  /*3e60*/  FSEL R3, R3, R11, P0 ;  /* 0x0000000b03037208 */ /* 0x000fd20000000000 */
[----:B-1----:R-:W-:Y:S05]  /*3e70*/  @P1 BRA `(.L_x_48) ;  /* 0x00000000008c1947 */ /* 0x002fea0003800000 */
        /* <DEDUP_REMOVED lines=34> */
[----:B-1----:R-:W-:-:S11]  /*40a0*/  DADD R2, R6, R2 ;  /* 0x0000000006027229 */ /* 0x002fd60000000002 */
.L_x_48:
[----:B------:R-:W-:Y:S05]  /*40b0*/  BSYNC.RECONVERGENT B0 ;  /* 0x0000000000007941 */ /* 0x000fea0003800200 */
.L_x_36:
[----:B------:R-:W-:Y:S05]  /*40c0*/  @P1 EXIT ;  /* 0x000000000000194d */ /* 0x000fea0003800000 */
[----:B------:R-:W0:Y:S02]  /*40d0*/  LDCU.64 UR4, c[0x0][0x390] ;  /* 0x00007200ff0477ac */ /* 0x000e240008000a00 */
[----:B0-----:R-:W-:-:S06]  /*40e0*/  UIMAD.WIDE.U32 UR4, UR22, 0x18, UR4 ;  /* 0x00000018160478a5 */ /* 0x001fcc000f8e0004 */
[----:B------:R-:W-:Y:S02]  /*40f0*/  IMAD.U32 R4, RZ, RZ, UR4 ;  /* 0x00000004ff047e24 */ /* 0x000fe4000f8e00ff */
[----:B------:R-:W-:Y:S02]  /*4100*/  IMAD.U32 R5, RZ, RZ, UR5 ;  /* 0x00000005ff057e24 */ /* 0x000fe4000f8e00ff */
[----:B------:R-:W-:Y:S02]  /*4110*/  IMAD.U32 R6, RZ, RZ, UR4 ;  /* 0x00000004ff067e24 */ /* 0x000fe4000f8e00ff */
[----:B------:R-:W-:Y:S01]  /*4120*/  IMAD.U32 R7, RZ, RZ, UR5 ;  /* 0x00000005ff077e24 */ /* 0x000fe2000f8e00ff */
[----:B------:R-:W-:Y:S01]  /*4130*/  STG.E.64 desc[UR18][R4.64], R20 ;  /* 0x0000001404007986 */ /* 0x000fe2000c101b12 */
[----:B------:R-:W-:Y:S02]  /*4140*/  IMAD.U32 R8, RZ, RZ, UR4 ;  /* 0x00000004ff087e24 */ /* 0x000fe4000f8e00ff */
[----:B------:R-:W-:Y:S01]  /*4150*/  IMAD.U32 R9, RZ, RZ, UR5 ;  /* 0x00000005ff097e24 */ /* 0x000fe2000f8e00ff */
[----:B------:R-:W-:Y:S04]  /*4160*/  STG.E.64 desc[UR18][R6.64+0x8], R24 ;  /* 0x0000081806007986 */ /* 0x000fe8000c101b12 */
[----:B------:R-:W-:Y:S01]  /*4170*/  STG.E.64 desc[UR18][R8.64+0x10], R2 ;  /* 0x0000100208007986 */ /* 0x000fe2000c101b12 */
[----:B------:R-:W-:Y:S05]  /*4180*/  EXIT ;  /* 0x000000000000794d */ /* 0x000fea0003800000 */
.L_x_66:
        /* <DEDUP_REMOVED lines=15> */
.L_x_203:


//--------------------- .text._ZN3cub18CUB_300001_SM_10006detail6reduce28DeviceReduceSingleTileKernelINS2_10policy_hubIN4cuda3std3__45tupleIJdddEEEy9tuple_sumE10Policy1000EN6thrust24THRUST_300001_SM_1000_NS12zip_iteratorINS8_IJNSE_10device_ptrIKdEESI_EEEEEPS9_ySA_S9_S9_12compute_sumsEEvT0_T1_T2_T3_T4_T6_ --------------------------
	.section	.text._ZN3cub18CUB_300001_SM_10006detail6reduce28DeviceReduceSingleTileKernelINS2_10policy_hubIN4cuda3std3__45tupleIJdddEEEy9tuple_sumE10Policy1000EN6thrust24THRUST_300001_SM_1000_NS12zip_iteratorINS8_IJNSE_10device_ptrIKdEESI_EEEEEPS9_ySA_S9_S9_12compute_sumsEEvT0_T1_T2_T3_T4_T6_,"ax",@progbits
	.align	128
        .global         _ZN3cub18CUB_300001_SM_10006detail6reduce28DeviceReduceSingleTileKernelINS2_10policy_hubIN4cuda3std3__45tupleIJdddEEEy9tuple_sumE10Policy1000EN6thrust24THRUST_300001_SM_1000_NS12zip_iteratorINS8_IJNSE_10device_ptrIKdEESI_EEEEEPS9_ySA_S9_S9_12compute_sumsEEvT0_T1_T2_T3_T4_T6_
        .type           _ZN3cub18CUB_300001_SM_10006detail6reduce28DeviceReduceSingleTileKernelINS2_10policy_hubIN4cuda3std3__45tupleIJdddEEEy9tuple_sumE10Policy1000EN6thrust24THRUST_300001_SM_1000_NS12zip_iteratorINS8_IJNSE_10device_ptrIKdEESI_EEEEEPS9_ySA_S9_S9_12compute_sumsEEvT0_T1_T2_T3_T4_T6_,@function
        .size           _ZN3cub18CUB_300001_SM_10006detail6reduce28DeviceReduceSingleTileKernelINS2_10policy_hubIN4cuda3std3__45tupleIJdddEEEy9tuple_sumE10Policy1000EN6thrust24THRUST_300001_SM_1000_NS12zip_iteratorINS8_IJNSE_10device_ptrIKdEESI_EEEEEPS9_ySA_S9_S9_12compute_sumsEEvT0_T1_T2_T3_T4_T6_,(.L_x_204 - _ZN3cub18CUB_300001_SM_10006detail6reduce28DeviceReduceSingleTileKernelINS2_10policy_hubIN4cuda3std3__45tupleIJdddEEEy9tuple_sumE10Policy1000EN6thrust24THRUST_300001_SM_1000_NS12zip_iteratorINS8_IJNSE_10device_ptrIKdEESI_EEEEEPS9_ySA_S9_S9_12compute_sumsEEvT0_T1_T2_T3_T4_T6_)
        .other          _ZN3cub18CUB_300001_SM_10006detail6reduce28DeviceReduceSingleTileKernelINS2_10policy_hubIN4cuda3std3__45tupleIJdddEEEy9tuple_sumE10Policy1000EN6thrust24THRUST_300001_SM_1000_NS12zip_iteratorINS8_IJNSE_10device_ptrIKdEESI_EEEEEPS9_ySA_S9_S9_12compute_sumsEEvT0_T1_T2_T3_T4_T6_,@"STO_CUDA_ENTRY STV_DEFAULT"
_ZN3cub18CUB_300001_SM_10006detail6reduce28DeviceReduceSingleTileKernelINS2_10policy_hubIN4cuda3std3__45tupleIJdddEEEy9tuple_sumE10Policy1000EN6thrust24THRUST_300001_SM_1000_NS12zip_iteratorINS8_IJNSE_10device_ptrIKdEESI_EEEEEPS9_ySA_S9_S9_12compute_sumsEEvT0_T1_T2_T3_T4_T6_:
.text._ZN3cub18CUB_300001_SM_10006detail6reduce28DeviceReduceSingleTileKernelINS2_10policy_hubIN4cuda3std3__45tupleIJdddEEEy9tuple_sumE10Policy1000EN6thrust24THRUST_300001_SM_1000_NS12zip_iteratorINS8_IJNSE_10device_ptrIKdEESI_EEEEEPS9_ySA_S9_S9_12compute_sumsEEvT0_T1_T2_T3_T4_T6_:
[----:B------:R-:W-:Y:S01]  /*0000*/  LDC R1, c[0x0][0x37c] ;  /* 0x0000df00ff017b82 */ /* 0x000fe20000000800 */
[----:B------:R-:W0:Y:S01]  /*0010*/  LDCU.64 UR4, c[0x0][0x398] ;  /* 0x00007300ff0477ac */ /* 0x000e220008000a00 */
[----:B------:R-:W1:Y:S01]  /*0020*/  LDCU.64 UR8, c[0x0][0x358] ;  /* 0x00006b00ff0877ac */ /* 0x000e620008000a00 */
[----:B0-----:R-:W-:-:S04]  /*0030*/  UISETP.NE.U32.AND UP0, UPT, UR4, URZ, UPT ;  /* 0x000000ff0400728c */ /* 0x001fc8000bf05070 */
[----:B------:R-:W-:-:S09]  /*0040*/  UISETP.NE.AND.EX UP0, UPT, UR5, URZ, UPT, UP0 ;  /* 0x000000ff0500728c */ /* 0x000fd2000bf05300 */
[----:B-1----:R-:W-:Y:S05]  /*0050*/  BRA.U UP0, `(.L_x_67) ;  /* 0x00000001002c7547 */ /* 0x002fea000b800000 */
        /* <DEDUP_REMOVED lines=11> */
.L_x_67:
[----:B------:R-:W-:Y:S01]  /*0110*/  UISETP.GT.U32.AND UP0, UPT, UR4, 0x1ff, UPT ;  /* 0x000001ff0400788c */ /* 0x000fe2000bf04070 */
[----:B------:R-:W-:Y:S03]  /*0120*/  BSSY.RECONVERGENT B0, `(.L_x_68) ;  /* 0x00003cd000007945 */ /* 0x000fe60003800200 */
[----:B------:R-:W-:-:S09]  /*0130*/  UISETP.GT.U32.AND.EX UP0, UPT, UR5, URZ, UPT, UP0 ;  /* 0x000000ff0500728c */ /* 0x000fd2000bf04100 */
[----:B------:R-:W-:Y:S05]  /*0140*/  BRA.U UP0, `(.L_x_69) ;  /* 0x0000002100787547 */ /* 0x000fea000b800000 */
[----:B------:R-:W0:Y:S01]  /*0150*/  S2R R0, SR_TID.X ;  /* 0x0000000000007919 */ /* 0x000e220000002100 */
[----:B------:R-:W1:Y:S08]  /*0160*/  LDC.64 R6, c[0x0][0x388] ;  /* 0x0000e200ff067b82 */ /* 0x000e700000000a00 */
[----:B------:R-:W2:Y:S01]  /*0170*/  LDC.64 R4, c[0x0][0x380] ;  /* 0x0000e000ff047b82 */ /* 0x000ea20000000a00 */
[----:B0-----:R-:W-:-:S13]  /*0180*/  ISETP.GE.U32.AND P0, PT, R0, UR4, PT ;  /* 0x0000000400007c0c */ /* 0x001fda000bf06070 */
        /* <DEDUP_REMOVED lines=14> */
[----:B------:R-:W-:Y:S01]  /*0270*/  ISETP.GE.U32.AND P1, PT, R2, UR4, PT ;  /* 0x0000000402007c0c */ /* 0x000fe2000bf26070 */
[C---:B------:R-:W-:Y:S02]  /*0280*/  @!P0 DMUL R8, R6.reuse, R8 ;  /* 0x0000000806088228 */ /* 0x040fe40000000000 */
[----:B------:R-:W-:Y:S02]  /*0290*/  @!P0 DMUL R40, R6, R12 ;  /* 0x0000000c06288228 */ /* 0x000fe40000000000 */
[----:B------:R-:W-:-:S04]  /*02a0*/  @!P0 DMUL R54, R4, R10 ;  /* 0x0000000a04368228 */ /* 0x000fc80000000000 */
[----:B------:R-:W-:-:S04]  /*02b0*/  @!P0 DMUL R44, R6, R8 ;  /* 0x00000008062c8228 */ /* 0x000fc80000000000 */
[----:B------:R-:W-:Y:S07]  /*02c0*/  @P1 BRA `(.L_x_71) ;  /* 0x0000000c00301947 */ /* 0x000fee0003800000 */
[----:B------:R-:W-:Y:S01]  /*02d0*/  LOP3.LUT R3, RZ, R2, RZ, 0x33, !PT ;  /* 0x00000002ff037212 */ /* 0x000fe200078e33ff */
[----:B------:R-:W-:Y:S04]  /*02e0*/  BSSY.RECONVERGENT B2, `(.L_x_72) ;  /* 0x0000069000027945 */ /* 0x000fe80003800200 */
[----:B------:R-:W-:-:S05]  /*02f0*/  VIADD R3, R3, UR4 ;  /* 0x0000000403037c36 */ /* 0x000fca0008000000 */
[C---:B------:R-:W-:Y:S02]  /*0300*/  ISETP.GE.U32.AND P1, PT, R3.reuse, 0x700, PT ;  /* 0x000007000300780c */ /* 0x040fe40003f26070 */
[----:B------:R-:W-:-:S04]  /*0310*/  LEA.HI R4, R3, 0x1, RZ, 0x18 ;  /* 0x0000000103047811 */ /* 0x000fc800078fc0ff */
[----:B------:R-:W-:-:S04]  /*0320*/  LOP3.LUT R58, R4, 0x7, RZ, 0xc0, !PT ;  /* 0x00000007043a7812 */ /* 0x000fc800078ec0ff */
[----:B------:R-:W-:-:S03]  /*0330*/  ISETP.NE.AND P0, PT, R58, RZ, PT ;  /* 0x000000ff3a00720c */ /* 0x000fc60003f05270 */
[----:B------:R-:W-:Y:S10]  /*0340*/  @!P1 BRA `(.L_x_73) ;  /* 0x0000000400889947 */ /* 0x000ff40003800000 */
[----:B------:R-:W0:Y:S01]  /*0350*/  LDCU.128 UR12, c[0x0][0x380] ;  /* 0x00007000ff0c77ac */ /* 0x000e220008000c00 */
[----:B------:R-:W-:Y:S01]  /*0360*/  IMAD.MOV.U32 R6, RZ, RZ, 0x2000 ;  /* 0x00002000ff067424 */ /* 0x000fe200078e00ff */
[----:B------:R-:W-:Y:S01]  /*0370*/  LOP3.LUT R5, R4, 0x1fffff8, RZ, 0xc0, !PT ;  /* 0x01fffff804057812 */ /* 0x000fe200078ec0ff */
[----:B------:R-:W-:Y:S02]  /*0380*/  IMAD.MOV.U32 R7, RZ, RZ, 0x0 ;  /* 0x00000000ff077424 */ /* 0x000fe400078e00ff */
[----:B------:R-:W-:-:S04]  /*0390*/  IMAD.WIDE.U32 R6, R2, 0x8, R6 ;  /* 0x0000000802067825 */ /* 0x000fc800078e0006 */
[----:B------:R-:W-:Y:S01]  /*03a0*/  IMAD.MOV R5, RZ, RZ, -R5 ;  /* 0x000000ffff057224 */ /* 0x000fe200078e0a05 */
[C---:B0-----:R-:W-:Y:S02]  /*03b0*/  IADD3 R8, P1, PT, R6.reuse, UR12, RZ ;  /* 0x0000000c06087c10 */ /* 0x041fe4000ff3e0ff */
[----:B------:R-:W-:Y:S02]  /*03c0*/  IADD3 R14, P2, PT, R6, UR14, RZ ;  /* 0x0000000e060e7c10 */ /* 0x000fe4000ff5e0ff */
[C---:B------:R-:W-:Y:S02]  /*03d0*/  IADD3.X R9, PT, PT, R7.reuse, UR13, RZ, P1, !PT ;  /* 0x0000000d07097c10 */ /* 0x040fe40008ffe4ff */
[----:B------:R-:W-:-:S09]  /*03e0*/  IADD3.X R15, PT, PT, R7, UR15, RZ, P2, !PT ;  /* 0x0000000f070f7c10 */ /* 0x000fd200097fe4ff */
.L_x_74:
[----:B------:R-:W2:Y:S04]  /*03f0*/  LDG.E.64 R50, desc[UR8][R8.64+-0x2000] ;  /* 0xffe0000808327981 */ /* 0x000ea8000c1e1b00 */
[----:B------:R-:W3:Y:S04]  /*0400*/  LDG.E.64 R46, desc[UR8][R14.64+-0x2000] ;  /* 0xffe000080e2e7981 */ /* 0x000ee8000c1e1b00 */
[----:B------:R-:W4:Y:S04]  /*0410*/  LDG.E.64 R24, desc[UR8][R14.64+-0x1800] ;  /* 0xffe800080e187981 */ /* 0x000f28000c1e1b00 */
[----:B------:R-:W5:Y:S04]  /*0420*/  LDG.E.64 R28, desc[UR8][R8.64+-0x1800] ;  /* 0xffe80008081c7981 */ /* 0x000f68000c1e1b00 */
        /* <DEDUP_REMOVED lines=10> */
[----:B------:R0:W5:Y:S04]  /*04d0*/  LDG.E.64 R18, desc[UR8][R8.64+0x1800] ;  /* 0x0018000808127981 */ /* 0x000168000c1e1b00 */
        /* <DEDUP_REMOVED lines=8> */
[----:B--2---:R-:W-:-:S02]  /*0560*/  DMUL R56, R50, R50 ;  /* 0x0000003232387228 */ /* 0x004fc40000000000 */
[----:B---3--:R-:W-:-:S06]  /*0570*/  DMUL R48, R46, R46 ;  /* 0x0000002e2e307228 */ /* 0x008fcc0000000000 */
[----:B------:R-:W-:Y:S02]  /*0580*/  DMUL R52, R50, R56 ;  /* 0x0000003832347228 */ /* 0x000fe40000000000 */
[----:B----4-:R-:W-:Y:S02]  /*0590*/  DMUL R36, R24, R24 ;  /* 0x0000001818247228 */ /* 0x010fe40000000000 */
[C---:B------:R-:W-:Y:S02]  /*05a0*/  DMUL R48, R46.reuse, R48 ;  /* 0x000000302e307228 */ /* 0x040fe40000000000 */
[----:B------:R-:W-:Y:S02]  /*05b0*/  DMUL R56, R46, R56 ;  /* 0x000000382e387228 */ /* 0x000fe40000000000 */
[----:B-----5:R-:W-:Y:S02]  /*05c0*/  DMUL R32, R28, R28 ;  /* 0x0000001c1c207228 */ /* 0x020fe40000000000 */
[----:B------:R-:W-:-:S02]  /*05d0*/  DMUL R36, R24, R36 ;  /* 0x0000002418247228 */ /* 0x000fc40000000000 */
[C---:B------:R-:W-:Y:S02]  /*05e0*/  DFMA R48, R46.reuse, R48, R40 ;  /* 0x000000302e30722b */ /* 0x040fe40000000028 */
[----:B------:R-:W-:Y:S02]  /*05f0*/  DFMA R56, R46, R56, R44 ;  /* 0x000000382e38722b */ /* 0x000fe4000000002c */
[----:B------:R-:W-:Y:S02]  /*0600*/  DFMA R52, R50, R52, R54 ;  /* 0x000000343234722b */ /* 0x000fe40000000036 */
[----:B------:R-:W-:Y:S02]  /*0610*/  DMUL R40, R28, R32 ;  /* 0x000000201c287228 */ /* 0x000fe40000000000 */
[----:B------:R-:W-:Y:S02]  /*0620*/  DMUL R44, R42, R42 ;  /* 0x0000002a2a2c7228 */ /* 0x000fe40000000000 */
[----:B------:R-:W-:-:S02]  /*0630*/  DFMA R36, R24, R36, R48 ;  /* 0x000000241824722b */ /* 0x000fc40000000030 */
[----:B------:R-:W-:Y:S02]  /*0640*/  DMUL R48, R24, R32 ;  /* 0x0000002018307228 */ /* 0x000fe40000000000 */
[----:B------:R-:W-:Y:S02]  /*0650*/  DFMA R40, R28, R40, R52 ;  /* 0x000000281c28722b */ /* 0x000fe40000000034 */
[----:B------:R-:W-:Y:S02]  /*0660*/  DMUL R32, R42, R44 ;  /* 0x0000002c2a207228 */ /* 0x000fe40000000000 */
[----:B------:R-:W-:Y:S02]  /*0670*/  DMUL R46, R38, R38 ;  /* 0x00000026262e7228 */ /* 0x000fe40000000000 */
[----:B------:R-:W-:Y:S02]  /*0680*/  DMUL R28, R16, R16 ;  /* 0x00000010101c7228 */ /* 0x000fe40000000000 */
[----:B------:R-:W-:-:S02]  /*0690*/  DFMA R48, R24, R48, R56 ;  /* 0x000000301830722b */ /* 0x000fc40000000038 */
[----:B------:R-:W-:Y:S02]  /*06a0*/  DFMA R32, R42, R32, R40 ;  /* 0x000000202a20722b */ /* 0x000fe40000000028 */
[C---:B------:R-:W-:Y:S02]  /*06b0*/  DMUL R50, R38.reuse, R46 ;  /* 0x0000002e26327228 */ /* 0x040fe40000000000 */
[----:B------:R-:W-:Y:S02]  /*06c0*/  DMUL R44, R38, R44 ;  /* 0x0000002c262c7228 */ /* 0x000fe40000000000 */
[----:B------:R-:W-:Y:S02]  /*06d0*/  DMUL R40, R16, R28 ;  /* 0x0000001c10287228 */ /* 0x000fe40000000000 */
[----:B------:R-:W-:Y:S02]  /*06e0*/  DMUL R46, R10, R10 ;  /* 0x0000000a0a2e7228 */ /* 0x000fe40000000000 */
[----:B------:R-:W-:-:S02]  /*06f0*/  DFMA R36, R38, R50, R36 ;  /* 0x000000322624722b */ /* 0x000fc40000000024 */
[----:B------:R-:W-:Y:S02]  /*0700*/  DFMA R44, R38, R44, R48 ;  /* 0x0000002c262c722b */ /* 0x000fe40000000030 */
[----:B------:R-:W-:Y:S02]  /*0710*/  DMUL R24, R34, R34 ;  /* 0x0000002222187228 */ /* 0x000fe40000000000 */
[----:B------:R-:W-:Y:S02]  /*0720*/  DFMA R32, R16, R40, R32 ;  /* 0x000000281020722b */ /* 0x000fe40000000020 */
[----:B------:R-:W-:Y:S02]  /*0730*/  DMUL R46, R10, R46 ;  /* 0x0000002e0a2e7228 */ /* 0x000fe40000000000 */
[----:B------:R-:W-:Y:S02]  /*0740*/  DMUL R38, R30, R30 ;  /* 0x0000001e1e267228 */ /* 0x000fe40000000000 */
[----:B------:R-:W-:-:S02]  /*0750*/  DMUL R40, R10, R28 ;  /* 0x0000001c0a287228 */ /* 0x000fc40000000000 */
[----:B------:R-:W-:Y:S02]  /*0760*/  DMUL R42, R34, R24 ;  /* 0x00000018222a7228 */ /* 0x000fe40000000000 */
[----:B------:R-:W-:Y:S02]  /*0770*/  DFMA R36, R10, R46, R36 ;  /* 0x0000002e0a24722b */ /* 0x000fe40000000024 */
[----:B------:R-:W-:Y:S02]  /*0780*/  DMUL R16, R20, R20 ;  /* 0x0000001414107228 */ /* 0x000fe40000000000 */
[----:B------:R-:W-:Y:S02]  /*0790*/  DMUL R38, R30, R38 ;  /* 0x000000261e267228 */ /* 0x000fe40000000000 */
[----:B------:R-:W-:Y:S02]  /*07a0*/  DFMA R40, R10, R40, R44 ;  /* 0x000000280a28722b */ /* 0x000fe4000000002c */
[----:B------:R-:W-:-:S02]  /*07b0*/  DMUL R24, R30, R24 ;  /* 0x000000181e187228 */ /* 0x000fc40000000000 */
[----:B------:R-:W-:Y:S02]  /*07c0*/  DMUL R28, R12, R12 ;  /* 0x0000000c0c1c7228 */ /* 0x000fe40000000000 */
[----:B------:R-:W-:Y:S02]  /*07d0*/  DFMA R32, R34, R42, R32 ;  /* 0x0000002a2220722b */ /* 0x000fe40000000020 */
[----:B------:R-:W-:Y:S02]  /*07e0*/  DFMA R36, R30, R38, R36 ;  /* 0x000000261e24722b */ /* 0x000fe40000000024 */
[----:B------:R-:W-:Y:S02]  /*07f0*/  DMUL R10, R20, R16 ;  /* 0x00000010140a7228 */ /* 0x000fe40000000000 */
[----:B------:R-:W-:Y:S02]  /*0800*/  DFMA R24, R30, R24, R40 ;  /* 0x000000181e18722b */ /* 0x000fe40000000028 */
[----:B------:R-:W-:-:S02]  /*0810*/  DMUL R28, R12, R28 ;  /* 0x0000001c0c1c7228 */ /* 0x000fc40000000000 */
[----:B------:R-:W-:Y:S02]  /*0820*/  DMUL R30, R26, R26 ;  /* 0x0000001a1a1e7228 */ /* 0x000fe40000000000 */
[----:B------:R-:W-:Y:S02]  /*0830*/  DMUL R34, R22, R22 ;  /* 0x0000001616227228 */ /* 0x000fe40000000000 */
[----:B------:R-:W-:Y:S02]  /*0840*/  DMUL R16, R12, R16 ;  /* 0x000000100c107228 */ /* 0x000fe40000000000 */
[----:B------:R-:W-:Y:S02]  /*0850*/  DFMA R10, R20, R10, R32 ;  /* 0x0000000a140a722b */ /* 0x000fe40000000020 */
[----:B------:R-:W-:Y:S02]  /*0860*/  DFMA R28, R12, R28, R36 ;  /* 0x0000001c0c1c722b */ /* 0x000fe40000000024 */
[----:B------:R-:W-:-:S02]  /*0870*/  DMUL R32, R18, R18 ;  /* 0x0000001212207228 */ /* 0x000fc40000000000 */
[----:B------:R-:W-:Y:S02]  /*0880*/  DMUL R20, R26, R30 ;  /* 0x0000001e1a147228 */ /* 0x000fe40000000000 */
[----:B------:R-:W-:Y:S02]  /*0890*/  DMUL R34, R22, R34 ;  /* 0x0000002216227228 */ /* 0x000fe40000000000 */
[----:B------:R-:W-:Y:S02]  /*08a0*/  DMUL R36, R6, R6 ;  /* 0x0000000606247228 */ /* 0x000fe40000000000 */
[----:B------:R-:W-:Y:S02]  /*08b0*/  DFMA R16, R12, R16, R24 ;  /* 0x000000100c10722b */ /* 0x000fe40000000018 */
[----:B------:R-:W-:Y:S02]  /*08c0*/  DMUL R30, R22, R30 ;  /* 0x0000001e161e7228 */ /* 0x000fe40000000000 */
[----:B------:R-:W-:-:S02]  /*08d0*/  DMUL R54, R18, R32 ;  /* 0x0000002012367228 */ /* 0x000fc40000000000 */
[----:B------:R-:W-:Y:S02]  /*08e0*/  DFMA R10, R26, R20, R10 ;  /* 0x000000141a0a722b */ /* 0x000fe4000000000a */
[----:B------:R-:W-:Y:S02]  /*08f0*/  DFMA R28, R22, R34, R28 ;  /* 0x00000022161c722b */ /* 0x000fe4000000001c */
[----:B------:R-:W-:Y:S02]  /*0900*/  DMUL R36, R6, R36 ;  /* 0x0000002406247228 */ /* 0x000fe40000000000 */
[----:B------:R-:W-:Y:S02]  /*0910*/  DFMA R16, R22, R30, R16 ;  /* 0x0000001e1610722b */ /* 0x000fe40000000010 */
[----:B------:R-:W-:Y:S02]  /*0920*/  DMUL R32, R6, R32 ;  /* 0x0000002006207228 */ /* 0x000fe40000000000 */
[----:B------:R-:W-:-:S02]  /*0930*/  DFMA R54, R18, R54, R10 ;  /* 0x000000361236722b */ /* 0x000fc4000000000a */
[----:B------:R-:W-:-:S04]  /*0940*/  DFMA R40, R6, R36, R28 ;  /* 0x000000240628722b */ /* 0x000fc8000000001c */
[----:B------:R-:W-:Y:S01]  /*0950*/  DFMA R44, R6, R32, R16 ;  /* 0x00000020062c722b */ /* 0x000fe20000000010 */
[----:B------:R-:W-:Y:S10]  /*0960*/  @P1 BRA `(.L_x_74) ;  /* 0xfffffff800a01947 */ /* 0x000ff4000383ffff */
.L_x_73:
[----:B------:R-:W-:Y:S05]  /*0970*/  BSYNC.RECONVERGENT B2 ;  /* 0x0000000000027941 */ /* 0x000fea0003800200 */
.L_x_72:
[----:B------:R-:W-:Y:S05]  /*0980*/  @!P0 BRA `(.L_x_71) ;  /* 0x0000000400808947 */ /* 0x000fea0003800000 */
[----:B------:R-:W-:Y:S01]  /*0990*/  ISETP.GE.U32.AND P0, PT, R58, 0x4, PT ;  /* 0x000000043a00780c */ /* 0x000fe20003f06070 */
[----:B------:R-:W-:Y:S01]  /*09a0*/  BSSY.RECONVERGENT B2, `(.L_x_75) ;  /* 0x0000030000027945 */ /* 0x000fe20003800200 */
[----:B------:R-:W-:-:S11]  /*09b0*/  LOP3.LUT P1, R12, R4, 0x3, RZ, 0xc0, !PT ;  /* 0x00000003040c7812 */ /* 0x000fd6000782c0ff */
[----:B------:R-:W-:Y:S05]  /*09c0*/  @!P0 BRA `(.L_x_76) ;  /* 0x0000000000b48947 */ /* 0x000fea0003800000 */
[----:B------:R-:W0:Y:S08]  /*09d0*/  LDC.64 R18, c[0x0][0x380] ;  /* 0x0000e000ff127b82 */ /* 0x000e300000000a00 */
[----:B------:R-:W1:Y:S01]  /*09e0*/  LDC.64 R20, c[0x0][0x388] ;  /* 0x0000e200ff147b82 */ /* 0x000e620000000a00 */
[----:B0-----:R-:W-:-:S05]  /*09f0*/  IMAD.WIDE.U32 R18, R2, 0x8, R18 ;  /* 0x0000000802127825 */ /* 0x001fca00078e0012 */
[----:B------:R-:W2:Y:S01]  /*0a00*/  LDG.E.64 R22, desc[UR8][R18.64] ;  /* 0x0000000812167981 */ /* 0x000ea2000c1e1b00 */
[----:B-1----:R-:W-:-:S03]  /*0a10*/  IMAD.WIDE.U32 R20, R2, 0x8, R20 ;  /* 0x0000000802147825 */ /* 0x002fc600078e0014 */
[----:B------:R-:W3:Y:S04]  /*0a20*/  LDG.E.64 R16, desc[UR8][R18.64+0x800] ;  /* 0x0008000812107981 */ /* 0x000ee8000c1e1b00 */
[----:B------:R-:W4:Y:S04]  /*0a30*/  LDG.E.64 R24, desc[UR8][R20.64] ;  /* 0x0000000814187981 */ /* 0x000f28000c1e1b00 */
[----:B------:R-:W5:Y:S04]  /*0a40*/  LDG.E.64 R8, desc[UR8][R20.64+0x800] ;  /* 0x0008000814087981 */ /* 0x000f68000c1e1b00 */
[----:B------:R-:W5:Y:S04]  /*0a50*/  LDG.E.64 R4, desc[UR8][R18.64+0x1000] ;  /* 0x0010000812047981 */ /* 0x000f68000c1e1b00 */
[----:B------:R-:W5:Y:S04]  /*0a60*/  LDG.E.64 R6, desc[UR8][R20.64+0x1000] ;  /* 0x0010000814067981 */ /* 0x000f68000c1e1b00 */
[----:B------:R0:W5:Y:S04]  /*0a70*/  LDG.E.64 R10, desc[UR8][R18.64+0x1800] ;  /* 0x00180008120a7981 */ /* 0x000168000c1e1b00 */
[----:B------:R1:W5:Y:S01]  /*0a80*/  LDG.E.64 R14, desc[UR8][R20.64+0x1800] ;  /* 0x00180008140e7981 */ /* 0x000362000c1e1b00 */
[----:B------:R-:W-:Y:S01]  /*0a90*/  VIADD R2, R2, 0x400 ;  /* 0x0000040002027836 */ /* 0x000fe20000000000 */
[----:B--2---:R-:W-:-:S02]  /*0aa0*/  DMUL R26, R22, R22 ;  /* 0x00000016161a7228 */ /* 0x004fc40000000000 */
[----:B----4-:R-:W-:Y:S02]  /*0ab0*/  DMUL R30, R24, R24 ;  /* 0x00000018181e7228 */ /* 0x010fe40000000000 */
[----:B---3--:R-:W-:-:S04]  /*0ac0*/  DMUL R32, R16, R16 ;  /* 0x0000001010207228 */ /* 0x008fc80000000000 */
[-C--:B------:R-:W-:Y:S02]  /*0ad0*/  DMUL R28, R22, R26.reuse ;  /* 0x0000001a161c7228 */ /* 0x080fe40000000000 */
[C---:B------:R-:W-:Y:S02]  /*0ae0*/  DMUL R26, R24.reuse, R26 ;  /* 0x0000001a181a7228 */ /* 0x040fe40000000000 */
[----:B------:R-:W-:Y:S02]  /*0af0*/  DMUL R30, R24, R30 ;  /* 0x0000001e181e7228 */ /* 0x000fe40000000000 */
[----:B-----5:R-:W-:Y:S02]  /*0b00*/  DMUL R34, R8, R8 ;  /* 0x0000000808227228 */ /* 0x020fe40000000000 */
[----:B0-----:R-:W-:Y:S02]  /*0b10*/  DMUL R18, R16, R32 ;  /* 0x0000002010127228 */ /* 0x001fe40000000000 */
[----:B------:R-:W-:-:S02]  /*0b20*/  DFMA R28, R22, R28, R54 ;  /* 0x0000001c161c722b */ /* 0x000fc40000000036 */
[C---:B------:R-:W-:Y:S02]  /*0b30*/  DFMA R30, R24.reuse, R30, R40 ;  /* 0x0000001e181e722b */ /* 0x040fe40000000028 */
[----:B------:R-:W-:Y:S02]  /*0b40*/  DFMA R26, R24, R26, R44 ;  /* 0x0000001a181a722b */ /* 0x000fe4000000002c */
[C---:B------:R-:W-:Y:S02]  /*0b50*/  DMUL R34, R8.reuse, R34 ;  /* 0x0000002208227228 */ /* 0x040fe40000000000 */
[----:B------:R-:W-:Y:S02]  /*0b60*/  DMUL R32, R8, R32 ;  /* 0x0000002008207228 */ /* 0x000fe40000000000 */
[----:B-1----:R-:W-:Y:S02]  /*0b70*/  DMUL R20, R4, R4 ;  /* 0x0000000404147228 */ /* 0x002fe40000000000 */
[----:B------:R-:W-:-:S02]  /*0b80*/  DMUL R22, R6, R6 ;  /* 0x0000000606167228 */ /* 0x000fc40000000000 */
[----:B------:R-:W-:Y:S02]  /*0b90*/  DFMA R18, R16, R18, R28 ;  /* 0x000000121012722b */ /* 0x000fe4000000001c */
[C---:B------:R-:W-:Y:S02]  /*0ba0*/  DFMA R30, R8.reuse, R34, R30 ;  /* 0x00000022081e722b */ /* 0x040fe4000000001e */
[----:B------:R-:W-:Y:S02]  /*0bb0*/  DFMA R26, R8, R32, R26 ;  /* 0x00000020081a722b */ /* 0x000fe4000000001a */
[----:B------:R-:W-:Y:S02]  /*0bc0*/  DMUL R16, R10, R10 ;  /* 0x0000000a0a107228 */ /* 0x000fe40000000000 */
[----:B------:R-:W-:Y:S02]  /*0bd0*/  DMUL R8, R4, R20 ;  /* 0x0000001404087228 */ /* 0x000fe40000000000 */
[----:B------:R-:W-:-:S02]  /*0be0*/  DMUL R22, R6, R22 ;  /* 0x0000001606167228 */ /* 0x000fc40000000000 */
[----:B------:R-:W-:Y:S02]  /*0bf0*/  DMUL R20, R6, R20 ;  /* 0x0000001406147228 */ /* 0x000fe40000000000 */
[----:B------:R-:W-:Y:S02]  /*0c00*/  DMUL R24, R14, R14 ;  /* 0x0000000e0e187228 */ /* 0x000fe40000000000 */
[----:B------:R-:W-:Y:S02]  /*0c10*/  DMUL R54, R10, R16 ;  /* 0x000000100a367228 */ /* 0x000fe40000000000 */
[----:B------:R-:W-:Y:S02]  /*0c20*/  DFMA R8, R4, R8, R18 ;  /* 0x000000080408722b */ /* 0x000fe40000000012 */
[C---:B------:R-:W-:Y:S02]  /*0c30*/  DFMA R22, R6.reuse, R22, R30 ;  /* 0x000000160616722b */ /* 0x040fe4000000001e */
[----:B------:R-:W-:-:S02]  /*0c40*/  DFMA R20, R6, R20, R26 ;  /* 0x000000140614722b */ /* 0x000fc4000000001a */
[C---:B------:R-:W-:Y:S02]  /*0c50*/  DMUL R24, R14.reuse, R24 ;  /* 0x000000180e187228 */ /* 0x040fe40000000000 */
[----:B------:R-:W-:Y:S02]  /*0c60*/  DMUL R16, R14, R16 ;  /* 0x000000100e107228 */ /* 0x000fe40000000000 */
[----:B------:R-:W-:-:S04]  /*0c70*/  DFMA R54, R10, R54, R8 ;  /* 0x000000360a36722b */ /* 0x000fc80000000008 */
[C---:B------:R-:W-:Y:S02]  /*0c80*/  DFMA R40, R14.reuse, R24, R22 ;  /* 0x000000180e28722b */ /* 0x040fe40000000016 */
[----:B------:R-:W-:-:S11]  /*0c90*/  DFMA R44, R14, R16, R20 ;  /* 0x000000100e2c722b */ /* 0x000fd60000000014 */
.L_x_76:
[----:B------:R-:W-:Y:S05]  /*0ca0*/  BSYNC.RECONVERGENT B2 ;  /* 0x0000000000027941 */ /* 0x000fea0003800200 */
.L_x_75:
[----:B------:R-:W-:Y:S05]  /*0cb0*/  @!P1 BRA `(.L_x_71) ;  /* 0x0000000000b49947 */ /* 0x000fea0003800000 */
[----:B------:R-:W-:Y:S01]  /*0cc0*/  ISETP.NE.AND P1, PT, R12, 0x1, PT ;  /* 0x000000010c00780c */ /* 0x000fe20003f25270 */
[----:B------:R-:W-:Y:S01]  /*0cd0*/  BSSY.RECONVERGENT B2, `(.L_x_77) ;  /* 0x000001c000027945 */ /* 0x000fe20003800200 */
[----:B------:R-:W-:-:S11]  /*0ce0*/  LOP3.LUT P0, RZ, R3, 0x100, RZ, 0xc0, !PT ;  /* 0x0000010003ff7812 */ /* 0x000fd6000780c0ff */
        /* <DEDUP_REMOVED lines=8> */
[----:B------:R-:W5:Y:S01]  /*0d70*/  LDG.E.64 R20, desc[UR8][R6.64+0x800] ;  /* 0x0008000806147981 */ /* 0x000f62000c1e1b00 */
[----:B------:R-:W-:Y:S01]  /*0d80*/  VIADD R2, R2, 0x200 ;  /* 0x0000020002027836 */ /* 0x000fe20000000000 */
[----:B--2---:R-:W-:-:S02]  /*0d90*/  DMUL R12, R8, R8 ;  /* 0x00000008080c7228 */ /* 0x004fc40000000000 */
[----:B----4-:R-:W-:-:S06]  /*0da0*/  DMUL R16, R10, R10 ;  /* 0x0000000a0a107228 */ /* 0x010fcc0000000000 */
[----:B------:R-:W-:Y:S02]  /*0db0*/  DMUL R14, R8, R12 ;  /* 0x0000000c080e7228 */ /* 0x000fe40000000000 */
[----:B---3--:R-:W-:Y:S02]  /*0dc0*/  DMUL R22, R18, R18 ;  /* 0x0000001212167228 */ /* 0x008fe40000000000 */
[C---:B------:R-:W-:Y:S02]  /*0dd0*/  DMUL R12, R10.reuse, R12 ;  /* 0x0000000c0a0c7228 */ /* 0x040fe40000000000 */
[----:B------:R-:W-:Y:S02]  /*0de0*/  DMUL R16, R10, R16 ;  /* 0x000000100a107228 */ /* 0x000fe40000000000 */
[----:B-----5:R-:W-:Y:S02]  /*0df0*/  DMUL R24, R20, R20 ;  /* 0x0000001414187228 */ /* 0x020fe40000000000 */
[----:B------:R-:W-:-:S02]  /*0e00*/  DFMA R14, R8, R14, R54 ;  /* 0x0000000e080e722b */ /* 0x000fc40000000036 */
[----:B------:R-:W-:Y:S02]  /*0e10*/  DMUL R54, R18, R22 ;  /* 0x0000001612367228 */ /* 0x000fe40000000000 */
[C---:B------:R-:W-:Y:S02]  /*0e20*/  DFMA R16, R10.reuse, R16, R40 ;  /* 0x000000100a10722b */ /* 0x040fe40000000028 */
[----:B------:R-:W-:Y:S02]  /*0e30*/  DFMA R12, R10, R12, R44 ;  /* 0x0000000c0a0c722b */ /* 0x000fe4000000002c */
[C---:B------:R-:W-:Y:S02]  /*0e40*/  DMUL R24, R20.reuse, R24 ;  /* 0x0000001814187228 */ /* 0x040fe40000000000 */
[----:B------:R-:W-:Y:S02]  /*0e50*/  DMUL R22, R20, R22 ;  /* 0x0000001614167228 */ /* 0x000fe40000000000 */
[----:B------:R-:W-:-:S04]  /*0e60*/  DFMA R54, R18, R54, R14 ;  /* 0x000000361236722b */ /* 0x000fc8000000000e */
[C---:B------:R-:W-:Y:S02]  /*0e70*/  DFMA R40, R20.reuse, R24, R16 ;  /* 0x000000181428722b */ /* 0x040fe40000000010 */
[----:B------:R-:W-:-:S11]  /*0e80*/  DFMA R44, R20, R22, R12 ;  /* 0x00000016142c722b */ /* 0x000fd6000000000c */
.L_x_78:
[----:B------:R-:W-:Y:S05]  /*0e90*/  BSYNC.RECONVERGENT B2 ;  /* 0x0000000000027941 */ /* 0x000fea0003800200 */
.L_x_77:
[----:B------:R-:W-:Y:S05]  /*0ea0*/  @P0 BRA `(.L_x_71) ;  /* 0x0000000000380947 */ /* 0x000fea0003800000 */
[----:B------:R-:W0:Y:S08]  /*0eb0*/  LDC.64 R4, c[0x0][0x380] ;  /* 0x0000e000ff047b82 */ /* 0x000e300000000a00 */
[----:B------:R-:W1:Y:S01]  /*0ec0*/  LDC.64 R6, c[0x0][0x388] ;  /* 0x0000e200ff067b82 */ /* 0x000e620000000a00 */
[----:B0-----:R-:W-:-:S06]  /*0ed0*/  IMAD.WIDE.U32 R4, R2, 0x8, R4 ;  /* 0x0000000802047825 */ /* 0x001fcc00078e0004 */
[----:B------:R-:W2:Y:S01]  /*0ee0*/  LDG.E.64 R4, desc[UR8][R4.64] ;  /* 0x0000000804047981 */ /* 0x000ea2000c1e1b00 */
[----:B-1----:R-:W-:-:S06]  /*0ef0*/  IMAD.WIDE.U32 R2, R2, 0x8, R6 ;  /* 0x0000000802027825 */ /* 0x002fcc00078e0006 */
        /* <DEDUP_REMOVED lines=9> */
.L_x_71:
[----:B------:R-:W-:Y:S05]  /*0f90*/  BSYNC.RECONVERGENT B1 ;  /* 0x0000000000017941 */ /* 0x000fea0003800200 */
.L_x_70:
[----:B------:R-:W-:-:S04]  /*0fa0*/  UISETP.GE.U32.AND UP0, UPT, UR4, 0x100, UPT ;  /* 0x000001000400788c */ /* 0x000fc8000bf06070 */
[----:B------:R-:W-:-:S09]  /*0fb0*/  UISETP.GE.U32.AND.EX UP0, UPT, UR5, URZ, UPT, UP0 ;  /* 0x000000ff0500728c */ /* 0x000fd2000bf06100 */
        /* <DEDUP_REMOVED lines=76> */
[----:B------:R-:W-:Y:S01]  /*1480*/  ISETP.GT.AND P0, PT, R2, 0xf, PT ;  /* 0x0000000f0200780c */ /* 0x000fe20003f04270 */
[----:B------:R-:W-:Y:S04]  /*1490*/  SHFL.DOWN PT, R8, R10, 0x10, 0x1f ;  /* 0x0a001f000a087f89 */ /* 0x000fe800000e0000 */
[----:B------:R-:W2:Y:S01]  /*14a0*/  SHFL.DOWN PT, R9, R11, 0x10, 0x1f ;  /* 0x0a001f000b097f89 */ /* 0x000ea200000e0000 */
[----:B0-----:R-:W-:-:S07]  /*14b0*/  DADD R16, R4, R12 ;  /* 0x0000000004107229 */ /* 0x001fce000000000c */
[----:B------:R0:W-:Y:S01]  /*14c0*/  @!P1 STS.64 [R21+0x8], R16 ;  /* 0x0000081015009388 */ /* 0x0001e20000000a00 */
[----:B-1----:R-:W-:Y:S02]  /*14d0*/  DADD R18, R6, R14 ;  /* 0x0000000006127229 */ /* 0x002fe4000000000e */
[----:B------:R-:W-:Y:S02]  /*14e0*/  FSEL R2, R12, R16, P0 ;  /* 0x000000100c027208 */ /* 0x000fe40000000000 */
[----:B------:R-:W-:-:S03]  /*14f0*/  FSEL R3, R13, R17, P0 ;  /* 0x000000110d037208 */ /* 0x000fc60000000000 */
        /* <DEDUP_REMOVED lines=20> */
[----:B------:R-:W5:Y:S01]  /*1640*/  LDS.128 R8, [UR6+0x90] ;  /* 0x00009006ff087984 */ /* 0x000f620008000c00 */
[----:B0-----:R-:W-:-:S02]  /*1650*/  DADD R36, R2, R36 ;  /* 0x0000000002247229 */ /* 0x001fc40000000024 */
[----:B------:R-:W-:Y:S02]  /*1660*/  DADD R38, R4, R38 ;  /* 0x0000000004267229 */ /* 0x000fe40000000026 */
[----:B-1----:R-:W-:Y:S01]  /*1670*/  DADD R2, R6, R32 ;  /* 0x0000000006027229 */ /* 0x002fe20000000020 */
[----:B------:R-:W0:Y:S03]  /*1680*/  LDS.128 R4, [UR6+0xa0] ;  /* 0x0000a006ff047984 */ /* 0x000e260008000c00 */
[----:B------:R-:W-:Y:S02]  /*1690*/  DADD R36, R36, R34 ;  /* 0x0000000024247229 */ /* 0x000fe40000000022 */
[----:B--2---:R-:W-:Y:S01]  /*16a0*/  DADD R38, R38, R28 ;  /* 0x0000000026267229 */ /* 0x004fe2000000001c */
[----:B------:R-:W1:Y:S01]  /*16b0*/  LDS.128 R32, [UR6+0xb0] ;  /* 0x0000b006ff207984 */ /* 0x000e620008000c00 */
[----:B------:R-:W-:-:S03]  /*16c0*/  DADD R2, R2, R30 ;  /* 0x0000000002027229 */ /* 0x000fc6000000001e */
[----:B------:R-:W2:Y:S01]  /*16d0*/  LDS.64 R28, [UR6+0xc0] ;  /* 0x0000c006ff1c7984 */ /* 0x000ea20008000a00 */
        /* <DEDUP_REMOVED lines=14> */
[----:B--2---:R-:W-:Y:S01]  /*17c0*/  DADD R6, R6, R28 ;  /* 0x0000000006067229 */ /* 0x004fe2000000001c */
[----:B------:R-:W-:Y:S10]  /*17d0*/  BRA `(.L_x_80) ;  /* 0x0000002400847947 */ /* 0x000ff40003800000 */
.L_x_79:
[----:B------:R-:W-:-:S05]  /*17e0*/  LOP3.LUT R2, R0, 0x3e0, RZ, 0xc0, !PT ;  /* 0x000003e000027812 */ /* 0x000fca00078ec0ff */
[----:B------:R-:W-:Y:S01]  /*17f0*/  VIADD R3, R2, 0x20 ;  /* 0x0000002002037836 */ /* 0x000fe20000000000 */
[----:B------:R-:W-:-:S04]  /*1800*/  LOP3.LUT R2, RZ, R2, RZ, 0x33, !PT ;  /* 0x00000002ff027212 */ /* 0x000fc800078e33ff */
[----:B------:R-:W-:Y:S01]  /*1810*/  ISETP.GT.U32.AND P0, PT, R3, UR4, PT ;  /* 0x0000000403007c0c */ /* 0x000fe2000bf04070 */
        /* <DEDUP_REMOVED lines=18> */
[----:B------:R-:W-:Y:S02]  /*1940*/  @!P1 MOV R3, 0x400 ;  /* 0x0000040000039802 */ /* 0x000fe40000000f00 */
[----:B------:R-:W-:Y:S01]  /*1950*/  FSEL R14, R8, R40, !P0 ;  /* 0x00000028080e7208 */ /* 0x000fe20004000000 */
[----:B------:R-:W0:Y:S01]  /*1960*/  SHFL.DOWN PT, R7, R13, 0x2, R5 ;  /* 0x084000000d077989 */ /* 0x000e2200000e0005 */
[----:B------:R-:W-:-:S03]  /*1970*/  FSEL R15, R9, R41, !P0 ;  /* 0x00000029090f7208 */ /* 0x000fc60004000000 */
[----:B------:R-:W-:Y:S02]  /*1980*/  SHFL.DOWN PT, R8, R14, 0x2, R5 ;  /* 0x084000000e087989 */ /* 0x000fe400000e0005 */
[----:B------:R-:W-:Y:S02]  /*1990*/  FSEL R16, R10, R44, !P0 ;  /* 0x0000002c0a107208 */ /* 0x000fe40004000000 */
[----:B------:R-:W-:Y:S01]  /*19a0*/  FSEL R17, R11, R45, !P0 ;  /* 0x0000002d0b117208 */ /* 0x000fe20004000000 */
[----:B------:R-:W1:Y:S01]  /*19b0*/  SHFL.DOWN PT, R9, R15, 0x2, R5 ;  /* 0x084000000f097989 */ /* 0x000e6200000e0005 */
[----:B------:R-:W-:Y:S01]  /*19c0*/  ISETP.GT.AND P0, PT, R4, R5, PT ;  /* 0x000000050400720c */ /* 0x000fe20003f04270 */
[----:B------:R-:W-:Y:S02]  /*19d0*/  VIADD R4, R2, 0x4 ;  /* 0x0000000402047836 */ /* 0x000fe40000000000 */
[----:B------:R-:W-:Y:S04]  /*19e0*/  SHFL.DOWN PT, R10, R16, 0x2, R5 ;  /* 0x08400000100a7989 */ /* 0x000fe800000e0005 */
[----:B------:R-:W2:Y:S01]  /*19f0*/  SHFL.DOWN PT, R11, R17, 0x2, R5 ;  /* 0x08400000110b7989 */ /* 0x000ea200000e0005 */
[----:B0-----:R-:W-:-:S02]  /*1a00*/  DADD R6, R6, R12 ;  /* 0x0000000006067229 */ /* 0x001fc4000000000c */
        /* <DEDUP_REMOVED lines=14> */
[C---:B------:R-:W-:Y:S02]  /*1af0*/  VIADD R4, R2.reuse, 0x8 ;  /* 0x0000000802047836 */ /* 0x040fe40000000000 */
[----:B------:R-:W-:Y:S01]  /*1b00*/  VIADD R2, R2, 0x10 ;  /* 0x0000001002027836 */ /* 0x000fe20000000000 */
        /* <DEDUP_REMOVED lines=15> */
[----:B------:R-:W-:Y:S04]  /*1c00*/  SHFL.DOWN PT, R10, R18, 0x8, R5 ;  /* 0x09000000120a7989 */ /* 0x000fe800000e0005 */
[----:B------:R-:W2:Y:S01]  /*1c10*/  SHFL.DOWN PT, R11, R19, 0x8, R5 ;  /* 0x09000000130b7989 */ /* 0x000ea200000e0005 */
[----:B------:R-:W3:Y:S01]  /*1c20*/  @!P1 S2R R4, SR_CgaCtaId ;  /* 0x0000000000049919 */ /* 0x000ee20000008800 */
        /* <DEDUP_REMOVED lines=15> */
[----:B---3--:R-:W-:-:S03]  /*1d20*/  @!P1 LEA R19, R4, R3, 0x18 ;  /* 0x0000000304139211 */ /* 0x008fc600078ec0ff */
[----:B------:R-:W2:Y:S01]  /*1d30*/  SHFL.DOWN PT, R11, R17, 0x10, R5 ;  /* 0x0a000000110b7989 */ /* 0x000ea200000e0005 */
[----:B0-----:R-:W-:Y:S02]  /*1d40*/  DADD R6, R6, R12 ;  /* 0x0000000006067229 */ /* 0x001fe4000000000c */
[----:B-1----:R-:W-:-:S08]  /*1d50*/  DADD R8, R8, R14 ;  /* 0x0000000008087229 */ /* 0x002fd0000000000e */
[----:B------:R-:W-:Y:S02]  /*1d60*/  FSEL R2, R12, R6, P0 ;  /* 0x000000060c027208 */ /* 0x000fe40000000000 */
[----:B------:R-:W-:Y:S02]  /*1d70*/  @!P1 SHF.R.U32.HI R12, RZ, 0x5, R0 ;  /* 0x00000005ff0c9819 */ /* 0x000fe40000011600 */
[----:B------:R-:W-:Y:S01]  /*1d80*/  FSEL R3, R13, R7, P0 ;  /* 0x000000070d037208 */ /* 0x000fe20000000000 */
[----:B--2---:R-:W-:Y:S02]  /*1d90*/  DADD R10, R10, R16 ;  /* 0x000000000a0a7229 */ /* 0x004fe40000000010 */
[----:B------:R-:W-:Y:S01]  /*1da0*/  @!P1 IMAD R19, R12, 0x18, R19 ;  /* 0x000000180c139824 */ /* 0x000fe200078e0213 */
[----:B------:R-:W-:Y:S02]  /*1db0*/  FSEL R4, R14, R8, P0 ;  /* 0x000000080e047208 */ /* 0x000fe40000000000 */
[----:B------:R-:W-:-:S02]  /*1dc0*/  FSEL R5, R15, R9, P0 ;  /* 0x000000090f057208 */ /* 0x000fc40000000000 */
[----:B------:R0:W-:Y:S03]  /*1dd0*/  @!P1 STS.64 [R19+0x8], R2 ;  /* 0x0000080213009388 */ /* 0x0001e60000000a00 */
[----:B------:R-:W-:Y:S01]  /*1de0*/  FSEL R6, R16, R10, P0 ;  /* 0x0000000a10067208 */ /* 0x000fe20000000000 */
[----:B------:R0:W-:Y:S01]  /*1df0*/  @!P1 STS.64 [R19+0x10], R4 ;  /* 0x0000100413009388 */ /* 0x0001e20000000a00 */
[----:B------:R-:W-:-:S05]  /*1e00*/  FSEL R7, R17, R11, P0 ;  /* 0x0000000b11077208 */ /* 0x000fca0000000000 */
[----:B------:R0:W-:Y:S01]  /*1e10*/  @!P1 STS.64 [R19+0x18], R6 ;  /* 0x0000180613009388 */ /* 0x0001e20000000a00 */
[----:B------:R-:W-:Y:S01]  /*1e20*/  BAR.SYNC.DEFER_BLOCKING 0x0 ;  /* 0x0000000000007b1d */ /* 0x000fe20000010000 */
[----:B------:R-:W-:-:S13]  /*1e30*/  ISETP.NE.AND P1, PT, R0, RZ, PT ;  /* 0x000000ff0000720c */ /* 0x000fda0003f25270 */
[----:B0-----:R-:W-:Y:S05]  /*1e40*/  @P1 BRA `(.L_x_80) ;  /* 0x0000001c00e81947 */ /* 0x001fea0003800000 */
[----:B------:R-:W-:Y:S02]  /*1e50*/  UISETP.GE.U32.AND UP3, UPT, UR4, 0x21, UPT ;  /* 0x000000210400788c */ /* 0x000fe4000bf66070 */
[----:B------:R-:W-:Y:S02]  /*1e60*/  UISETP.GE.U32.AND UP2, UPT, UR4, 0x41, UPT ;  /* 0x000000410400788c */ /* 0x000fe4000bf46070 */
[----:B------:R-:W-:Y:S02]  /*1e70*/  UISETP.GE.U32.AND.EX UP3, UPT, UR5, URZ, UPT, UP3 ;  /* 0x000000ff0500728c */ /* 0x000fe4000bf66130 */
[----:B------:R-:W-:Y:S02]  /*1e80*/  UISETP.GE.U32.AND UP1, UPT, UR4, 0x61, UPT ;  /* 0x000000610400788c */ /* 0x000fe4000bf26070 */
[----:B------:R-:W-:Y:S02]  /*1e90*/  UISETP.GE.U32.AND UP0, UPT, UR4, 0x81, UPT ;  /* 0x000000810400788c */ /* 0x000fe4000bf06070 */
[----:B------:R-:W-:-:S02]  /*1ea0*/  UISETP.GE.U32.AND UP6, UPT, UR4, 0xa1, UPT ;  /* 0x000000a10400788c */ /* 0x000fc4000bfc6070 */
[----:B------:R-:W-:Y:S02]  /*1eb0*/  UISETP.GE.U32.AND UP4, UPT, UR4, 0xc1, UPT ;  /* 0x000000c10400788c */ /* 0x000fe4000bf86070 */
[----:B------:R-:W-:Y:S02]  /*1ec0*/  UISETP.GE.U32.AND UP5, UPT, UR4, 0xe1, UPT ;  /* 0x000000e10400788c */ /* 0x000fe4000bfa6070 */
[----:B------:R-:W-:Y:S02]  /*1ed0*/  UISETP.GE.U32.AND.EX UP2, UPT, UR5, URZ, UPT, UP2 ;  /* 0x000000ff0500728c */ /* 0x000fe4000bf46120 */
[----:B------:R-:W-:Y:S02]  /*1ee0*/  UISETP.GE.U32.AND.EX UP1, UPT, UR5, URZ, UPT, UP1 ;  /* 0x000000ff0500728c */ /* 0x000fe4000bf26110 */
[----:B------:R-:W-:Y:S02]  /*1ef0*/  UISETP.GE.U32.AND.EX UP0, UPT, UR5, URZ, UPT, UP0 ;  /* 0x000000ff0500728c */ /* 0x000fe4000bf06100 */
[----:B------:R-:W-:-:S02]  /*1f00*/  UISETP.GE.U32.AND.EX UP6, UPT, UR5, URZ, UPT, UP6 ;  /* 0x000000ff0500728c */ /* 0x000fc4000bfc6160 */
[----:B------:R-:W-:Y:S02]  /*1f10*/  UISETP.GE.U32.AND.EX UP4, UPT, UR5, URZ, UPT, UP4 ;  /* 0x000000ff0500728c */ /* 0x000fe4000bf86140 */
[----:B------:R-:W-:Y:S01]  /*1f20*/  UISETP.GE.U32.AND.EX UP5, UPT, UR5, URZ, UPT, UP5 ;  /* 0x000000ff0500728c */ /* 0x000fe2000bfa6150 */
        /* <DEDUP_REMOVED lines=9> */
.L_x_81:
        /* <DEDUP_REMOVED lines=9> */
.L_x_82:
        /* <DEDUP_REMOVED lines=9> */
.L_x_83:
        /* <DEDUP_REMOVED lines=9> */
.L_x_84:
        /* <DEDUP_REMOVED lines=9> */
.L_x_85:
        /* <DEDUP_REMOVED lines=9> */
.L_x_86:
        /* <DEDUP_REMOVED lines=10> */
.L_x_69:
[----:B------:R-:W0:Y:S01]  /*2330*/  S2R R0, SR_TID.X ;  /* 0x0000000000007919 */ /* 0x000e220000002100 */
[----:B------:R-:W0:Y:S08]  /*2340*/  LDC.64 R4, c[0x0][0x380] ;  /* 0x0000e000ff047b82 */ /* 0x000e300000000a00 */
[----:B------:R-:W1:Y:S01]  /*2350*/  LDC.64 R12, c[0x0][0x388] ;  /* 0x0000e200ff0c7b82 */ /* 0x000e620000000a00 */
[----:B0-----:R-:W-:-:S04]  /*2360*/  IMAD.WIDE.U32 R4, R0, 0x8, R4 ;  /* 0x0000000800047825 */ /* 0x001fc800078e0004 */
[----:B-1----:R-:W-:Y:S01]  /*2370*/  IMAD.WIDE.U32 R12, R0, 0x8, R12 ;  /* 0x00000008000c7825 */ /* 0x002fe200078e000c */
[----:B------:R-:W2:Y:S04]  /*2380*/  LDG.E.64 R8, desc[UR8][R4.64+0x800] ;  /* 0x0008000804087981 */ /* 0x000ea8000c1e1b00 */
[----:B------:R-:W3:Y:S04]  /*2390*/  LDG.E.64 R16, desc[UR8][R12.64+0x800] ;  /* 0x000800080c107981 */ /* 0x000ee8000c1e1b00 */
[----:B------:R-:W4:Y:S04]  /*23a0*/  LDG.E.64 R10, desc[UR8][R4.64] ;  /* 0x00000008040a7981 */ /* 0x000f28000c1e1b00 */
[----:B------:R-:W5:Y:S01]  /*23b0*/  LDG.E.64 R6, desc[UR8][R12.64] ;  /* 0x000000080c067981 */ /* 0x000f62000c1e1b00 */
[----:B------:R-:W-:-:S04]  /*23c0*/  UIADD3 UR6, UP0, UPT, UR4, -0x200, URZ ;  /* 0xfffffe0004067890 */ /* 0x000fc8000ff1e0ff */
[----:B------:R-:W-:Y:S02]  /*23d0*/  UIADD3.X UR7, UPT, UPT, UR5, -0x1, URZ, UP0, !UPT ;  /* 0xffffffff05077890 */ /* 0x000fe400087fe4ff */
[----:B------:R-:W-:-:S04]  /*23e0*/  UISETP.GE.U32.AND UP0, UPT, UR6, 0x200, UPT ;  /* 0x000002000600788c */ /* 0x000fc8000bf06070 */
[----:B------:R-:W-:Y:S01]  /*23f0*/  UISETP.GE.U32.AND.EX UP0, UPT, UR7, URZ, UPT, UP0 ;  /* 0x000000ff0700728c */ /* 0x000fe2000bf06100 */
[----:B--2---:R-:W-:Y:S02]  /*2400*/  DMUL R2, R8, R8 ;  /* 0x0000000808027228 */ /* 0x004fe40000000000 */
[----:B---3--:R-:W-:-:S06]  /*2410*/  DMUL R14, R16, R16 ;  /* 0x00000010100e7228 */ /* 0x008fcc0000000000 */
[-C--:B------:R-:W-:Y:S02]  /*2420*/  DMUL R18, R8, R2.reuse ;  /* 0x0000000208127228 */ /* 0x080fe40000000000 */
[C---:B------:R-:W-:Y:S02]  /*2430*/  DMUL R22, R16.reuse, R2 ;  /* 0x0000000210167228 */ /* 0x040fe40000000000 */
[----:B------:R-:W-:Y:S02]  /*2440*/  DMUL R20, R16, R14 ;  /* 0x0000000e10147228 */ /* 0x000fe40000000000 */
[----:B----4-:R-:W-:Y:S02]  /*2450*/  DMUL R2, R10, R10 ;  /* 0x0000000a0a027228 */ /* 0x010fe40000000000 */
        /* <DEDUP_REMOVED lines=10> */
[----:B------:R-:W-:Y:S02]  /*2500*/  IMAD.MOV.U32 R3, RZ, RZ, 0x200 ;  /* 0x00000200ff037424 */ /* 0x000fe400078e00ff */
[----:B------:R-:W-:Y:S01]  /*2510*/  IMAD.MOV.U32 R2, RZ, RZ, RZ ;  /* 0x000000ffff027224 */ /* 0x000fe200078e00ff */
[----:B------:R-:W-:Y:S07]  /*2520*/  BRA.U !UP0, `(.L_x_87) ;  /* 0x00000001089c7547 */ /* 0x000fee000b800000 */
[----:B------:R-:W-:Y:S01]  /*2530*/  IMAD.MOV.U32 R3, RZ, RZ, 0x200 ;  /* 0x00000200ff037424 */ /* 0x000fe200078e00ff */
[----:B------:R-:W0:Y:S01]  /*2540*/  LDCU.64 UR4, c[0x0][0x398] ;  /* 0x00007300ff0477ac */ /* 0x000e220008000a00 */
[----:B------:R-:W-:-:S07]  /*2550*/  IMAD.MOV.U32 R2, RZ, RZ, RZ ;  /* 0x000000ffff027224 */ /* 0x000fce00078e00ff */
.L_x_89:
[C---:B------:R-:W-:Y:S01]  /*2560*/  IMAD.SHL.U32 R17, R3.reuse, 0x8, RZ ;  /* 0x0000000803117824 */ /* 0x040fe200078e00ff */
[----:B------:R-:W-:-:S04]  /*2570*/  SHF.L.U64.HI R19, R3, 0x3, R2 ;  /* 0x0000000303137819 */ /* 0x000fc80000010202 */
[-C--:B------:R-:W-:Y:S02]  /*2580*/  IADD3 R14, P0, PT, R4, R17.reuse, RZ ;  /* 0x00000011040e7210 */ /* 0x080fe40007f1e0ff */
[----:B------:R-:W-:-:S03]  /*2590*/  IADD3 R16, P1, PT, R12, R17, RZ ;  /* 0x000000110c107210 */ /* 0x000fc60007f3e0ff */
[--C-:B------:R-:W-:Y:S02]  /*25a0*/  IMAD.X R15, R5, 0x1, R19.reuse, P0 ;  /* 0x00000001050f7824 */ /* 0x100fe400000e0613 */
[----:B------:R-:W-:-:S03]  /*25b0*/  IMAD.X R17, R13, 0x1, R19, P1 ;  /* 0x000000010d117824 */ /* 0x000fc600008e0613 */
[----:B------:R-:W2:Y:S04]  /*25c0*/  LDG.E.64 R18, desc[UR8][R14.64] ;  /* 0x000000080e127981 */ /* 0x000ea8000c1e1b00 */
[----:B------:R-:W3:Y:S04]  /*25d0*/  LDG.E.64 R20, desc[UR8][R16.64] ;  /* 0x0000000810147981 */ /* 0x000ee8000c1e1b00 */
[----:B------:R0:W4:Y:S04]  /*25e0*/  LDG.E.64 R28, desc[UR8][R14.64+0x800] ;  /* 0x000800080e1c7981 */ /* 0x000128000c1e1b00 */
[----:B------:R-:W5:Y:S01]  /*25f0*/  LDG.E.64 R30, desc[UR8][R16.64+0x800] ;  /* 0x00080008101e7981 */ /* 0x000f62000c1e1b00 */
[----:B0-----:R-:W-:-:S04]  /*2600*/  IADD3 R14, P1, PT, -R3, UR4, RZ ;  /* 0x00000004030e7c10 */ /* 0x001fc8000ff3e1ff */
[----:B------:R-:W-:Y:S02]  /*2610*/  ISETP.GE.U32.AND P0, PT, R14, 0x200, PT ;  /* 0x000002000e00780c */ /* 0x000fe40003f06070 */
[----:B------:R-:W-:-:S04]  /*2620*/  IADD3.X R14, PT, PT, ~R2, UR5, RZ, P1, !PT ;  /* 0x00000005020e7c10 */ /* 0x000fc80008ffe5ff */
[----:B------:R-:W-:Y:S01]  /*2630*/  ISETP.GE.U32.AND.EX P0, PT, R14, RZ, PT, P0 ;  /* 0x000000ff0e00720c */ /* 0x000fe20003f06100 */
[----:B--2---:R-:W-:Y:S02]  /*2640*/  DMUL R22, R18, R18 ;  /* 0x0000001212167228 */ /* 0x004fe40000000000 */
[----:B---3--:R-:W-:-:S06]  /*2650*/  DMUL R26, R20, R20 ;  /* 0x00000014141a7228 */ /* 0x008fcc0000000000 */
[-C--:B------:R-:W-:Y:S02]  /*2660*/  DMUL R24, R18, R22.reuse ;  /* 0x0000001612187228 */ /* 0x080fe40000000000 */
[C---:B------:R-:W-:Y:S02]  /*2670*/  DMUL R22, R20.reuse, R22 ;  /* 0x0000001614167228 */ /* 0x040fe40000000000 */
[----:B------:R-:W-:Y:S02]  /*2680*/  DMUL R26, R20, R26 ;  /* 0x0000001a141a7228 */ /* 0x000fe40000000000 */
[----:B----4-:R-:W-:Y:S02]  /*2690*/  DMUL R32, R28, R28 ;  /* 0x0000001c1c207228 */ /* 0x010fe40000000000 */
[----:B-----5:R-:W-:Y:S02]  /*26a0*/  DMUL R34, R30, R30 ;  /* 0x0000001e1e227228 */ /* 0x020fe40000000000 */
[----:B------:R-:W-:-:S02]  /*26b0*/  DFMA R24, R18, R24, R10 ;  /* 0x000000181218722b */ /* 0x000fc4000000000a */
[C---:B------:R-:W-:Y:S02]  /*26c0*/  DFMA R22, R20.reuse, R22, R6 ;  /* 0x000000161416722b */ /* 0x040fe40000000006 */
[----:B------:R-:W-:Y:S02]  /*26d0*/  DFMA R8, R20, R26, R8 ;  /* 0x0000001a1408722b */ /* 0x000fe40000000008 */
[----:B------:R-:W-:Y:S02]  /*26e0*/  DMUL R10, R28, R32 ;  /* 0x000000201c0a7228 */ /* 0x000fe40000000000 */
[C---:B------:R-:W-:Y:S02]  /*26f0*/  DMUL R34, R30.reuse, R34 ;  /* 0x000000221e227228 */ /* 0x040fe40000000000 */
[----:B------:R-:W-:-:S04]  /*2700*/  DMUL R6, R30, R32 ;  /* 0x000000201e067228 */ /* 0x000fc80000000000 */
[----:B------:R-:W-:Y:S02]  /*2710*/  DFMA R10, R28, R10, R24 ;  /* 0x0000000a1c0a722b */ /* 0x000fe40000000018 */
[C---:B------:R-:W-:Y:S02]  /*2720*/  DFMA R8, R30.reuse, R34, R8 ;  /* 0x000000221e08722b */ /* 0x040fe40000000008 */
[----:B------:R-:W-:Y:S01]  /*2730*/  DFMA R6, R30, R6, R22 ;  /* 0x000000061e06722b */ /* 0x000fe20000000016 */
[----:B------:R-:W-:Y:S10]  /*2740*/  @!P0 BRA `(.L_x_88) ;  /* 0x0000000c00a88947 */ /* 0x000ff40003800000 */
[----:B------:R-:W-:-:S05]  /*2750*/  IADD3 R3, P0, PT, R3, 0x200, RZ ;  /* 0x0000020003037810 */ /* 0x000fca0007f1e0ff */
[----:B------:R-:W-:Y:S01]  /*2760*/  IMAD.X R2, RZ, RZ, R2, P0 ;  /* 0x000000ffff027224 */ /* 0x000fe200000e0602 */
[----:B------:R-:W-:-:S04]  /*2770*/  ISETP.GT.U32.AND P0, PT, R3, UR6, PT ;  /* 0x0000000603007c0c */ /* 0x000fc8000bf04070 */
[----:B------:R-:W-:-:S13]  /*2780*/  ISETP.GT.U32.AND.EX P0, PT, R2, UR7, PT, P0 ;  /* 0x0000000702007c0c */ /* 0x000fda000bf04100 */
[----:B------:R-:W-:Y:S05]  /*2790*/  @!P0 BRA `(.L_x_89) ;  /* 0xfffffffc00708947 */ /* 0x000fea000383ffff */
.L_x_87:
[C---:B------:R-:W-:Y:S01]  /*27a0*/  IADD3 R5, PT, PT, -R3.reuse, UR4, RZ ;  /* 0x0000000403057c10 */ /* 0x040fe2000fffe1ff */
[----:B------:R-:W-:Y:S01]  /*27b0*/  BSSY.RECONVERGENT B1, `(.L_x_88) ;  /* 0x00000e3000017945 */ /* 0x000fe20003800200 */
[----:B------:R-:W-:Y:S02]  /*27c0*/  ISETP.GE.U32.AND P1, PT, R3, UR4, PT ;  /* 0x0000000403007c0c */ /* 0x000fe4000bf26070 */
[----:B------:R-:W-:-:S04]  /*27d0*/  ISETP.GE.AND P0, PT, R0, R5, PT ;  /* 0x000000050000720c */ /* 0x000fc80003f06270 */
[----:B------:R-:W-:-:S13]  /*27e0*/  ISETP.GE.U32.OR.EX P0, PT, R2, UR5, P0, P1 ;  /* 0x0000000502007c0c */ /* 0x000fda0008706510 */
[----:B------:R-:W-:Y:S05]  /*27f0*/  @P0 BRA `(.L_x_90) ;  /* 0x0000000c00780947 */ /* 0x000fea0003800000 */
[----:B------:R-:W-:Y:S01]  /*2800*/  LOP3.LUT R4, RZ, R0, RZ, 0x33, !PT ;  /* 0x00000000ff047212 */ /* 0x000fe200078e33ff */
[----:B------:R-:W-:Y:S01]  /*2810*/  BSSY.RECONVERGENT B2, `(.L_x_91) ;  /* 0x000006c000027945 */ /* 0x000fe20003800200 */
[----:B------:R-:W-:Y:S02]  /*2820*/  IMAD.MOV.U32 R60, RZ, RZ, R0 ;  /* 0x000000ffff3c7224 */ /* 0x000fe400078e0000 */
[----:B------:R-:W-:-:S04]  /*2830*/  IADD3 R4, PT, PT, -R3, UR4, R4 ;  /* 0x0000000403047c10 */ /* 0x000fc8000fffe104 */
[C---:B------:R-:W-:Y:S02]  /*2840*/  ISETP.GE.U32.AND P1, PT, R4.reuse, 0x700, PT ;  /* 0x000007000400780c */ /* 0x040fe40003f26070 */
[----:B------:R-:W-:-:S04]  /*2850*/  LEA.HI R5, R4, 0x1, RZ, 0x18 ;  /* 0x0000000104057811 */ /* 0x000fc800078fc0ff */
[----:B------:R-:W-:-:S04]  /*2860*/  LOP3.LUT R58, R5, 0x7, RZ, 0xc0, !PT ;  /* 0x00000007053a7812 */ /* 0x000fc800078ec0ff */
[----:B------:R-:W-:-:S03]  /*2870*/  ISETP.NE.AND P0, PT, R58, RZ, PT ;  /* 0x000000ff3a00720c */ /* 0x000fc60003f05270 */
[----:B------:R-:W-:Y:S10]  /*2880*/  @!P1 BRA `(.L_x_92) ;  /* 0x0000000400909947 */ /* 0x000ff40003800000 */
[----:B------:R-:W0:Y:S01]  /*2890*/  LDCU.128 UR12, c[0x0][0x380] ;  /* 0x00007000ff0c77ac */ /* 0x000e220008000c00 */
[----:B------:R-:W-:Y:S01]  /*28a0*/  IADD3 R15, P1, PT, R0, R3, RZ ;  /* 0x00000003000f7210 */ /* 0x000fe20007f3e0ff */
[----:B------:R-:W-:Y:S01]  /*28b0*/  IMAD.MOV.U32 R60, RZ, RZ, R0 ;  /* 0x000000ffff3c7224 */ /* 0x000fe200078e0000 */
[----:B------:R-:W-:-:S03]  /*28c0*/  LOP3.LUT R59, R5, 0x1fffff8, RZ, 0xc0, !PT ;  /* 0x01fffff8053b7812 */ /* 0x000fc600078ec0ff */
[----:B------:R-:W-:Y:S01]  /*28d0*/  IMAD.X R12, RZ, RZ, R2, P1 ;  /* 0x000000ffff0c7224 */ /* 0x000fe200008e0602 */
[----:B------:R-:W-:Y:S01]  /*28e0*/  LEA R14, P1, R15, 0x2000, 0x3 ;  /* 0x000020000f0e7811 */ /* 0x000fe200078218ff */
[----:B------:R-:W-:-:S03]  /*28f0*/  IMAD.MOV R59, RZ, RZ, -R59 ;  /* 0x000000ffff3b7224 */ /* 0x000fc600078e0a3b */
[----:B------:R-:W-:Y:S02]  /*2900*/  LEA.HI.X R15, R15, RZ, R12, 0x3, P1 ;  /* 0x000000ff0f0f7211 */ /* 0x000fe400008f1c0c */
[C---:B0-----:R-:W-:Y:S02]  /*2910*/  IADD3 R12, P1, PT, R14.reuse, UR12, RZ ;  /* 0x0000000c0e0c7c10 */ /* 0x041fe4000ff3e0ff */
[----:B------:R-:W-:Y:S02]  /*2920*/  IADD3 R14, P2, PT, R14, UR14, RZ ;  /* 0x0000000e0e0e7c10 */ /* 0x000fe4000ff5e0ff */
[C---:B------:R-:W-:Y:S02]  /*2930*/  IADD3.X R13, PT, PT, R15.reuse, UR13, RZ, P1, !PT ;  /* 0x0000000d0f0d7c10 */ /* 0x040fe40008ffe4ff */
[----:B------:R-:W-:-:S09]  /*2940*/  IADD3.X R15, PT, PT, R15, UR15, RZ, P2, !PT ;  /* 0x0000000f0f0f7c10 */ /* 0x000fd200097fe4ff */
.L_x_93:
        /* <DEDUP_REMOVED lines=30> */
[----:B------:R-:W-:-:S02]  /*2b30*/  DFMA R50, R16, R50, R10 ;  /* 0x000000321032722b */ /* 0x000fc4000000000a */
[----:B------:R-:W-:Y:S02]  /*2b40*/  DFMA R52, R18, R52, R8 ;  /* 0x000000341234722b */ /* 0x000fe40000000008 */
[----:B------:R-:W-:Y:S02]  /*2b50*/  DMUL R8, R20, R48 ;  /* 0x0000003014087228 */ /* 0x000fe40000000000 */
[----:B------:R-:W-:Y:S02]  /*2b60*/  DFMA R56, R18, R56, R6 ;  /* 0x000000381238722b */ /* 0x000fe40000000006 */
[----:B------:R-:W-:Y:S02]  /*2b70*/  DMUL R10, R24, R24 ;  /* 0x00000018180a7228 */ /* 0x000fe40000000000 */
[----:B------:R-:W-:Y:S02]  /*2b80*/  DMUL R6, R26, R26 ;  /* 0x0000001a1a067228 */ /* 0x000fe40000000000 */
[----:B------:R-:W-:-:S02]  /*2b90*/  DMUL R54, R22, R54 ;  /* 0x0000003616367228 */ /* 0x000fc40000000000 */
[----:B------:R-:W-:Y:S02]  /*2ba0*/  DFMA R8, R20, R8, R50 ;  /* 0x000000081408722b */ /* 0x000fe40000000032 */
[----:B------:R-:W-:Y:S02]  /*2bb0*/  DMUL R48, R22, R48 ;  /* 0x0000003016307228 */ /* 0x000fe40000000000 */
[----:B------:R-:W-:Y:S02]  /*2bc0*/  DMUL R18, R24, R10 ;  /* 0x0000000a18127228 */ /* 0x000fe40000000000 */
[----:B------:R-:W-:Y:S02]  /*2bd0*/  DMUL R20, R26, R6 ;  /* 0x000000061a147228 */ /* 0x000fe40000000000 */
[----:B------:R-:W-:Y:S02]  /*2be0*/  DFMA R52, R22, R54, R52 ;  /* 0x000000361634722b */ /* 0x000fe40000000034 */
[----:B------:R-:W-:-:S02]  /*2bf0*/  DMUL R6, R30, R30 ;  /* 0x0000001e1e067228 */ /* 0x000fc40000000000 */
[----:B------:R-:W-:Y:S02]  /*2c00*/  DMUL R16, R28, R28 ;  /* 0x0000001c1c107228 */ /* 0x000fe40000000000 */
[----:B------:R-:W-:Y:S02]  /*2c10*/  DFMA R48, R22, R48, R56 ;  /* 0x000000301630722b */ /* 0x000fe40000000038 */
        /* <DEDUP_REMOVED lines=8> */
[C---:B------:R-:W-:Y:S02]  /*2ca0*/  DFMA R20, R30.reuse, R6, R20 ;  /* 0x000000061e14722b */ /* 0x040fe40000000014 */
[----:B------:R-:W-:-:S02]  /*2cb0*/  DMUL R26, R30, R16 ;  /* 0x000000101e1a7228 */ /* 0x000fc40000000000 */
[----:B------:R-:W-:Y:S02]  /*2cc0*/  DMUL R24, R34, R24 ;  /* 0x0000001822187228 */ /* 0x000fe40000000000 */
[----:B------:R-:W-:Y:S02]  /*2cd0*/  DFMA R8, R28, R18, R8 ;  /* 0x000000121c08722b */ /* 0x000fe40000000008 */
[----:B------:R-:W-:Y:S02]  /*2ce0*/  DMUL R6, R36, R36 ;  /* 0x0000002424067228 */ /* 0x000fe40000000000 */
[----:B------:R-:W-:Y:S02]  /*2cf0*/  DMUL R16, R32, R22 ;  /* 0x0000001620107228 */ /* 0x000fe40000000000 */
[----:B------:R-:W-:Y:S02]  /*2d00*/  DMUL R18, R38, R38 ;  /* 0x0000002626127228 */ /* 0x000fe40000000000 */
[----:B------:R-:W-:-:S02]  /*2d10*/  DFMA R10, R30, R26, R10 ;  /* 0x0000001a1e0a722b */ /* 0x000fc4000000000a */
[C---:B------:R-:W-:Y:S02]  /*2d20*/  DMUL R22, R34.reuse, R22 ;  /* 0x0000001622167228 */ /* 0x040fe40000000000 */
[----:B------:R-:W-:Y:S02]  /*2d30*/  DFMA R20, R34, R24, R20 ;  /* 0x000000182214722b */ /* 0x000fe40000000014 */
[----:B------:R-:W-:Y:S02]  /*2d40*/  DFMA R16, R32, R16, R8 ;  /* 0x000000102010722b */ /* 0x000fe40000000008 */
[----:B------:R-:W-:Y:S02]  /*2d50*/  DMUL R24, R36, R6 ;  /* 0x0000000624187228 */ /* 0x000fe40000000000 */
[----:B------:R-:W-:Y:S02]  /*2d60*/  DMUL R18, R38, R18 ;  /* 0x0000001226127228 */ /* 0x000fe40000000000 */
[----:B------:R-:W-:-:S02]  /*2d70*/  DFMA R10, R34, R22, R10 ;  /* 0x00000016220a722b */ /* 0x000fc4000000000a */
[----:B------:R-:W-:Y:S02]  /*2d80*/  DMUL R8, R40, R40 ;  /* 0x0000002828087228 */ /* 0x000fe40000000000 */
[----:B------:R-:W-:Y:S02]  /*2d90*/  DMUL R22, R42, R42 ;  /* 0x0000002a2a167228 */ /* 0x000fe40000000000 */
[----:B------:R-:W-:Y:S02]  /*2da0*/  DFMA R24, R36, R24, R16 ;  /* 0x000000182418722b */ /* 0x000fe40000000010 */
[C---:B------:R-:W-:Y:S02]  /*2db0*/  DMUL R16, R38.reuse, R6 ;  /* 0x0000000626107228 */ /* 0x040fe40000000000 */
[----:B------:R-:W-:Y:S02]  /*2dc0*/  DFMA R18, R38, R18, R20 ;  /* 0x000000122612722b */ /* 0x000fe40000000014 */
[----:B------:R-:W-:-:S02]  /*2dd0*/  DMUL R6, R44, R44 ;  /* 0x0000002c2c067228 */ /* 0x000fc40000000000 */
[----:B------:R-:W-:Y:S02]  /*2de0*/  DMUL R20, R40, R8 ;  /* 0x0000000828147228 */ /* 0x000fe40000000000 */
[----:B------:R-:W-:Y:S02]  /*2df0*/  DMUL R22, R42, R22 ;  /* 0x000000162a167228 */ /* 0x000fe40000000000 */
[----:B------:R-:W-:Y:S02]  /*2e00*/  DMUL R26, R46, R46 ;  /* 0x0000002e2e1a7228 */ /* 0x000fe40000000000 */
[----:B------:R-:W-:Y:S02]  /*2e10*/  DFMA R10, R38, R16, R10 ;  /* 0x00000010260a722b */ /* 0x000fe4000000000a */
[C---:B------:R-:W-:Y:S02]  /*2e20*/  DMUL R8, R42.reuse, R8 ;  /* 0x000000082a087228 */ /* 0x040fe40000000000 */
[----:B------:R-:W-:-:S02]  /*2e30*/  DFMA R18, R42, R22, R18 ;  /* 0x000000162a12722b */ /* 0x000fc40000000012 */
[----:B------:R-:W-:Y:S02]  /*2e40*/  DMUL R16, R44, R6 ;  /* 0x000000062c107228 */ /* 0x000fe40000000000 */
        /* <DEDUP_REMOVED lines=8> */
.L_x_92:
[----:B------:R-:W-:Y:S05]  /*2ed0*/  BSYNC.RECONVERGENT B2 ;  /* 0x0000000000027941 */ /* 0x000fea0003800200 */
.L_x_91:
[----:B------:R-:W-:Y:S05]  /*2ee0*/  @!P0 BRA `(.L_x_90) ;  /* 0x0000000400bc8947 */ /* 0x000fea0003800000 */
[----:B------:R-:W-:Y:S01]  /*2ef0*/  ISETP.GE.U32.AND P1, PT, R58, 0x4, PT ;  /* 0x000000043a00780c */ /* 0x000fe20003f26070 */
[----:B------:R-:W-:Y:S01]  /*2f00*/  BSSY.RECONVERGENT B2, `(.L_x_94) ;  /* 0x0000035000027945 */ /* 0x000fe20003800200 */
[----:B------:R-:W-:-:S11]  /*2f10*/  LOP3.LUT P0, R5, R5, 0x3, RZ, 0xc0, !PT ;  /* 0x0000000305057812 */ /* 0x000fd6000780c0ff */
[----:B------:R-:W-:Y:S05]  /*2f20*/  @!P1 BRA `(.L_x_95) ;  /* 0x0000000000c89947 */ /* 0x000fea0003800000 */
[----:B------:R-:W0:Y:S01]  /*2f30*/  LDCU.128 UR12, c[0x0][0x380] ;  /* 0x00007000ff0c77ac */ /* 0x000e220008000c00 */
[----:B------:R-:W-:-:S05]  /*2f40*/  IADD3 R12, P1, PT, R60, R3, RZ ;  /* 0x000000033c0c7210 */ /* 0x000fca0007f3e0ff */
[----:B------:R-:W-:Y:S02]  /*2f50*/  IMAD.X R13, RZ, RZ, R2, P1 ;  /* 0x000000ffff0d7224 */ /* 0x000fe400008e0602 */
[----:B------:R-:W-:-:S03]  /*2f60*/  IMAD.SHL.U32 R26, R12, 0x8, RZ ;  /* 0x000000080c1a7824 */ /* 0x000fc600078e00ff */
[----:B------:R-:W-:Y:S02]  /*2f70*/  SHF.L.U64.HI R12, R12, 0x3, R13 ;  /* 0x000000030c0c7819 */ /* 0x000fe4000001020d */
[C---:B0-----:R-:W-:Y:S02]  /*2f80*/  IADD3 R24, P1, PT, R26.reuse, UR12, RZ ;  /* 0x0000000c1a187c10 */ /* 0x041fe4000ff3e0ff */
[----:B------:R-:W-:Y:S02]  /*2f90*/  IADD3 R26, P2, PT, R26, UR14, RZ ;  /* 0x0000000e1a1a7c10 */ /* 0x000fe4000ff5e0ff */
[C---:B------:R-:W-:Y:S02]  /*2fa0*/  IADD3.X R25, PT, PT, R12.reuse, UR13, RZ, P1, !PT ;  /* 0x0000000d0c197c10 */ /* 0x040fe40008ffe4ff */
[----:B------:R-:W-:-:S03]  /*2fb0*/  IADD3.X R27, PT, PT, R12, UR15, RZ, P2, !PT ;  /* 0x0000000f0c1b7c10 */ /* 0x000fc600097fe4ff */
[----:B------:R-:W2:Y:S04]  /*2fc0*/  LDG.E.64 R28, desc[UR8][R24.64] ;  /* 0x00000008181c7981 */ /* 0x000ea8000c1e1b00 */
[----:B------:R-:W3:Y:S04]  /*2fd0*/  LDG.E.64 R30, desc[UR8][R26.64] ;  /* 0x000000081a1e7981 */ /* 0x000ee8000c1e1b00 */
[----:B------:R-:W4:Y:S04]  /*2fe0*/  LDG.E.64 R18, desc[UR8][R24.64+0x800] ;  /* 0x0008000818127981 */ /* 0x000f28000c1e1b00 */
[----:B------:R-:W5:Y:S04]  /*2ff0*/  LDG.E.64 R16, desc[UR8][R26.64+0x800] ;  /* 0x000800081a107981 */ /* 0x000f68000c1e1b00 */
[----:B------:R-:W5:Y:S04]  /*3000*/  LDG.E.64 R12, desc[UR8][R24.64+0x1000] ;  /* 0x00100008180c7981 */ /* 0x000f68000c1e1b00 */
[----:B------:R-:W5:Y:S04]  /*3010*/  LDG.E.64 R14, desc[UR8][R26.64+0x1000] ;  /* 0x001000081a0e7981 */ /* 0x000f68000c1e1b00 */
[----:B------:R0:W5:Y:S04]  /*3020*/  LDG.E.64 R20, desc[UR8][R24.64+0x1800] ;  /* 0x0018000818147981 */ /* 0x000168000c1e1b00 */
[----:B------:R-:W5:Y:S01]  /*3030*/  LDG.E.64 R22, desc[UR8][R26.64+0x1800] ;  /* 0x001800081a167981 */ /* 0x000f62000c1e1b00 */
[----:B------:R-:W-:Y:S01]  /*3040*/  VIADD R60, R60, 0x400 ;  /* 0x000004003c3c7836 */ /* 0x000fe20000000000 */
[----:B--2---:R-:W-:-:S02]  /*3050*/  DMUL R32, R28, R28 ;  /* 0x0000001c1c207228 */ /* 0x004fc40000000000 */
[----:B---3--:R-:W-:-:S06]  /*3060*/  DMUL R36, R30, R30 ;  /* 0x0000001e1e247228 */ /* 0x008fcc0000000000 */
[-C--:B------:R-:W-:Y:S02]  /*3070*/  DMUL R34, R28, R32.reuse ;  /* 0x000000201c227228 */ /* 0x080fe40000000000 */
[----:B------:R-:W-:Y:S02]  /*3080*/  DMUL R32, R30, R32 ;  /* 0x000000201e207228 */ /* 0x000fe40000000000 */
[----:B----4-:R-:W-:Y:S02]  /*3090*/  DMUL R38, R18, R18 ;  /* 0x0000001212267228 */ /* 0x010fe40000000000 */
[----:B------:R-:W-:Y:S02]  /*30a0*/  DMUL R36, R30, R36 ;  /* 0x000000241e247228 */ /* 0x000fe40000000000 */
[----:B-----5:R-:W-:Y:S02]  /*30b0*/  DMUL R40, R16, R16 ;  /* 0x0000001010287228 */ /* 0x020fe40000000000 */
[----:B------:R-:W-:-:S02]  /*30c0*/  DFMA R32, R30, R32, R6 ;  /* 0x000000201e20722b */ /* 0x000fc40000000006 */
[----:B------:R-:W-:Y:S02]  /*30d0*/  DMUL R6, R18, R38 ;  /* 0x0000002612067228 */ /* 0x000fe40000000000 */
[----:B------:R-:W-:Y:S02]  /*30e0*/  DFMA R36, R30, R36, R8 ;  /* 0x000000241e24722b */ /* 0x000fe40000000008 */
[----:B------:R-:W-:Y:S02]  /*30f0*/  DFMA R34, R28, R34, R10 ;  /* 0x000000221c22722b */ /* 0x000fe4000000000a */
[C---:B------:R-:W-:Y:S02]  /*3100*/  DMUL R40, R16.reuse, R40 ;  /* 0x0000002810287228 */ /* 0x040fe40000000000 */
[----:B------:R-:W-:Y:S02]  /*3110*/  DMUL R38, R16, R38 ;  /* 0x0000002610267228 */ /* 0x000fe40000000000 */
[----:B------:R-:W-:-:S02]  /*3120*/  DMUL R8, R12, R12 ;  /* 0x0000000c0c087228 */ /* 0x000fc40000000000 */
[----:B0-----:R-:W-:Y:S02]  /*3130*/  DMUL R24, R14, R14 ;  /* 0x0000000e0e187228 */ /* 0x001fe40000000000 */
[----:B------:R-:W-:Y:S02]  /*3140*/  DFMA R6, R18, R6, R34 ;  /* 0x000000061206722b */ /* 0x000fe40000000022 */
[C---:B------:R-:W-:Y:S02]  /*3150*/  DFMA R36, R16.reuse, R40, R36 ;  /* 0x000000281024722b */ /* 0x040fe40000000024 */
[----:B------:R-:W-:Y:S02]  /*3160*/  DFMA R32, R16, R38, R32 ;  /* 0x000000261020722b */ /* 0x000fe40000000020 */
[----:B------:R-:W-:Y:S02]  /*3170*/  DMUL R10, R12, R8 ;  /* 0x000000080c0a7228 */ /* 0x000fe40000000000 */
[----:B------:R-:W-:-:S02]  /*3180*/  DMUL R16, R20, R20 ;  /* 0x0000001414107228 */ /* 0x000fc40000000000 */
[C---:B------:R-:W-:Y:S02]  /*3190*/  DMUL R24, R14.reuse, R24 ;  /* 0x000000180e187228 */ /* 0x040fe40000000000 */
[----:B------:R-:W-:Y:S02]  /*31a0*/  DMUL R8, R14, R8 ;  /* 0x000000080e087228 */ /* 0x000fe40000000000 */
[----:B------:R-:W-:Y:S02]  /*31b0*/  DMUL R18, R22, R22 ;  /* 0x0000001616127228 */ /* 0x000fe40000000000 */
[----:B------:R-:W-:Y:S02]  /*31c0*/  DFMA R10, R12, R10, R6 ;  /* 0x0000000a0c0a722b */ /* 0x000fe40000000006 */
[----:B------:R-:W-:Y:S02]  /*31d0*/  DMUL R6, R20, R16 ;  /* 0x0000001014067228 */ /* 0x000fe40000000000 */
[----:B------:R-:W-:-:S02]  /*31e0*/  DFMA R24, R14, R24, R36 ;  /* 0x000000180e18722b */ /* 0x000fc40000000024 */
[----:B------:R-:W-:Y:S02]  /*31f0*/  DFMA R32, R14, R8, R32 ;  /* 0x000000080e20722b */ /* 0x000fe40000000020 */
[C---:B------:R-:W-:Y:S02]  /*3200*/  DMUL R18, R22.reuse, R18 ;  /* 0x0000001216127228 */ /* 0x040fe40000000000 */
[----:B------:R-:W-:Y:S02]  /*3210*/  DMUL R16, R22, R16 ;  /* 0x0000001016107228 */ /* 0x000fe40000000000 */
[----:B------:R-:W-:-:S04]  /*3220*/  DFMA R10, R20, R6, R10 ;  /* 0x00000006140a722b */ /* 0x000fc8000000000a */
[C---:B------:R-:W-:Y:S02]  /*3230*/  DFMA R8, R22.reuse, R18, R24 ;  /* 0x000000121608722b */ /* 0x040fe40000000018 */
[----:B------:R-:W-:-:S11]  /*3240*/  DFMA R6, R22, R16, R32 ;  /* 0x000000101606722b */ /* 0x000fd60000000020 */
.L_x_95:
[----:B------:R-:W-:Y:S05]  /*3250*/  BSYNC.RECONVERGENT B2 ;  /* 0x0000000000027941 */ /* 0x000fea0003800200 */
.L_x_94:
[----:B------:R-:W-:Y:S05]  /*3260*/  @!P0 BRA `(.L_x_90) ;  /* 0x0000000000dc8947 */ /* 0x000fea0003800000 */
[----:B------:R-:W-:Y:S01]  /*3270*/  ISETP.NE.AND P1, PT, R5, 0x1, PT ;  /* 0x000000010500780c */ /* 0x000fe20003f25270 */
[----:B------:R-:W-:Y:S01]  /*3280*/  BSSY.RECONVERGENT B2, `(.L_x_96) ;  /* 0x0000021000027945 */ /* 0x000fe20003800200 */
[----:B------:R-:W-:-:S11]  /*3290*/  LOP3.LUT P0, RZ, R4, 0x100, RZ, 0xc0, !PT ;  /* 0x0000010004ff7812 */ /* 0x000fd6000780c0ff */
        /* <DEDUP_REMOVED lines=16> */
[----:B---3--:R-:W-:Y:S02]  /*33a0*/  DMUL R22, R16, R16 ;  /* 0x0000001010167228 */ /* 0x008fe40000000000 */
[----:B----4-:R-:W-:-:S04]  /*33b0*/  DMUL R28, R24, R24 ;  /* 0x00000018181c7228 */ /* 0x010fc80000000000 */
[----:B------:R-:W-:Y:S02]  /*33c0*/  DMUL R20, R14, R18 ;  /* 0x000000120e147228 */ /* 0x000fe40000000000 */
[C---:B------:R-:W-:Y:S02]  /*33d0*/  DMUL R22, R16.reuse, R22 ;  /* 0x0000001610167228 */ /* 0x040fe40000000000 */
[----:B------:R-:W-:Y:S02]  /*33e0*/  DMUL R18, R16, R18 ;  /* 0x0000001210127228 */ /* 0x000fe40000000000 */
[----:B-----5:R-:W-:Y:S02]  /*33f0*/  DMUL R30, R26, R26 ;  /* 0x0000001a1a1e7228 */ /* 0x020fe40000000000 */
[----:B------:R-:W-:Y:S02]  /*3400*/  DMUL R4, R24, R28 ;  /* 0x0000001c18047228 */ /* 0x000fe40000000000 */
[----:B------:R-:W-:-:S02]  /*3410*/  DFMA R10, R14, R20, R10 ;  /* 0x000000140e0a722b */ /* 0x000fc4000000000a */
[C---:B------:R-:W-:Y:S02]  /*3420*/  DFMA R8, R16.reuse, R22, R8 ;  /* 0x000000161008722b */ /* 0x040fe40000000008 */
[----:B------:R-:W-:Y:S02]  /*3430*/  DFMA R6, R16, R18, R6 ;  /* 0x000000121006722b */ /* 0x000fe40000000006 */
[C---:B------:R-:W-:Y:S02]  /*3440*/  DMUL R30, R26.reuse, R30 ;  /* 0x0000001e1a1e7228 */ /* 0x040fe40000000000 */
[----:B------:R-:W-:Y:S02]  /*3450*/  DMUL R28, R26, R28 ;  /* 0x0000001c1a1c7228 */ /* 0x000fe40000000000 */
[----:B------:R-:W-:-:S04]  /*3460*/  DFMA R10, R24, R4, R10 ;  /* 0x00000004180a722b */ /* 0x000fc8000000000a */
[C---:B------:R-:W-:Y:S02]  /*3470*/  DFMA R8, R26.reuse, R30, R8 ;  /* 0x0000001e1a08722b */ /* 0x040fe40000000008 */
[----:B------:R-:W-:-:S11]  /*3480*/  DFMA R6, R26, R28, R6 ;  /* 0x0000001c1a06722b */ /* 0x000fd60000000006 */
.L_x_97:
[----:B------:R-:W-:Y:S05]  /*3490*/  BSYNC.RECONVERGENT B2 ;  /* 0x0000000000027941 */ /* 0x000fea0003800200 */
.L_x_96:
[----:B------:R-:W-:Y:S05]  /*34a0*/  @P0 BRA `(.L_x_90) ;  /* 0x00000000004c0947 */ /* 0x000fea0003800000 */
        /* <DEDUP_REMOVED lines=19> */
.L_x_90:
[----:B------:R-:W-:Y:S05]  /*35e0*/  BSYNC.RECONVERGENT B1 ;  /* 0x0000000000017941 */ /* 0x000fea0003800200 */
.L_x_88:
        /* <DEDUP_REMOVED lines=18> */
[----:B------:R-:W-:-:S05]  /*3710*/  FSEL R11, R9, R13, P0 ;  /* 0x0000000d090b7208 */ /* 0x000fca0000000000 */
[----:B------:R-:W-:Y:S02]  /*3720*/  FSEL R12, R6, R14, P0 ;  /* 0x0000000e060c7208 */ /* 0x000fe40000000000 */
[----:B------:R-:W-:Y:S01]  /*3730*/  FSEL R13, R7, R15, P0 ;  /* 0x0000000f070d7208 */ /* 0x000fe20000000000 */
[----:B------:R-:W-:Y:S01]  /*3740*/  SHFL.DOWN PT, R6, R10, 0x2, 0x1f ;  /* 0x08401f000a067f89 */ /* 0x000fe200000e0000 */
[----:B------:R-:W-:-:S03]  /*3750*/  ISETP.GT.AND P0, PT, R2, 0x1d, PT ;  /* 0x0000001d0200780c */ /* 0x000fc60003f04270 */
[----:B------:R-:W1:Y:S04]  /*3760*/  SHFL.DOWN PT, R7, R11, 0x2, 0x1f ;  /* 0x08401f000b077f89 */ /* 0x000e6800000e0000 */
[----:B------:R-:W-:Y:S04]  /*3770*/  SHFL.DOWN PT, R8, R12, 0x2, 0x1f ;  /* 0x08401f000c087f89 */ /* 0x000fe800000e0000 */
[----:B------:R-:W2:Y:S01]  /*3780*/  SHFL.DOWN PT, R9, R13, 0x2, 0x1f ;  /* 0x08401f000d097f89 */ /* 0x000ea200000e0000 */
[----:B0-----:R-:W-:-:S10]  /*3790*/  DADD R4, R4, R16 ;  /* 0x0000000004047229 */ /* 0x001fd40000000010 */
[----:B------:R-:W-:Y:S02]  /*37a0*/  FSEL R14, R16, R4, P0 ;  /* 0x00000004100e7208 */ /* 0x000fe40000000000 */
[----:B------:R-:W-:Y:S01]  /*37b0*/  FSEL R15, R17, R5, P0 ;  /* 0x00000005110f7208 */ /* 0x000fe20000000000 */
[----:B-1----:R-:W-:Y:S02]  /*37c0*/  DADD R6, R6, R10 ;  /* 0x0000000006067229 */ /* 0x002fe4000000000a */
[----:B------:R-:W-:Y:S04]  /*37d0*/  SHFL.DOWN PT, R4, R14, 0x4, 0x1f ;  /* 0x08801f000e047f89 */ /* 0x000fe800000e0000 */
[----:B------:R-:W0:Y:S01]  /*37e0*/  SHFL.DOWN PT, R5, R15, 0x4, 0x1f ;  /* 0x08801f000f057f89 */ /* 0x000e2200000e0000 */
[----:B--2---:R-:W-:-:S03]  /*37f0*/  DADD R8, R8, R12 ;  /* 0x0000000008087229 */ /* 0x004fc6000000000c */
[----:B------:R-:W-:Y:S02]  /*3800*/  FSEL R16, R10, R6, P0 ;  /* 0x000000060a107208 */ /* 0x000fe40000000000 */
[----:B------:R-:W-:-:S03]  /*3810*/  FSEL R17, R11, R7, P0 ;  /* 0x000000070b117208 */ /* 0x000fc60000000000 */
[----:B------:R-:W-:Y:S02]  /*3820*/  SHFL.DOWN PT, R6, R16, 0x4, 0x1f ;  /* 0x08801f0010067f89 */ /* 0x000fe400000e0000 */
[----:B------:R-:W-:Y:S02]  /*3830*/  FSEL R10, R12, R8, P0 ;  /* 0x000000080c0a7208 */ /* 0x000fe40000000000 */
[----:B------:R-:W1:Y:S01]  /*3840*/  SHFL.DOWN PT, R7, R17, 0x4, 0x1f ;  /* 0x08801f0011077f89 */ /* 0x000e6200000e0000 */
[----:B------:R-:W-:Y:S02]  /*3850*/  FSEL R11, R13, R9, P0 ;  /* 0x000000090d0b7208 */ /* 0x000fe40000000000 */
[----:B------:R-:W-:Y:S01]  /*3860*/  ISETP.GT.AND P0, PT, R2, 0x1b, PT ;  /* 0x0000001b0200780c */ /* 0x000fe20003f04270 */
        /* <DEDUP_REMOVED lines=10> */
[----:B------:R-:W-:Y:S01]  /*3910*/  FSEL R15, R17, R7, P0 ;  /* 0x00000007110f7208 */ /* 0x000fe20000000000 */
[----:B------:R-:W1:Y:S02]  /*3920*/  @!P1 S2R R16, SR_CgaCtaId ;  /* 0x0000000000109919 */ /* 0x000e640000008800 */
[----:B------:R-:W-:Y:S02]  /*3930*/  SHFL.DOWN PT, R6, R14, 0x8, 0x1f ;  /* 0x09001f000e067f89 */ /* 0x000fe400000e0000 */
[----:B------:R-:W-:Y:S02]  /*3940*/  FSEL R10, R10, R8, P0 ;  /* 0x000000080a0a7208 */ /* 0x000fe40000000000 */
[----:B------:R-:W-:Y:S01]  /*3950*/  FSEL R11, R11, R9, P0 ;  /* 0x000000090b0b7208 */ /* 0x000fe20000000000 */
[----:B------:R-:W2:Y:S01]  /*3960*/  SHFL.DOWN PT, R7, R15, 0x8, 0x1f ;  /* 0x09001f000f077f89 */ /* 0x000ea200000e0000 */
[----:B------:R-:W-:-:S03]  /*3970*/  ISETP.GT.AND P0, PT, R2, 0x17, PT ;  /* 0x000000170200780c */ /* 0x000fc60003f04270 */
[----:B------:R-:W-:Y:S04]  /*3980*/  SHFL.DOWN PT, R8, R10, 0x8, 0x1f ;  /* 0x09001f000a087f89 */ /* 0x000fe800000e0000 */
[----:B------:R-:W3:Y:S01]  /*3990*/  SHFL.DOWN PT, R9, R11, 0x8, 0x1f ;  /* 0x09001f000b097f89 */ /* 0x000ee200000e0000 */
[----:B0-----:R-:W-:-:S10]  /*39a0*/  DADD R4, R4, R12 ;  /* 0x0000000004047229 */ /* 0x001fd4000000000c */
[----:B------:R-:W-:Y:S02]  /*39b0*/  FSEL R12, R12, R4, P0 ;  /* 0x000000040c0c7208 */ /* 0x000fe40000000000 */
[----:B------:R-:W-:Y:S01]  /*39c0*/  FSEL R13, R13, R5, P0 ;  /* 0x000000050d0d7208 */ /* 0x000fe20000000000 */
[----:B--2---:R-:W-:Y:S02]  /*39d0*/  DADD R6, R6, R14 ;  /* 0x0000000006067229 */ /* 0x004fe4000000000e */
[----:B------:R-:W-:Y:S01]  /*39e0*/  SHFL.DOWN PT, R4, R12, 0x10, 0x1f ;  /* 0x0a001f000c047f89 */ /* 0x000fe200000e0000 */
[----:B-1----:R-:W-:Y:S02]  /*39f0*/  @!P1 LEA R16, R16, R3, 0x18 ;  /* 0x0000000310109211 */ /* 0x002fe400078ec0ff */
[----:B------:R-:W-:Y:S01]  /*3a00*/  @!P1 SHF.R.U32.HI R3, RZ, 0x5, R0 ;  /* 0x00000005ff039819 */ /* 0x000fe20000011600 */
[----:B------:R-:W0:Y:S01]  /*3a10*/  SHFL.DOWN PT, R5, R13, 0x10, 0x1f ;  /* 0x0a001f000d057f89 */ /* 0x000e2200000e0000 */
[----:B---3--:R-:W-:-:S03]  /*3a20*/  DADD R8, R8, R10 ;  /* 0x0000000008087229 */ /* 0x008fc6000000000a */
[----:B------:R-:W-:Y:S01]  /*3a30*/  @!P1 IMAD R21, R3, 0x18, R16 ;  /* 0x0000001803159824 */ /* 0x000fe200078e0210 */
[----:B------:R-:W-:Y:S02]  /*3a40*/  FSEL R14, R14, R6, P0 ;  /* 0x000000060e0e7208 */ /* 0x000fe40000000000 */
[----:B------:R-:W-:-:S03]  /*3a50*/  FSEL R15, R15, R7, P0 ;  /* 0x000000070f0f7208 */ /* 0x000fc60000000000 */
[----:B------:R-:W-:Y:S01]  /*3a60*/  SHFL.DOWN PT, R6, R14, 0x10, 0x1f ;  /* 0x0a001f000e067f89 */ /* 0x000fe200000e0000 */
[----:B------:R-:W-:-:S03]  /*3a70*/  FSEL R10, R10, R8, P0 ;  /* 0x000000080a0a7208 */ /* 0x000fc60000000000 */
[----:B------:R-:W1:Y:S01]  /*3a80*/  SHFL.DOWN PT, R7, R15, 0x10, 0x1f ;  /* 0x0a001f000f077f89 */ /* 0x000e6200000e0000 */
[----:B------:R-:W-:Y:S02]  /*3a90*/  FSEL R11, R11, R9, P0 ;  /* 0x000000090b0b7208 */ /* 0x000fe40000000000 */
[----:B------:R-:W-:Y:S01]  /*3aa0*/  ISETP.GT.AND P0, PT, R2, 0xf, PT ;  /* 0x0000000f0200780c */ /* 0x000fe20003f04270 */
        /* <DEDUP_REMOVED lines=51> */
[----:B--2---:R-:W-:-:S11]  /*3de0*/  DADD R6, R6, R28 ;  /* 0x0000000006067229 */ /* 0x004fd6000000001c */
.L_x_80:
[----:B------:R-:W-:Y:S05]  /*3df0*/  BSYNC.RECONVERGENT B0 ;  /* 0x0000000000007941 */ /* 0x000fea0003800200 */
.L_x_68:
        /* <DEDUP_REMOVED lines=11> */
.L_x_98:
        /* <DEDUP_REMOVED lines=13> */
.L_x_204:


//--------------------- .text._ZN3cub18CUB_300001_SM_10006detail6reduce28DeviceReduceSingleTileKernelINS2_10policy_hubIN4cuda3std3__45tupleIJdddEEEj9tuple_sumE10Policy1000EPS9_SD_iSA_S9_S9_NS7_10__identityEEEvT0_T1_T2_T3_T4_T6_ --------------------------
	.section	.text._ZN3cub18CUB_300001_SM_10006detail6reduce28DeviceReduceSingleTileKernelINS2_10policy_hubIN4cuda3std3__45tupleIJdddEEEj9tuple_sumE10Policy1000EPS9_SD_iSA_S9_S9_NS7_10__identityEEEvT0_T1_T2_T3_T4_T6_,"ax",@progbits
	.align	128
        .global         _ZN3cub18CUB_300001_SM_10006detail6reduce28DeviceReduceSingleTileKernelINS2_10policy_hubIN4cuda3std3__45tupleIJdddEEEj9tuple_sumE10Policy1000EPS9_SD_iSA_S9_S9_NS7_10__identityEEEvT0_T1_T2_T3_T4_T6_
        .type           _ZN3cub18CUB_300001_SM_10006detail6reduce28DeviceReduceSingleTileKernelINS2_10policy_hubIN4cuda3std3__45tupleIJdddEEEj9tuple_sumE10Policy1000EPS9_SD_iSA_S9_S9_NS7_10__identityEEEvT0_T1_T2_T3_T4_T6_,@function
        .size           _ZN3cub18CUB_300001_SM_10006detail6reduce28DeviceReduceSingleTileKernelINS2_10policy_hubIN4cuda3std3__45tupleIJdddEEEj9tuple_sumE10Policy1000EPS9_SD_iSA_S9_S9_NS7_10__identityEEEvT0_T1_T2_T3_T4_T6_,(.L_x_205 - _ZN3cub18CUB_300001_SM_10006detail6reduce28DeviceReduceSingleTileKernelINS2_10policy_hubIN4cuda3std3__45tupleIJdddEEEj9tuple_sumE10Policy1000EPS9_SD_iSA_S9_S9_NS7_10__identityEEEvT0_T1_T2_T3_T4_T6_)
        .other          _ZN3cub18CUB_300001_SM_10006detail6reduce28DeviceReduceSingleTileKernelINS2_10policy_hubIN4cuda3std3__45tupleIJdddEEEj9tuple_sumE10Policy1000EPS9_SD_iSA_S9_S9_NS7_10__identityEEEvT0_T1_T2_T3_T4_T6_,@"STO_CUDA_ENTRY STV_DEFAULT"
_ZN3cub18CUB_300001_SM_10006detail6reduce28DeviceReduceSingleTileKernelINS2_10policy_hubIN4cuda3std3__45tupleIJdddEEEj9tuple_sumE10Policy1000EPS9_SD_iSA_S9_S9_NS7_10__identityEEEvT0_T1_T2_T3_T4_T6_:
.text._ZN3cub18CUB_300001_SM_10006detail6reduce28DeviceReduceSingleTileKernelINS2_10policy_hubIN4cuda3std3__45tupleIJdddEEEj9tuple_sumE10Policy1000EPS9_SD_iSA_S9_S9_NS7_10__identityEEEvT0_T1_T2_T3_T4_T6_:
        /* <DEDUP_REMOVED lines=17> */
.L_x_99:
        /* <DEDUP_REMOVED lines=17> */
.L_x_103:
[----:B------:R-:W-:Y:S05]  /*0220*/  BSYNC.RECONVERGENT B1 ;  /* 0x0000000000017941 */ /* 0x000fea0003800200 */
.L_x_102:
        /* <DEDUP_REMOVED lines=15> */
.L_x_108:
        /* <DEDUP_REMOVED lines=14> */
.L_x_107:
[----:B------:R-:W-:Y:S05]  /*0400*/  BSYNC.RECONVERGENT B2 ;  /* 0x0000000000027941 */ /* 0x000fea0003800200 */
.L_x_106:
        /* <DEDUP_REMOVED lines=8> */
.L_x_111:
        /* <DEDUP_REMOVED lines=107> */
.L_x_110:
[----:B------:R-:W-:Y:S05]  /*0b40*/  BSYNC.RECONVERGENT B2 ;  /* 0x0000000000027941 */ /* 0x000fea0003800200 */
.L_x_109:
        /* <DEDUP_REMOVED lines=58> */
.L_x_113:
[----:B------:R-:W-:Y:S05]  /*0ef0*/  BSYNC.RECONVERGENT B2 ;  /* 0x0000000000027941 */ /* 0x000fea0003800200 */
.L_x_112:
        /* <DEDUP_REMOVED lines=28> */
.L_x_105:
[----:B------:R-:W-:Y:S05]  /*10c0*/  BSYNC.RECONVERGENT B1 ;  /* 0x0000000000017941 */ /* 0x000fea0003800200 */
.L_x_104:
        /* <DEDUP_REMOVED lines=131> */
.L_x_114:
        /* <DEDUP_REMOVED lines=120> */
.L_x_116:
        /* <DEDUP_REMOVED lines=10> */
.L_x_117:
        /* <DEDUP_REMOVED lines=9> */
.L_x_118:
        /* <DEDUP_REMOVED lines=9> */
.L_x_119:
        /* <DEDUP_REMOVED lines=9> */
.L_x_120:
        /* <DEDUP_REMOVED lines=9> */
.L_x_121:
        /* <DEDUP_REMOVED lines=10> */
.L_x_101:
        /* <DEDUP_REMOVED lines=21> */
.L_x_124:
        /* <DEDUP_REMOVED lines=21> */
.L_x_122:
        /* <DEDUP_REMOVED lines=19> */
.L_x_128:
        /* <DEDUP_REMOVED lines=12> */
.L_x_127:
[----:B------:R-:W-:Y:S05]  /*2890*/  BSYNC.RECONVERGENT B2 ;  /* 0x0000000000027941 */ /* 0x000fea0003800200 */
.L_x_126:
        /* <DEDUP_REMOVED lines=15> */
.L_x_131:
        /* <DEDUP_REMOVED lines=109> */
.L_x_130:
[----:B------:R-:W-:Y:S05]  /*3060*/  BSYNC.RECONVERGENT B2 ;  /* 0x0000000000027941 */ /* 0x000fea0003800200 */
.L_x_129:
        /* <DEDUP_REMOVED lines=60> */
.L_x_133:
[----:B------:R-:W-:Y:S05]  /*3430*/  BSYNC.RECONVERGENT B2 ;  /* 0x0000000000027941 */ /* 0x000fea0003800200 */
.L_x_132:
        /* <DEDUP_REMOVED lines=27> */
.L_x_125:
[----:B------:R-:W-:Y:S05]  /*35f0*/  BSYNC.RECONVERGENT B1 ;  /* 0x0000000000017941 */ /* 0x000fea0003800200 */
.L_x_123:
        /* <DEDUP_REMOVED lines=128> */
.L_x_115:
[----:B------:R-:W-:Y:S05]  /*3e00*/  BSYNC.RECONVERGENT B0 ;  /* 0x0000000000007941 */ /* 0x000fea0003800200 */
.L_x_100:
        /* <DEDUP_REMOVED lines=11> */
.L_x_134:
        /* <DEDUP_REMOVED lines=12> */
.L_x_205:


//--------------------- .text._ZN3cub18CUB_300001_SM_10006detail6reduce18DeviceReduceKernelINS2_10policy_hubIN4cuda3std3__45tupleIJdddEEEj9tuple_sumE10Policy1000EN6thrust24THRUST_300001_SM_1000_NS12zip_iteratorINS8_IJNSE_10device_ptrIKdEESI_EEEEEjSA_S9_12compute_sumsEEvT0_PT3_T1_NS0_13GridEvenShareISP_EET2_T4_ --------------------------
	.section	.text._ZN3cub18CUB_300001_SM_10006detail6reduce18DeviceReduceKernelINS2_10policy_hubIN4cuda3std3__45tupleIJdddEEEj9tuple_sumE10Policy1000EN6thrust24THRUST_300001_SM_1000_NS12zip_iteratorINS8_IJNSE_10device_ptrIKdEESI_EEEEEjSA_S9_12compute_sumsEEvT0_PT3_T1_NS0_13GridEvenShareISP_EET2_T4_,"ax",@progbits
	.align	128
        .global         _ZN3cub18CUB_300001_SM_10006detail6reduce18DeviceReduceKernelINS2_10policy_hubIN4cuda3std3__45tupleIJdddEEEj9tuple_sumE10Policy1000EN6thrust24THRUST_300001_SM_1000_NS12zip_iteratorINS8_IJNSE_10device_ptrIKdEESI_EEEEEjSA_S9_12compute_sumsEEvT0_PT3_T1_NS0_13GridEvenShareISP_EET2_T4_
        .type           _ZN3cub18CUB_300001_SM_10006detail6reduce18DeviceReduceKernelINS2_10policy_hubIN4cuda3std3__45tupleIJdddEEEj9tuple_sumE10Policy1000EN6thrust24THRUST_300001_SM_1000_NS12zip_iteratorINS8_IJNSE_10device_ptrIKdEESI_EEEEEjSA_S9_12compute_sumsEEvT0_PT3_T1_NS0_13GridEvenShareISP_EET2_T4_,@function
        .size           _ZN3cub18CUB_300001_SM_10006detail6reduce18DeviceReduceKernelINS2_10policy_hubIN4cuda3std3__45tupleIJdddEEEj9tuple_sumE10Policy1000EN6thrust24THRUST_300001_SM_1000_NS12zip_iteratorINS8_IJNSE_10device_ptrIKdEESI_EEEEEjSA_S9_12compute_sumsEEvT0_PT3_T1_NS0_13GridEvenShareISP_EET2_T4_,(.L_x_206 - _ZN3cub18CUB_300001_SM_10006detail6reduce18DeviceReduceKernelINS2_10policy_hubIN4cuda3std3__45tupleIJdddEEEj9tuple_sumE10Policy1000EN6thrust24THRUST_300001_SM_1000_NS12zip_iteratorINS8_IJNSE_10device_ptrIKdEESI_EEEEEjSA_S9_12compute_sumsEEvT0_PT3_T1_NS0_13GridEvenShareISP_EET2_T4_)
        .other          _ZN3cub18CUB_300001_SM_10006detail6reduce18DeviceReduceKernelINS2_10policy_hubIN4cuda3std3__45tupleIJdddEEEj9tuple_sumE10Policy1000EN6thrust24THRUST_300001_SM_1000_NS12zip_iteratorINS8_IJNSE_10device_ptrIKdEESI_EEEEEjSA_S9_12compute_sumsEEvT0_PT3_T1_NS0_13GridEvenShareISP_EET2_T4_,@"STO_CUDA_ENTRY STV_DEFAULT"
_ZN3cub18CUB_300001_SM_10006detail6reduce18DeviceReduceKernelINS2_10policy_hubIN4cuda3std3__45tupleIJdddEEEj9tuple_sumE10Policy1000EN6thrust24THRUST_300001_SM_1000_NS12zip_iteratorINS8_IJNSE_10device_ptrIKdEESI_EEEEEjSA_S9_12compute_sumsEEvT0_PT3_T1_NS0_13GridEvenShareISP_EET2_T4_:
.text._ZN3cub18CUB_300001_SM_10006detail6reduce18DeviceReduceKernelINS2_10policy_hubIN4cuda3std3__45tupleIJdddEEEj9tuple_sumE10Policy1000EN6thrust24THRUST_300001_SM_1000_NS12zip_iteratorINS8_IJNSE_10device_ptrIKdEESI_EEEEEjSA_S9_12compute_sumsEEvT0_PT3_T1_NS0_13GridEvenShareISP_EET2_T4_:
[----:B------:R-:W-:Y:S01]  /*0000*/  LDC R1, c[0x0][0x37c] ;  /* 0x0000df00ff017b82 */ /* 0x000fe20000000800 */
[----:B------:R-:W0:Y:S07]  /*0010*/  S2R R0, SR_CTAID.X ;  /* 0x0000000000007919 */ /* 0x000e2e0000002500 */
[----:B------:R-:W1:Y:S01]  /*0020*/  LDC.64 R6, c[0x0][0x3b0] ;  /* 0x0000ec00ff067b82 */ /* 0x000e620000000a00 */
[----:B------:R-:W2:Y:S01]  /*0030*/  LDCU.64 UR6, c[0x0][0x358] ;  /* 0x00006b00ff0677ac */ /* 0x000ea20008000a00 */
[----:B------:R-:W-:Y:S01]  /*0040*/  BSSY.RECONVERGENT B0, `(.L_x_135) ;  /* 0x000040c000007945 */ /* 0x000fe20003800200 */
[----:B-1----:R-:W-:-:S02]  /*0050*/  IMAD.SHL.U32 R3, R7, 0x200, RZ ;  /* 0x0000020007037824 */ /* 0x002fc400078e00ff */
[----:B0-----:R-:W-:-:S05]  /*0060*/  IMAD R4, R0, -0x200, R6 ;  /* 0xfffffe0000047824 */ /* 0x001fca00078e0206 */
[----:B------:R-:W-:-:S13]  /*0070*/  ISETP.GT.U32.AND P0, PT, R4, 0x1ff, PT ;  /* 0x000001ff0400780c */ /* 0x000fda0003f04070 */
[----:B--2---:R-:W-:Y:S05]  /*0080*/  @P0 BRA `(.L_x_136) ;  /* 0x0000002000f00947 */ /* 0x004fea0003800000 */
[----:B------:R-:W0:Y:S01]  /*0090*/  S2R R5, SR_TID.X ;  /* 0x0000000000057919 */ /* 0x000e220000002100 */
[----:B------:R-:W1:Y:S08]  /*00a0*/  LDC.64 R14, c[0x0][0x388] ;  /* 0x0000e200ff0e7b82 */ /* 0x000e700000000a00 */
[----:B------:R-:W2:Y:S01]  /*00b0*/  LDC.64 R8, c[0x0][0x380] ;  /* 0x0000e000ff087b82 */ /* 0x000ea20000000a00 */
[----:B0-----:R-:W-:-:S13]  /*00c0*/  ISETP.GE.U32.AND P0, PT, R5, R4, PT ;  /* 0x000000040500720c */ /* 0x001fda0003f06070 */
[----:B------:R-:W-:-:S04]  /*00d0*/  @!P0 IMAD R3, R0, 0x200, R5 ;  /* 0x0000020000038824 */ /* 0x000fc800078e0205 */
        /* <DEDUP_REMOVED lines=14> */
[----:B------:R-:W-:Y:S01]  /*01c0*/  ISETP.GE.U32.AND P1, PT, R2, R4, PT ;  /* 0x000000040200720c */ /* 0x000fe20003f26070 */
[C---:B------:R-:W-:Y:S02]  /*01d0*/  @!P0 DMUL R16, R14.reuse, R16 ;  /* 0x000000100e108228 */ /* 0x040fe40000000000 */
[----:B------:R-:W-:Y:S02]  /*01e0*/  @!P0 DMUL R12, R14, R20 ;  /* 0x000000140e0c8228 */ /* 0x000fe40000000000 */
[----:B------:R-:W-:-:S04]  /*01f0*/  @!P0 DMUL R22, R8, R10 ;  /* 0x0000000a08168228 */ /* 0x000fc80000000000 */
[----:B------:R-:W-:-:S04]  /*0200*/  @!P0 DMUL R18, R14, R16 ;  /* 0x000000100e128228 */ /* 0x000fc80000000000 */
[----:B------:R-:W-:Y:S07]  /*0210*/  @P1 BRA `(.L_x_138) ;  /* 0x0000000c00bc1947 */ /* 0x000fee0003800000 */
[----:B------:R-:W-:Y:S01]  /*0220*/  LOP3.LUT R3, RZ, R2, RZ, 0x33, !PT ;  /* 0x00000002ff037212 */ /* 0x000fe200078e33ff */
[----:B------:R-:W-:Y:S04]  /*0230*/  BSSY.RECONVERGENT B2, `(.L_x_139) ;  /* 0x000007c000027945 */ /* 0x000fe80003800200 */
[----:B------:R-:W-:-:S04]  /*0240*/  IMAD.IADD R6, R3, 0x1, R6 ;  /* 0x0000000103067824 */ /* 0x000fc800078e0206 */
[----:B------:R-:W-:-:S05]  /*0250*/  IMAD R7, R0, -0x200, R6 ;  /* 0xfffffe0000077824 */ /* 0x000fca00078e0206 */
[C---:B------:R-:W-:Y:S02]  /*0260*/  ISETP.GE.U32.AND P0, PT, R7.reuse, 0x700, PT ;  /* 0x000007000700780c */ /* 0x040fe40003f06070 */
[----:B------:R-:W-:-:S04]  /*0270*/  LEA.HI R7, R7, 0x1, RZ, 0x18 ;  /* 0x0000000107077811 */ /* 0x000fc800078fc0ff */
[----:B------:R-:W-:-:S07]  /*0280*/  LOP3.LUT R24, R7, 0x7, RZ, 0xc0, !PT ;  /* 0x0000000707187812 */ /* 0x000fce00078ec0ff */
[----:B------:R-:W-:Y:S05]  /*0290*/  @!P0 BRA `(.L_x_140) ;  /* 0x0000000400d48947 */ /* 0x000fea0003800000 */
[----:B------:R-:W-:Y:S01]  /*02a0*/  LOP3.LUT R26, R7, 0x1fffff8, RZ, 0xc0, !PT ;  /* 0x01fffff8071a7812 */ /* 0x000fe200078ec0ff */
[----:B------:R-:W-:Y:S01]  /*02b0*/  BSSY.RECONVERGENT B3, `(.L_x_141) ;  /* 0x0000072000037945 */ /* 0x000fe20003800200 */
[----:B------:R-:W-:Y:S02]  /*02c0*/  VIADD R3, R2, 0x400 ;  /* 0x0000040002037836 */ /* 0x000fe40000000000 */
[----:B------:R-:W-:Y:S02]  /*02d0*/  IMAD R25, R0, 0x200, R2 ;  /* 0x0000020000197824 */ /* 0x000fe400078e0202 */
[----:B------:R-:W-:-:S07]  /*02e0*/  IMAD.MOV R26, RZ, RZ, -R26 ;  /* 0x000000ffff1a7224 */ /* 0x000fce00078e0a1a */
.L_x_142:
[----:B------:R-:W0:Y:S08]  /*02f0*/  LDC.64 R14, c[0x0][0x380] ;  /* 0x0000e000ff0e7b82 */ /* 0x000e300000000a00 */
[----:B------:R-:W1:Y:S01]  /*0300*/  LDC.64 R8, c[0x0][0x388] ;  /* 0x0000e200ff087b82 */ /* 0x000e620000000a00 */
[----:B0-----:R-:W-:-:S05]  /*0310*/  IMAD.WIDE.U32 R28, R25, 0x8, R14 ;  /* 0x00000008191c7825 */ /* 0x001fca00078e000e */
[----:B------:R-:W2:Y:S02]  /*0320*/  LDG.E.64 R20, desc[UR6][R28.64] ;  /* 0x000000061c147981 */ /* 0x000ea4000c1e1b00 */
[----:B--2---:R-:W-:-:S08]  /*0330*/  DMUL R10, R20, R20 ;  /* 0x00000014140a7228 */ /* 0x004fd00000000000 */
[----:B------:R-:W-:-:S08]  /*0340*/  DMUL R16, R20, R10 ;  /* 0x0000000a14107228 */ /* 0x000fd00000000000 */
[----:B------:R-:W-:Y:S01]  /*0350*/  DFMA R22, R20, R16, R22 ;  /* 0x000000101416722b */ /* 0x000fe20000000016 */
[----:B-1----:R-:W-:-:S06]  /*0360*/  IMAD.WIDE.U32 R20, R25, 0x8, R8 ;  /* 0x0000000819147825 */ /* 0x002fcc00078e0008 */
[----:B------:R-:W2:Y:S01]  /*0370*/  LDG.E.64 R20, desc[UR6][R20.64] ;  /* 0x0000000614147981 */ /* 0x000ea2000c1e1b00 */
[----:B------:R-:W-:Y:S01]  /*0380*/  VIADD R2, R25, 0x100 ;  /* 0x0000010019027836 */ /* 0x000fe20000000000 */
[----:B--2---:R-:W-:-:S08]  /*0390*/  DMUL R16, R20, R20 ;  /* 0x0000001414107228 */ /* 0x004fd00000000000 */
[----:B------:R-:W-:-:S08]  /*03a0*/  DMUL R16, R20, R16 ;  /* 0x0000001014107228 */ /* 0x000fd00000000000 */
[----:B------:R-:W-:Y:S01]  /*03b0*/  DFMA R16, R20, R16, R12 ;  /* 0x000000101410722b */ /* 0x000fe2000000000c */
[----:B------:R-:W-:-:S06]  /*03c0*/  IMAD.WIDE.U32 R12, R2, 0x8, R14 ;  /* 0x00000008020c7825 */ /* 0x000fcc00078e000e */
[----:B------:R-:W2:Y:S01]  /*03d0*/  LDG.E.64 R12, desc[UR6][R12.64] ;  /* 0x000000060c0c7981 */ /* 0x000ea2000c1e1b00 */
[----:B------:R-:W-:-:S08]  /*03e0*/  DMUL R10, R20, R10 ;  /* 0x0000000a140a7228 */ /* 0x000fd00000000000 */
[----:B------:R-:W-:Y:S02]  /*03f0*/  DFMA R20, R20, R10, R18 ;  /* 0x0000000a1414722b */ /* 0x000fe40000000012 */
[----:B--2---:R-:W-:-:S08]  /*0400*/  DMUL R10, R12, R12 ;  /* 0x0000000c0c0a7228 */ /* 0x004fd00000000000 */
[----:B------:R-:W-:-:S08]  /*0410*/  DMUL R18, R12, R10 ;  /* 0x0000000a0c127228 */ /* 0x000fd00000000000 */
[----:B------:R-:W-:Y:S01]  /*0420*/  DFMA R18, R12, R18, R22 ;  /* 0x000000120c12722b */ /* 0x000fe20000000016 */
[----:B------:R-:W-:-:S06]  /*0430*/  IMAD.WIDE.U32 R22, R2, 0x8, R8 ;  /* 0x0000000802167825 */ /* 0x000fcc00078e0008 */
        /* <DEDUP_REMOVED lines=60> */
[----:B------:R-:W-:Y:S01]  /*0800*/  DFMA R20, R16, R20, R18 ;  /* 0x000000141014722b */ /* 0x000fe20000000012 */
[----:B------:R-:W-:Y:S01]  /*0810*/  VIADD R27, R25, 0x700 ;  /* 0x00000700191b7836 */ /* 0x000fe20000000000 */
[----:B--2---:R-:W-:-:S08]  /*0820*/  DMUL R18, R22, R22 ;  /* 0x0000001616127228 */ /* 0x004fd00000000000 */
[----:B------:R-:W-:-:S08]  /*0830*/  DMUL R16, R22, R18 ;  /* 0x0000001216107228 */ /* 0x000fd00000000000 */
[----:B------:R-:W-:Y:S01]  /*0840*/  DFMA R10, R22, R16, R10 ;  /* 0x00000010160a722b */ /* 0x000fe2000000000a */
[----:B------:R-:W-:-:S06]  /*0850*/  IMAD.WIDE.U32 R16, R2, 0x8, R8 ;  /* 0x0000000802107825 */ /* 0x000fcc00078e0008 */
[----:B------:R-:W2:Y:S01]  /*0860*/  LDG.E.64 R16, desc[UR6][R16.64] ;  /* 0x0000000610107981 */ /* 0x000ea2000c1e1b00 */
[----:B------:R-:W-:-:S04]  /*0870*/  IMAD.WIDE.U32 R22, R27, 0x8, R14 ;  /* 0x000000081b167825 */ /* 0x000fc800078e000e */
[----:B------:R-:W-:Y:S02]  /*0880*/  IMAD.WIDE.U32 R8, R27, 0x8, R8 ;  /* 0x000000081b087825 */ /* 0x000fe400078e0008 */
[----:B------:R-:W3:Y:S04]  /*0890*/  LDG.E.64 R22, desc[UR6][R22.64] ;  /* 0x0000000616167981 */ /* 0x000ee8000c1e1b00 */
[----:B------:R-:W4:Y:S01]  /*08a0*/  LDG.E.64 R8, desc[UR6][R8.64] ;  /* 0x0000000608087981 */ /* 0x000f22000c1e1b00 */
[----:B------:R-:W-:Y:S02]  /*08b0*/  VIADD R26, R26, 0x8 ;  /* 0x000000081a1a7836 */ /* 0x000fe40000000000 */
[----:B------:R-:W-:Y:S02]  /*08c0*/  VIADD R3, R3, 0x800 ;  /* 0x0000080003037836 */ /* 0x000fe40000000000 */
[----:B------:R-:W-:Y:S01]  /*08d0*/  VIADD R25, R25, 0x800 ;  /* 0x0000080019197836 */ /* 0x000fe20000000000 */
[----:B------:R-:W-:Y:S01]  /*08e0*/  ISETP.NE.AND P0, PT, R26, RZ, PT ;  /* 0x000000ff1a00720c */ /* 0x000fe20003f05270 */
[----:B--2---:R-:W-:-:S02]  /*08f0*/  DMUL R14, R16, R16 ;  /* 0x00000010100e7228 */ /* 0x004fc40000000000 */
[----:B------:R-:W-:-:S06]  /*0900*/  DMUL R18, R16, R18 ;  /* 0x0000001210127228 */ /* 0x000fcc0000000000 */
[C---:B------:R-:W-:Y:S02]  /*0910*/  DMUL R14, R16.reuse, R14 ;  /* 0x0000000e100e7228 */ /* 0x040fe40000000000 */
[----:B------:R-:W-:-:S06]  /*0920*/  DFMA R20, R16, R18, R20 ;  /* 0x000000121014722b */ /* 0x000fcc0000000014 */
[----:B------:R-:W-:Y:S02]  /*0930*/  DFMA R12, R16, R14, R12 ;  /* 0x0000000e100c722b */ /* 0x000fe4000000000c */
[----:B---3--:R-:W-:Y:S02]  /*0940*/  DMUL R14, R22, R22 ;  /* 0x00000016160e7228 */ /* 0x008fe40000000000 */
[----:B----4-:R-:W-:-:S06]  /*0950*/  DMUL R16, R8, R8 ;  /* 0x0000000808107228 */ /* 0x010fcc0000000000 */
[----:B------:R-:W-:Y:S02]  /*0960*/  DMUL R18, R22, R14 ;  /* 0x0000000e16127228 */ /* 0x000fe40000000000 */
[C---:B------:R-:W-:Y:S02]  /*0970*/  DMUL R16, R8.reuse, R16 ;  /* 0x0000001008107228 */ /* 0x040fe40000000000 */
[----:B------:R-:W-:-:S04]  /*0980*/  DMUL R14, R8, R14 ;  /* 0x0000000e080e7228 */ /* 0x000fc80000000000 */
[----:B------:R-:W-:Y:S02]  /*0990*/  DFMA R22, R22, R18, R10 ;  /* 0x000000121616722b */ /* 0x000fe4000000000a */
[C---:B------:R-:W-:Y:S02]  /*09a0*/  DFMA R12, R8.reuse, R16, R12 ;  /* 0x00000010080c722b */ /* 0x040fe4000000000c */
[----:B------:R-:W-:Y:S01]  /*09b0*/  DFMA R18, R8, R14, R20 ;  /* 0x0000000e0812722b */ /* 0x000fe20000000014 */
[----:B------:R-:W-:Y:S10]  /*09c0*/  @P0 BRA `(.L_x_142) ;  /* 0xfffffff800480947 */ /* 0x000ff4000383ffff */
[----:B------:R-:W-:Y:S05]  /*09d0*/  BSYNC.RECONVERGENT B3 ;  /* 0x0000000000037941 */ /* 0x000fea0003800200 */
.L_x_141:
[----:B------:R-:W-:-:S07]  /*09e0*/  VIADD R2, R3, 0xfffffc00 ;  /* 0xfffffc0003027836 */ /* 0x000fce0000000000 */
.L_x_140:
[----:B------:R-:W-:Y:S05]  /*09f0*/  BSYNC.RECONVERGENT B2 ;  /* 0x0000000000027941 */ /* 0x000fea0003800200 */
.L_x_139:
[----:B------:R-:W-:-:S13]  /*0a00*/  ISETP.NE.AND P0, PT, R24, RZ, PT ;  /* 0x000000ff1800720c */ /* 0x000fda0003f05270 */
[----:B------:R-:W-:Y:S05]  /*0a10*/  @!P0 BRA `(.L_x_138) ;  /* 0x0000000400bc8947 */ /* 0x000fea0003800000 */
[----:B------:R-:W-:Y:S01]  /*0a20*/  ISETP.GE.U32.AND P0, PT, R24, 0x4, PT ;  /* 0x000000041800780c */ /* 0x000fe20003f06070 */
[----:B------:R-:W-:Y:S01]  /*0a30*/  BSSY.RECONVERGENT B2, `(.L_x_143) ;  /* 0x000003a000027945 */ /* 0x000fe20003800200 */
[----:B------:R-:W-:-:S11]  /*0a40*/  LOP3.LUT P1, R7, R7, 0x3, RZ, 0xc0, !PT ;  /* 0x0000000307077812 */ /* 0x000fd6000782c0ff */
[----:B------:R-:W-:Y:S05]  /*0a50*/  @!P0 BRA `(.L_x_144) ;  /* 0x0000000000dc8947 */ /* 0x000fea0003800000 */
[----:B------:R-:W0:Y:S01]  /*0a60*/  LDC.64 R8, c[0x0][0x380] ;  /* 0x0000e000ff087b82 */ /* 0x000e220000000a00 */
[----:B------:R-:W-:-:S07]  /*0a70*/  IMAD R3, R0, 0x200, R2 ;  /* 0x0000020000037824 */ /* 0x000fce00078e0202 */
[----:B------:R-:W1:Y:S01]  /*0a80*/  LDC.64 R10, c[0x0][0x388] ;  /* 0x0000e200ff0a7b82 */ /* 0x000e620000000a00 */
[----:B0-----:R-:W-:-:S05]  /*0a90*/  IMAD.WIDE.U32 R28, R3, 0x8, R8 ;  /* 0x00000008031c7825 */ /* 0x001fca00078e0008 */
[----:B------:R-:W2:Y:S01]  /*0aa0*/  LDG.E.64 R24, desc[UR6][R28.64] ;  /* 0x000000061c187981 */ /* 0x000ea2000c1e1b00 */
[----:B-1----:R-:W-:-:S06]  /*0ab0*/  IMAD.WIDE.U32 R16, R3, 0x8, R10 ;  /* 0x0000000803107825 */ /* 0x002fcc00078e000a */
[----:B------:R-:W3:Y:S01]  /*0ac0*/  LDG.E.64 R16, desc[UR6][R16.64] ;  /* 0x0000000610107981 */ /* 0x000ee2000c1e1b00 */
[----:B------:R-:W-:Y:S01]  /*0ad0*/  VIADD R26, R3, 0x100 ;  /* 0x00000100031a7836 */ /* 0x000fe20000000000 */
[----:B--2---:R-:W-:-:S08]  /*0ae0*/  DMUL R14, R24, R24 ;  /* 0x00000018180e7228 */ /* 0x004fd00000000000 */
[----:B------:R-:W-:-:S08]  /*0af0*/  DMUL R20, R24, R14 ;  /* 0x0000000e18147228 */ /* 0x000fd00000000000 */
[----:B------:R-:W-:Y:S01]  /*0b00*/  DFMA R22, R24, R20, R22 ;  /* 0x000000141816722b */ /* 0x000fe20000000016 */
[----:B------:R-:W-:Y:S01]  /*0b10*/  IMAD.WIDE.U32 R24, R26, 0x8, R8 ;  /* 0x000000081a187825 */ /* 0x000fe200078e0008 */
[----:B---3--:R-:W-:-:S05]  /*0b20*/  DMUL R20, R16, R16 ;  /* 0x0000001010147228 */ /* 0x008fca0000000000 */
[----:B------:R-:W2:Y:S03]  /*0b30*/  LDG.E.64 R24, desc[UR6][R24.64] ;  /* 0x0000000618187981 */ /* 0x000ea6000c1e1b00 */
[----:B------:R-:W-:-:S08]  /*0b40*/  DMUL R20, R16, R20 ;  /* 0x0000001410147228 */ /* 0x000fd00000000000 */
[----:B------:R-:W-:Y:S01]  /*0b50*/  DFMA R20, R16, R20, R12 ;  /* 0x000000141014722b */ /* 0x000fe2000000000c */
[----:B------:R-:W-:-:S06]  /*0b60*/  IMAD.WIDE.U32 R12, R26, 0x8, R10 ;  /* 0x000000081a0c7825 */ /* 0x000fcc00078e000a */
[----:B------:R-:W3:Y:S01]  /*0b70*/  LDG.E.64 R12, desc[UR6][R12.64] ;  /* 0x000000060c0c7981 */ /* 0x000ee2000c1e1b00 */
[----:B------:R-:W-:Y:S01]  /*0b80*/  DMUL R14, R16, R14 ;  /* 0x0000000e100e7228 */ /* 0x000fe20000000000 */
[----:B------:R-:W-:-:S07]  /*0b90*/  VIADD R26, R3, 0x200 ;  /* 0x00000200031a7836 */ /* 0x000fce0000000000 */
[----:B------:R-:W-:Y:S01]  /*0ba0*/  DFMA R16, R16, R14, R18 ;  /* 0x0000000e1010722b */ /* 0x000fe20000000012 */
        /* <DEDUP_REMOVED lines=11> */
[----:B------:R-:W-:-:S04]  /*0c60*/  IMAD.WIDE.U32 R26, R3, 0x8, R8 ;  /* 0x00000008031a7825 */ /* 0x000fc800078e0008 */
[----:B------:R-:W-:Y:S02]  /*0c70*/  IMAD.WIDE.U32 R8, R3, 0x8, R10 ;  /* 0x0000000803087825 */ /* 0x000fe400078e000a */
[----:B------:R0:W4:Y:S04]  /*0c80*/  LDG.E.64 R10, desc[UR6][R26.64] ;  /* 0x000000061a0a7981 */ /* 0x000128000c1e1b00 */
[----:B------:R-:W5:Y:S01]  /*0c90*/  LDG.E.64 R8, desc[UR6][R8.64] ;  /* 0x0000000608087981 */ /* 0x000f62000c1e1b00 */
[----:B------:R-:W-:-:S08]  /*0ca0*/  DMUL R14, R12, R14 ;  /* 0x0000000e0c0e7228 */ /* 0x000fd00000000000 */
[----:B------:R-:W-:Y:S01]  /*0cb0*/  DFMA R16, R12, R14, R16 ;  /* 0x0000000e0c10722b */ /* 0x000fe20000000010 */
[----:B------:R-:W-:Y:S01]  /*0cc0*/  VIADD R2, R2, 0x400 ;  /* 0x0000040002027836 */ /* 0x000fe20000000000 */
[----:B--2---:R-:W-:-:S08]  /*0cd0*/  DMUL R12, R18, R18 ;  /* 0x00000012120c7228 */ /* 0x004fd00000000000 */
[----:B0-----:R-:W-:Y:S02]  /*0ce0*/  DMUL R26, R18, R12 ;  /* 0x0000000c121a7228 */ /* 0x001fe40000000000 */
[----:B---3--:R-:W-:-:S06]  /*0cf0*/  DMUL R14, R24, R24 ;  /* 0x00000018180e7228 */ /* 0x008fcc0000000000 */
[----:B------:R-:W-:Y:S02]  /*0d00*/  DFMA R22, R18, R26, R22 ;  /* 0x0000001a1216722b */ /* 0x000fe40000000016 */
[----:B------:R-:W-:Y:S02]  /*0d10*/  DMUL R26, R24, R12 ;  /* 0x0000000c181a7228 */ /* 0x000fe40000000000 */
[----:B----4-:R-:W-:Y:S02]  /*0d20*/  DMUL R18, R10, R10 ;  /* 0x0000000a0a127228 */ /* 0x010fe40000000000 */
[----:B------:R-:W-:Y:S02]  /*0d30*/  DMUL R14, R24, R14 ;  /* 0x0000000e180e7228 */ /* 0x000fe40000000000 */
[----:B-----5:R-:W-:Y:S02]  /*0d40*/  DMUL R12, R8, R8 ;  /* 0x00000008080c7228 */ /* 0x020fe40000000000 */
[----:B------:R-:W-:-:S04]  /*0d50*/  DFMA R16, R24, R26, R16 ;  /* 0x0000001a1810722b */ /* 0x000fc80000000010 */
[----:B------:R-:W-:Y:S02]  /*0d60*/  DFMA R14, R24, R14, R20 ;  /* 0x0000000e180e722b */ /* 0x000fe40000000014 */
[----:B------:R-:W-:Y:S02]  /*0d70*/  DMUL R20, R10, R18 ;  /* 0x000000120a147228 */ /* 0x000fe40000000000 */
[C---:B------:R-:W-:Y:S02]  /*0d80*/  DMUL R12, R8.reuse, R12 ;  /* 0x0000000c080c7228 */ /* 0x040fe40000000000 */
[----:B------:R-:W-:-:S04]  /*0d90*/  DMUL R18, R8, R18 ;  /* 0x0000001208127228 */ /* 0x000fc80000000000 */
[----:B------:R-:W-:Y:S02]  /*0da0*/  DFMA R22, R10, R20, R22 ;  /* 0x000000140a16722b */ /* 0x000fe40000000016 */
[C---:B------:R-:W-:Y:S02]  /*0db0*/  DFMA R12, R8.reuse, R12, R14 ;  /* 0x0000000c080c722b */ /* 0x040fe4000000000e */
[----:B------:R-:W-:-:S11]  /*0dc0*/  DFMA R18, R8, R18, R16 ;  /* 0x000000120812722b */ /* 0x000fd60000000010 */
.L_x_144:
[----:B------:R-:W-:Y:S05]  /*0dd0*/  BSYNC.RECONVERGENT B2 ;  /* 0x0000000000027941 */ /* 0x000fea0003800200 */
.L_x_143:
[----:B------:R-:W-:Y:S05]  /*0de0*/  @!P1 BRA `(.L_x_138) ;  /* 0x0000000000c89947 */ /* 0x000fea0003800000 */
[----:B------:R-:W-:Y:S01]  /*0df0*/  ISETP.NE.AND P1, PT, R7, 0x1, PT ;  /* 0x000000010700780c */ /* 0x000fe20003f25270 */
[----:B------:R-:W-:Y:S01]  /*0e00*/  BSSY.RECONVERGENT B2, `(.L_x_145) ;  /* 0x0000020000027945 */ /* 0x000fe20003800200 */
[----:B------:R-:W-:-:S11]  /*0e10*/  LOP3.LUT P0, RZ, R6, 0x100, RZ, 0xc0, !PT ;  /* 0x0000010006ff7812 */ /* 0x000fd6000780c0ff */
[----:B------:R-:W-:Y:S05]  /*0e20*/  @!P1 BRA `(.L_x_146) ;  /* 0x0000000000749947 */ /* 0x000fea0003800000 */
[----:B------:R-:W0:Y:S01]  /*0e30*/  LDC.64 R8, c[0x0][0x380] ;  /* 0x0000e000ff087b82 */ /* 0x000e220000000a00 */
[----:B------:R-:W-:-:S07]  /*0e40*/  IMAD R3, R0, 0x200, R2 ;  /* 0x0000020000037824 */ /* 0x000fce00078e0202 */
[----:B------:R-:W1:Y:S01]  /*0e50*/  LDC.64 R6, c[0x0][0x388] ;  /* 0x0000e200ff067b82 */ /* 0x000e620000000a00 */
[----:B0-----:R-:W-:-:S06]  /*0e60*/  IMAD.WIDE.U32 R14, R3, 0x8, R8 ;  /* 0x00000008030e7825 */ /* 0x001fcc00078e0008 */
[----:B------:R-:W2:Y:S01]  /*0e70*/  LDG.E.64 R14, desc[UR6][R14.64] ;  /* 0x000000060e0e7981 */ /* 0x000ea2000c1e1b00 */
[----:B-1----:R-:W-:-:S04]  /*0e80*/  IMAD.WIDE.U32 R10, R3, 0x8, R6 ;  /* 0x00000008030a7825 */ /* 0x002fc800078e0006 */
[----:B------:R-:W-:Y:S02]  /*0e90*/  VIADD R3, R3, 0x100 ;  /* 0x0000010003037836 */ /* 0x000fe40000000000 */
[----:B------:R-:W3:Y:S02]  /*0ea0*/  LDG.E.64 R10, desc[UR6][R10.64] ;  /* 0x000000060a0a7981 */ /* 0x000ee4000c1e1b00 */
[----:B------:R-:W-:-:S04]  /*0eb0*/  IMAD.WIDE.U32 R8, R3, 0x8, R8 ;  /* 0x0000000803087825 */ /* 0x000fc800078e0008 */
[----:B------:R-:W-:Y:S02]  /*0ec0*/  IMAD.WIDE.U32 R6, R3, 0x8, R6 ;  /* 0x0000000803067825 */ /* 0x000fe400078e0006 */
[----:B------:R-:W4:Y:S04]  /*0ed0*/  LDG.E.64 R8, desc[UR6][R8.64] ;  /* 0x0000000608087981 */ /* 0x000f28000c1e1b00 */
[----:B------:R-:W5:Y:S01]  /*0ee0*/  LDG.E.64 R6, desc[UR6][R6.64] ;  /* 0x0000000606067981 */ /* 0x000f62000c1e1b00 */
[----:B------:R-:W-:Y:S01]  /*0ef0*/  VIADD R2, R2, 0x200 ;  /* 0x0000020002027836 */ /* 0x000fe20000000000 */
[----:B--2---:R-:W-:-:S08]  /*0f00*/  DMUL R20, R14, R14 ;  /* 0x0000000e0e147228 */ /* 0x004fd00000000000 */
[----:B------:R-:W-:Y:S02]  /*0f10*/  DMUL R24, R14, R20 ;  /* 0x000000140e187228 */ /* 0x000fe40000000000 */
[----:B---3--:R-:W-:-:S06]  /*0f20*/  DMUL R16, R10, R10 ;  /* 0x0000000a0a107228 */ /* 0x008fcc0000000000 */
[----:B------:R-:W-:Y:S02]  /*0f30*/  DFMA R22, R14, R24, R22 ;  /* 0x000000180e16722b */ /* 0x000fe40000000016 */
[C---:B------:R-:W-:Y:S02]  /*0f40*/  DMUL R14, R10.reuse, R20 ;  /* 0x000000140a0e7228 */ /* 0x040fe40000000000 */
[----:B------:R-:W-:Y:S02]  /*0f50*/  DMUL R24, R10, R16 ;  /* 0x000000100a187228 */ /* 0x000fe40000000000 */
[----:B----4-:R-:W-:Y:S02]  /*0f60*/  DMUL R16, R8, R8 ;  /* 0x0000000808107228 */ /* 0x010fe40000000000 */
        /* <DEDUP_REMOVED lines=9> */
.L_x_146:
[----:B------:R-:W-:Y:S05]  /*1000*/  BSYNC.RECONVERGENT B2 ;  /* 0x0000000000027941 */ /* 0x000fea0003800200 */
.L_x_145:
[----:B------:R-:W-:Y:S05]  /*1010*/  @P0 BRA `(.L_x_138) ;  /* 0x00000000003c0947 */ /* 0x000fea0003800000 */
[----:B------:R-:W0:Y:S01]  /*1020*/  LDC.64 R6, c[0x0][0x380] ;  /* 0x0000e000ff067b82 */ /* 0x000e220000000a00 */
[----:B------:R-:W-:-:S07]  /*1030*/  IMAD R11, R0, 0x200, R2 ;  /* 0x00000200000b7824 */ /* 0x000fce00078e0202 */
        /* <DEDUP_REMOVED lines=13> */
.L_x_138:
[----:B------:R-:W-:Y:S05]  /*1110*/  BSYNC.RECONVERGENT B1 ;  /* 0x0000000000017941 */ /* 0x000fea0003800200 */
.L_x_137:
[----:B------:R-:W-:-:S13]  /*1120*/  ISETP.GE.U32.AND P0, PT, R4, 0x100, PT ;  /* 0x000001000400780c */ /* 0x000fda0003f06070 */
[----:B------:R-:W-:Y:S05]  /*1130*/  @!P0 BRA `(.L_x_147) ;  /* 0x0000000800048947 */ /* 0x000fea0003800000 */
        /* <DEDUP_REMOVED lines=17> */
[----:B------:R-:W-:Y:S01]  /*1250*/  SHFL.DOWN PT, R12, R6, 0x2, 0x1f ;  /* 0x08401f00060c7f89 */ /* 0x000fe200000e0000 */
[----:B------:R-:W-:-:S03]  /*1260*/  @!P1 MOV R4, 0x400 ;  /* 0x0000040000049802 */ /* 0x000fc60000000f00 */
        /* <DEDUP_REMOVED lines=8> */
[----:B-1----:R-:W-:Y:S01]  /*12f0*/  DADD R12, R12, R6 ;  /* 0x000000000c0c7229 */ /* 0x002fe20000000006 */
[----:B0-----:R-:W-:-:S02]  /*1300*/  @!P1 LEA R4, R3, R4, 0x18 ;  /* 0x0000000403049211 */ /* 0x001fc400078ec0ff */
[----:B------:R-:W-:Y:S01]  /*1310*/  @!P1 SHF.R.U32.HI R3, RZ, 0x5, R5 ;  /* 0x00000005ff039819 */ /* 0x000fe20000011605 */
[----:B--2---:R-:W-:-:S06]  /*1320*/  DADD R14, R14, R8 ;  /* 0x000000000e0e7229 */ /* 0x004fcc0000000008 */
[----:B------:R-:W-:Y:S02]  /*1330*/  FSEL R12, R6, R12, P0 ;  /* 0x0000000c060c7208 */ /* 0x000fe40000000000 */
[----:B------:R-:W-:Y:S01]  /*1340*/  FSEL R13, R7, R13, P0 ;  /* 0x0000000d070d7208 */ /* 0x000fe20000000000 */
[----:B---3--:R-:W-:Y:S01]  /*1350*/  DADD R16, R16, R10 ;  /* 0x0000000010107229 */ /* 0x008fe2000000000a */
        /* <DEDUP_REMOVED lines=35> */
[----:B------:R-:W-:Y:S01]  /*1590*/  FSEL R11, R13, R19, P0 ;  /* 0x000000130d0b7208 */ /* 0x000fe20000000000 */
[----:B------:R-:W-:-:S05]  /*15a0*/  @!P1 IMAD R19, R3, 0x18, R4 ;  /* 0x0000001803139824 */ /* 0x000fca00078e0204 */
[----:B------:R-:W-:Y:S02]  /*15b0*/  FSEL R6, R6, R16, P0 ;  /* 0x0000001006067208 */ /* 0x000fe40000000000 */
[----:B------:R-:W-:Y:S01]  /*15c0*/  FSEL R7, R7, R17, P0 ;  /* 0x0000001107077208 */ /* 0x000fe20000000000 */
[----:B------:R-:W-:Y:S01]  /*15d0*/  SHFL.DOWN PT, R16, R10, 0x10, 0x1f ;  /* 0x0a001f000a107f89 */ /* 0x000fe200000e0000 */
[----:B------:R-:W-:-:S03]  /*15e0*/  ISETP.NE.AND P0, PT, R5, RZ, PT ;  /* 0x000000ff0500720c */ /* 0x000fc60003f05270 */
[----:B------:R-:W1:Y:S04]  /*15f0*/  SHFL.DOWN PT, R17, R11, 0x10, 0x1f ;  /* 0x0a001f000b117f89 */ /* 0x000e6800000e0000 */
        /* <DEDUP_REMOVED lines=23> */
[----:B------:R-:W3:Y:S01]  /*1770*/  LDS.128 R16, [UR4+0x50] ;  /* 0x00005004ff107984 */ /* 0x000ee20008000c00 */
[----:B0-----:R-:W-:-:S03]  /*1780*/  DADD R26, R20, R4 ;  /* 0x00000000141a7229 */ /* 0x001fc60000000004 */
[----:B------:R-:W0:Y:S01]  /*1790*/  LDS.128 R20, [UR4+0x60] ;  /* 0x00006004ff147984 */ /* 0x000e220008000c00 */
[----:B------:R-:W-:Y:S02]  /*17a0*/  DADD R28, R24, R6 ;  /* 0x00000000181c7229 */ /* 0x000fe40000000006 */
[----:B-1----:R-:W-:Y:S01]  /*17b0*/  DADD R8, R2, R8 ;  /* 0x0000000002087229 */ /* 0x002fe20000000008 */
[----:B------:R-:W1:Y:S01]  /*17c0*/  LDS.128 R4, [UR4+0x70] ;  /* 0x00007004ff047984 */ /* 0x000e620008000c00 */
[----:B------:R-:W-:-:S04]  /*17d0*/  DADD R24, R26, R10 ;  /* 0x000000001a187229 */ /* 0x000fc8000000000a */
[----:B--2---:R-:W-:Y:S02]  /*17e0*/  DADD R2, R28, R12 ;  /* 0x000000001c027229 */ /* 0x004fe4000000000c */
[----:B------:R-:W-:Y:S02]  /*17f0*/  DADD R26, R8, R14 ;  /* 0x00000000081a7229 */ /* 0x000fe4000000000e */
[----:B------:R-:W2:Y:S01]  /*1800*/  LDS.128 R8, [UR4+0x80] ;  /* 0x00008004ff087984 */ /* 0x000ea20008000c00 */
[----:B---3--:R-:W-:-:S03]  /*1810*/  DADD R24, R24, R16 ;  /* 0x0000000018187229 */ /* 0x008fc60000000010 */
[----:B------:R-:W3:Y:S01]  /*1820*/  LDS.128 R12, [UR4+0x90] ;  /* 0x00009004ff0c7984 */ /* 0x000ee20008000c00 */
[----:B------:R-:W-:-:S03]  /*1830*/  DADD R2, R2, R18 ;  /* 0x0000000002027229 */ /* 0x000fc60000000012 */
[----:B------:R-:W4:Y:S01]  /*1840*/  LDS.128 R16, [UR4+0xa0] ;  /* 0x0000a004ff107984 */ /* 0x000f220008000c00 */
[----:B0-----:R-:W-:Y:S02]  /*1850*/  DADD R20, R26, R20 ;  /* 0x000000001a147229 */ /* 0x001fe40000000014 */
[----:B------:R-:W-:Y:S02]  /*1860*/  DADD R24, R24, R22 ;  /* 0x0000000018187229 */ /* 0x000fe40000000016 */
[----:B-1----:R-:W-:Y:S01]  /*1870*/  DADD R2, R2, R4 ;  /* 0x0000000002027229 */ /* 0x002fe20000000004 */
[----:B------:R-:W-:Y:S03]  /*1880*/  LDS.64 R4, [UR4+0xc0] ;  /* 0x0000c004ff047984 */ /* 0x000fe60008000a00 */
[----:B------:R-:W-:Y:S02]  /*1890*/  DADD R6, R20, R6 ;  /* 0x0000000014067229 */ /* 0x000fe40000000006 */
[----:B------:R-:W0:Y:S02]  /*18a0*/  LDS.128 R20, [UR4+0xb0] ;  /* 0x0000b004ff147984 */ /* 0x000e240008000c00 */
[----:B--2---:R-:W-:-:S02]  /*18b0*/  DADD R2, R2, R10 ;  /* 0x0000000002027229 */ /* 0x004fc4000000000a */
[----:B------:R-:W-:Y:S02]  /*18c0*/  DADD R8, R24, R8 ;  /* 0x0000000018087229 */ /* 0x000fe40000000008 */
[----:B---3--:R-:W-:-:S04]  /*18d0*/  DADD R6, R6, R12 ;  /* 0x0000000006067229 */ /* 0x008fc8000000000c */
[----:B----4-:R-:W-:Y:S02]  /*18e0*/  DADD R2, R2, R16 ;  /* 0x0000000002027229 */ /* 0x010fe40000000010 */
[----:B------:R-:W-:Y:S02]  /*18f0*/  DADD R8, R8, R14 ;  /* 0x0000000008087229 */ /* 0x000fe4000000000e */
[----:B------:R-:W-:-:S04]  /*1900*/  DADD R6, R6, R18 ;  /* 0x0000000006067229 */ /* 0x000fc80000000012 */
[----:B0-----:R-:W-:Y:S02]  /*1910*/  DADD R24, R2, R22 ;  /* 0x0000000002187229 */ /* 0x001fe40000000016 */
[----:B------:R-:W-:Y:S02]  /*1920*/  DADD R20, R8, R20 ;  /* 0x0000000008147229 */ /* 0x000fe40000000014 */
[----:B------:R-:W-:Y:S01]  /*1930*/  DADD R2, R6, R4 ;  /* 0x0000000006027229 */ /* 0x000fe20000000004 */
[----:B------:R-:W-:Y:S10]  /*1940*/  BRA `(.L_x_148) ;  /* 0x0000002400ec7947 */ /* 0x000ff40003800000 */
.L_x_147:
[----:B------:R-:W-:-:S04]  /*1950*/  LOP3.LUT R2, R5, 0x3e0, RZ, 0xc0, !PT ;  /* 0x000003e005027812 */ /* 0x000fc800078ec0ff */
[----:B------:R-:W-:Y:S01]  /*1960*/  LOP3.LUT R7, RZ, R2, RZ, 0x33, !PT ;  /* 0x00000002ff077212 */ /* 0x000fe200078e33ff */
[----:B------:R-:W-:Y:S02]  /*1970*/  VIADD R3, R2, 0x20 ;  /* 0x0000002002037836 */ /* 0x000fe40000000000 */
[----:B------:R-:W0:Y:S03]  /*1980*/  S2R R2, SR_LANEID ;  /* 0x0000000000027919 */ /* 0x000e260000000000 */
[----:B------:R-:W-:Y:S01]  /*1990*/  ISETP.GT.U32.AND P0, PT, R3, R4, PT ;  /* 0x000000040300720c */ /* 0x000fe20003f04070 */
[----:B------:R-:W-:-:S05]  /*19a0*/  IMAD.IADD R3, R4, 0x1, R7 ;  /* 0x0000000104037824 */ /* 0x000fca00078e0207 */
[----:B------:R-:W-:-:S05]  /*19b0*/  SEL R3, R3, 0x1f, P0 ;  /* 0x0000001f03037807 */ /* 0x000fca0000000000 */
[----:B------:R-:W-:Y:S04]  /*19c0*/  SHFL.DOWN PT, R6, R22, 0x1, R3 ;  /* 0x0820000016067989 */ /* 0x000fe800000e0003 */
[----:B------:R-:W1:Y:S04]  /*19d0*/  SHFL.DOWN PT, R7, R23, 0x1, R3 ;  /* 0x0820000017077989 */ /* 0x000e6800000e0003 */
[----:B------:R-:W-:Y:S04]  /*19e0*/  SHFL.DOWN PT, R8, R12, 0x1, R3 ;  /* 0x082000000c087989 */ /* 0x000fe800000e0003 */
[----:B------:R-:W2:Y:S04]  /*19f0*/  SHFL.DOWN PT, R9, R13, 0x1, R3 ;  /* 0x082000000d097989 */ /* 0x000ea800000e0003 */
[----:B------:R-:W-:Y:S01]  /*1a00*/  SHFL.DOWN PT, R10, R18, 0x1, R3 ;  /* 0x08200000120a7989 */ /* 0x000fe200000e0003 */
[C---:B0-----:R-:W-:Y:S01]  /*1a10*/  ISETP.GE.AND P0, PT, R2.reuse, R3, PT ;  /* 0x000000030200720c */ /* 0x041fe20003f06270 */
[----:B------:R-:W-:-:S02]  /*1a20*/  VIADD R20, R2, 0x2 ;  /* 0x0000000202147836 */ /* 0x000fc40000000000 */
[----:B------:R-:W0:Y:S01]  /*1a30*/  SHFL.DOWN PT, R11, R19, 0x1, R3 ;  /* 0x08200000130b7989 */ /* 0x000e2200000e0003 */
[----:B------:R-:W-:Y:S01]  /*1a40*/  ISETP.NE.AND P1, PT, R2, RZ, PT ;  /* 0x000000ff0200720c */ /* 0x000fe20003f25270 */
[----:B-1----:R-:W-:-:S12]  /*1a50*/  DADD R6, R6, R22 ;  /* 0x0000000006067229 */ /* 0x002fd80000000016 */
[----:B------:R-:W1:Y:S01]  /*1a60*/  @!P1 S2R R21, SR_CgaCtaId ;  /* 0x0000000000159919 */ /* 0x000e620000008800 */
[----:B--2---:R-:W-:Y:S01]  /*1a70*/  DADD R8, R8, R12 ;  /* 0x0000000008087229 */ /* 0x004fe2000000000c */
[----:B------:R-:W-:Y:S02]  /*1a80*/  FSEL R6, R6, R22, !P0 ;  /* 0x0000001606067208 */ /* 0x000fe40004000000 */
[----:B------:R-:W-:Y:S01]  /*1a90*/  FSEL R7, R7, R23, !P0 ;  /* 0x0000001707077208 */ /* 0x000fe20004000000 */
[----:B0-----:R-:W-:-:S06]  /*1aa0*/  DADD R10, R10, R18 ;  /* 0x000000000a0a7229 */ /* 0x001fcc0000000012 */
[----:B------:R-:W-:Y:S02]  /*1ab0*/  FSEL R8, R8, R12, !P0 ;  /* 0x0000000c08087208 */ /* 0x000fe40004000000 */
[----:B------:R-:W-:Y:S01]  /*1ac0*/  FSEL R9, R9, R13, !P0 ;  /* 0x0000000d09097208 */ /* 0x000fe20004000000 */
[----:B------:R-:W-:Y:S04]  /*1ad0*/  SHFL.DOWN PT, R12, R6, 0x2, R3 ;  /* 0x08400000060c7989 */ /* 0x000fe800000e0003 */
[----:B------:R-:W0:Y:S01]  /*1ae0*/  SHFL.DOWN PT, R13, R7, 0x2, R3 ;  /* 0x08400000070d7989 */ /* 0x000e2200000e0003 */
[----:B------:R-:W-:Y:S02]  /*1af0*/  FSEL R10, R10, R18, !P0 ;  /* 0x000000120a0a7208 */ /* 0x000fe40004000000 */
[----:B------:R-:W-:Y:S01]  /*1b00*/  FSEL R11, R11, R19, !P0 ;  /* 0x000000130b0b7208 */ /* 0x000fe20004000000 */
[----:B------:R-:W-:Y:S01]  /*1b10*/  SHFL.DOWN PT, R14, R8, 0x2, R3 ;  /* 0x08400000080e7989 */ /* 0x000fe200000e0003 */
[----:B------:R-:W-:-:S03]  /*1b20*/  ISETP.GT.AND P0, PT, R20, R3, PT ;  /* 0x000000031400720c */ /* 0x000fc60003f04270 */
[----:B------:R-:W2:Y:S04]  /*1b30*/  SHFL.DOWN PT, R15, R9, 0x2, R3 ;  /* 0x08400000090f7989 */ /* 0x000ea800000e0003 */
[----:B------:R-:W-:Y:S04]  /*1b40*/  SHFL.DOWN PT, R16, R10, 0x2, R3 ;  /* 0x084000000a107989 */ /* 0x000fe800000e0003 */
[----:B------:R-:W3:Y:S01]  /*1b50*/  SHFL.DOWN PT, R17, R11, 0x2, R3 ;  /* 0x084000000b117989 */ /* 0x000ee200000e0003 */
[----:B0-----:R-:W-:Y:S02]  /*1b60*/  DADD R12, R12, R6 ;  /* 0x000000000c0c7229 */ /* 0x001fe40000000006 */
[----:B--2---:R-:W-:-:S08]  /*1b70*/  DADD R18, R14, R8 ;  /* 0x000000000e127229 */ /* 0x004fd00000000008 */
[----:B------:R-:W-:Y:S02]  /*1b80*/  FSEL R6, R6, R12, P0 ;  /* 0x0000000c06067208 */ /* 0x000fe40000000000 */
[----:B------:R-:W-:Y:S01]  /*1b90*/  FSEL R7, R7, R13, P0 ;  /* 0x0000000d07077208 */ /* 0x000fe20000000000 */
[----:B---3--:R-:W-:Y:S01]  /*1ba0*/  DADD R14, R16, R10 ;  /* 0x00000000100e7229 */ /* 0x008fe2000000000a */
[----:B------:R-:W-:Y:S01]  /*1bb0*/  FSEL R12, R8, R18, P0 ;  /* 0x00000012080c7208 */ /* 0x000fe20000000000 */
[----:B------:R-:W-:Y:S01]  /*1bc0*/  SHFL.DOWN PT, R16, R6, 0x4, R3 ;  /* 0x0880000006107989 */ /* 0x000fe200000e0003 */
[----:B------:R-:W-:Y:S01]  /*1bd0*/  FSEL R13, R9, R19, P0 ;  /* 0x00000013090d7208 */ /* 0x000fe20000000000 */
[----:B------:R-:W-:Y:S02]  /*1be0*/  VIADD R18, R2, 0x4 ;  /* 0x0000000402127836 */ /* 0x000fe40000000000 */
[----:B------:R-:W0:Y:S04]  /*1bf0*/  SHFL.DOWN PT, R17, R7, 0x4, R3 ;  /* 0x0880000007117989 */ /* 0x000e2800000e0003 */
[----:B------:R-:W-:-:S02]  /*1c00*/  FSEL R8, R10, R14, P0 ;  /* 0x0000000e0a087208 */ /* 0x000fc40000000000 */
[----:B------:R-:W-:Y:S01]  /*1c10*/  FSEL R9, R11, R15, P0 ;  /* 0x0000000f0b097208 */ /* 0x000fe20000000000 */
        /* <DEDUP_REMOVED lines=8> */
[----:B------:R-:W-:-:S03]  /*1ca0*/  FSEL R7, R7, R17, P0 ;  /* 0x0000001107077208 */ /* 0x000fc60000000000 */
[----:B------:R-:W-:Y:S01]  /*1cb0*/  SHFL.DOWN PT, R16, R6, 0x8, R3 ;  /* 0x0900000006107989 */ /* 0x000fe200000e0003 */
[----:B---3--:R-:W-:Y:S01]  /*1cc0*/  DADD R14, R14, R8 ;  /* 0x000000000e0e7229 */ /* 0x008fe20000000008 */
[----:B------:R-:W-:Y:S02]  /*1cd0*/  FSEL R10, R12, R10, P0 ;  /* 0x0000000a0c0a7208 */ /* 0x000fe40000000000 */
[----:B------:R-:W0:Y:S01]  /*1ce0*/  SHFL.DOWN PT, R17, R7, 0x8, R3 ;  /* 0x0900000007117989 */ /* 0x000e2200000e0003 */
[----:B------:R-:W-:-:S06]  /*1cf0*/  FSEL R11, R13, R11, P0 ;  /* 0x0000000b0d0b7208 */ /* 0x000fcc0000000000 */
[----:B------:R-:W-:Y:S02]  /*1d00*/  FSEL R12, R8, R14, P0 ;  /* 0x0000000e080c7208 */ /* 0x000fe40000000000 */
[----:B------:R-:W-:Y:S01]  /*1d10*/  FSEL R13, R9, R15, P0 ;  /* 0x0000000f090d7208 */ /* 0x000fe20000000000 */
[----:B------:R-:W-:Y:S04]  /*1d20*/  SHFL.DOWN PT, R8, R10, 0x8, R3 ;  /* 0x090000000a087989 */ /* 0x000fe800000e0003 */
[----:B------:R-:W2:Y:S04]  /*1d30*/  SHFL.DOWN PT, R9, R11, 0x8, R3 ;  /* 0x090000000b097989 */ /* 0x000ea800000e0003 */
[----:B------:R-:W-:Y:S04]  /*1d40*/  SHFL.DOWN PT, R14, R12, 0x8, R3 ;  /* 0x090000000c0e7989 */ /* 0x000fe800000e0003 */
[----:B------:R-:W3:Y:S01]  /*1d50*/  SHFL.DOWN PT, R15, R13, 0x8, R3 ;  /* 0x090000000d0f7989 */ /* 0x000ee200000e0003 */
[----:B0-----:R-:W-:-:S02]  /*1d60*/  DADD R16, R16, R6 ;  /* 0x0000000010107229 */ /* 0x001fc40000000006 */
[----:B--2---:R-:W-:Y:S01]  /*1d70*/  DADD R18, R8, R10 ;  /* 0x0000000008127229 */ /* 0x004fe2000000000a */
[C---:B------:R-:W-:Y:S02]  /*1d80*/  VIADD R8, R2.reuse, 0x8 ;  /* 0x0000000802087836 */ /* 0x040fe40000000000 */
[----:B------:R-:W-:-:S03]  /*1d90*/  VIADD R2, R2, 0x10 ;  /* 0x0000001002027836 */ /* 0x000fc60000000000 */
[----:B------:R-:W-:Y:S01]  /*1da0*/  ISETP.GT.AND P0, PT, R8, R3, PT ;  /* 0x000000030800720c */ /* 0x000fe20003f04270 */
[----:B---3--:R-:W-:-:S03]  /*1db0*/  DADD R14, R14, R12 ;  /* 0x000000000e0e7229 */ /* 0x008fc6000000000c */
[----:B------:R-:W-:Y:S02]  /*1dc0*/  FSEL R8, R6, R16, P0 ;  /* 0x0000001006087208 */ /* 0x000fe40000000000 */
[----:B------:R-:W-:Y:S02]  /*1dd0*/  FSEL R9, R7, R17, P0 ;  /* 0x0000001107097208 */ /* 0x000fe40000000000 */
[----:B------:R-:W-:Y:S02]  /*1de0*/  FSEL R6, R10, R18, P0 ;  /* 0x000000120a067208 */ /* 0x000fe40000000000 */
[----:B------:R-:W-:Y:S01]  /*1df0*/  FSEL R7, R11, R19, P0 ;  /* 0x000000130b077208 */ /* 0x000fe20000000000 */
[----:B------:R-:W-:Y:S01]  /*1e00*/  SHFL.DOWN PT, R18, R8, 0x10, R3 ;  /* 0x0a00000008127989 */ /* 0x000fe200000e0003 */
[----:B------:R-:W-:Y:S02]  /*1e10*/  FSEL R10, R12, R14, P0 ;  /* 0x0000000e0c0a7208 */ /* 0x000fe40000000000 */
[----:B------:R-:W-:Y:S01]  /*1e20*/  FSEL R11, R13, R15, P0 ;  /* 0x0000000f0d0b7208 */ /* 0x000fe20000000000 */
[----:B------:R-:W0:Y:S01]  /*1e30*/  SHFL.DOWN PT, R19, R9, 0x10, R3 ;  /* 0x0a00000009137989 */ /* 0x000e2200000e0003 */
[----:B------:R-:W-:-:S03]  /*1e40*/  ISETP.GT.AND P0, PT, R2, R3, PT ;  /* 0x000000030200720c */ /* 0x000fc60003f04270 */
[----:B------:R-:W-:Y:S04]  /*1e50*/  SHFL.DOWN PT, R13, R7, 0x10, R3 ;  /* 0x0a000000070d7989 */ /* 0x000fe800000e0003 */
[----:B------:R-:W2:Y:S04]  /*1e60*/  SHFL.DOWN PT, R12, R6, 0x10, R3 ;  /* 0x0a000000060c7989 */ /* 0x000ea800000e0003 */
[----:B------:R-:W-:Y:S04]  /*1e70*/  SHFL.DOWN PT, R16, R10, 0x10, R3 ;  /* 0x0a0000000a107989 */ /* 0x000fe800000e0003 */
[----:B------:R-:W3:Y:S01]  /*1e80*/  SHFL.DOWN PT, R17, R11, 0x10, R3 ;  /* 0x0a0000000b117989 */ /* 0x000ee200000e0003 */
[----:B0-----:R-:W-:Y:S01]  /*1e90*/  DADD R14, R18, R8 ;  /* 0x00000000120e7229 */ /* 0x001fe20000000008 */
[----:B------:R-:W-:-:S04]  /*1ea0*/  @!P1 MOV R18, 0x400 ;  /* 0x0000040000129802 */ /* 0x000fc80000000f00 */
[----:B-1----:R-:W-:Y:S01]  /*1eb0*/  @!P1 LEA R19, R21, R18, 0x18 ;  /* 0x0000001215139211 */ /* 0x002fe200078ec0ff */
[----:B--2---:R-:W-:-:S04]  /*1ec0*/  DADD R12, R12, R6 ;  /* 0x000000000c0c7229 */ /* 0x004fc80000000006 */
[----:B------:R-:W-:Y:S02]  /*1ed0*/  FSEL R20, R8, R14, P0 ;  /* 0x0000000e08147208 */ /* 0x000fe40000000000 */
[----:B------:R-:W-:Y:S02]  /*1ee0*/  FSEL R21, R9, R15, P0 ;  /* 0x0000000f09157208 */ /* 0x000fe40000000000 */
[----:B------:R-:W-:Y:S01]  /*1ef0*/  @!P1 SHF.R.U32.HI R8, RZ, 0x5, R5 ;  /* 0x00000005ff089819 */ /* 0x000fe20000011605 */
[----:B---3--:R-:W-:Y:S01]  /*1f00*/  DADD R16, R16, R10 ;  /* 0x0000000010107229 */ /* 0x008fe2000000000a */
[----:B------:R-:W-:-:S03]  /*1f10*/  FSEL R24, R6, R12, P0 ;  /* 0x0000000c06187208 */ /* 0x000fc60000000000 */
[----:B------:R-:W-:Y:S01]  /*1f20*/  @!P1 IMAD R19, R8, 0x18, R19 ;  /* 0x0000001808139824 */ /* 0x000fe200078e0213 */
[----:B------:R-:W-:-:S04]  /*1f30*/  FSEL R25, R7, R13, P0 ;  /* 0x0000000d07197208 */ /* 0x000fc80000000000 */
[----:B------:R0:W-:Y:S01]  /*1f40*/  @!P1 STS.64 [R19+0x8], R20 ;  /* 0x0000081413009388 */ /* 0x0001e20000000a00 */
[----:B------:R-:W-:Y:S02]  /*1f50*/  FSEL R2, R10, R16, P0 ;  /* 0x000000100a027208 */ /* 0x000fe40000000000 */
[----:B------:R-:W-:Y:S01]  /*1f60*/  FSEL R3, R11, R17, P0 ;  /* 0x000000110b037208 */ /* 0x000fe20000000000 */
[----:B------:R0:W-:Y:S01]  /*1f70*/  @!P1 STS.64 [R19+0x10], R24 ;  /* 0x0000101813009388 */ /* 0x0001e20000000a00 */
[----:B------:R-:W-:-:S03]  /*1f80*/  ISETP.NE.AND P0, PT, R5, RZ, PT ;  /* 0x000000ff0500720c */ /* 0x000fc60003f05270 */
[----:B------:R0:W-:Y:S01]  /*1f90*/  @!P1 STS.64 [R19+0x18], R2 ;  /* 0x0000180213009388 */ /* 0x0001e20000000a00 */
[----:B------:R-:W-:Y:S09]  /*1fa0*/  BAR.SYNC.DEFER_BLOCKING 0x0 ;  /* 0x0000000000007b1d */ /* 0x000ff20000010000 */
[----:B------:R-:W-:Y:S05]  /*1fb0*/  @P0 BRA `(.L_x_148) ;  /* 0x0000002000500947 */ /* 0x000fea0003800000 */
[C---:B------:R-:W-:Y:S02]  /*1fc0*/  ISETP.GE.U32.AND P6, PT, R4.reuse, 0x21, PT ;  /* 0x000000210400780c */ /* 0x040fe40003fc6070 */
[C---:B------:R-:W-:Y:S02]  /*1fd0*/  ISETP.GE.U32.AND P3, PT, R4.reuse, 0x41, PT ;  /* 0x000000410400780c */ /* 0x040fe40003f66070 */
[C---:B------:R-:W-:Y:S02]  /*1fe0*/  ISETP.GE.U32.AND P1, PT, R4.reuse, 0x61, PT ;  /* 0x000000610400780c */ /* 0x040fe40003f26070 */
[----:B------:R-:W-:Y:S02]  /*1ff0*/  P2R R5, PR, RZ, 0x8 ;  /* 0x00000008ff057803 */ /* 0x000fe40000000000 */
[C---:B------:R-:W-:Y:S02]  /*2000*/  ISETP.GE.U32.AND P2, PT, R4.reuse, 0x81, PT ;  /* 0x000000810400780c */ /* 0x040fe40003f46070 */
[----:B------:R-:W-:-:S02]  /*2010*/  ISETP.GE.U32.AND P3, PT, R4, 0xa1, PT ;  /* 0x000000a10400780c */ /* 0x000fc40003f66070 */
[C---:B------:R-:W-:Y:S02]  /*2020*/  ISETP.GE.U32.AND P4, PT, R4.reuse, 0xc1, PT ;  /* 0x000000c10400780c */ /* 0x040fe40003f86070 */
[----:B------:R-:W-:Y:S01]  /*2030*/  ISETP.GE.U32.AND P5, PT, R4, 0xe1, PT ;  /* 0x000000e10400780c */ /* 0x000fe20003fa6070 */
        /* <DEDUP_REMOVED lines=9> */
.L_x_149:
[----:B------:R-:W-:-:S13]  /*20d0*/  ISETP.GE.U32.AND P6, PT, R4, 0x41, PT ;  /* 0x000000410400780c */ /* 0x000fda0003fc6070 */
        /* <DEDUP_REMOVED lines=9> */
.L_x_150:
        /* <DEDUP_REMOVED lines=9> */
.L_x_151:
        /* <DEDUP_REMOVED lines=9> */
.L_x_152:
        /* <DEDUP_REMOVED lines=9> */
.L_x_153:
        /* <DEDUP_REMOVED lines=9> */
.L_x_154:
        /* <DEDUP_REMOVED lines=10> */
.L_x_136:
[----:B------:R-:W0:Y:S01]  /*2450*/  S2R R2, SR_TID.X ;  /* 0x0000000000027919 */ /* 0x000e220000002100 */
[----:B------:R-:W1:Y:S08]  /*2460*/  LDC.64 R8, c[0x0][0x380] ;  /* 0x0000e000ff087b82 */ /* 0x000e700000000a00 */
[----:B------:R-:W2:Y:S01]  /*2470*/  LDC.64 R10, c[0x0][0x388] ;  /* 0x0000e200ff0a7b82 */ /* 0x000ea20000000a00 */
[----:B0-----:R-:W-:-:S04]  /*2480*/  IMAD R29, R0, 0x200, R2 ;  /* 0x00000200001d7824 */ /* 0x001fc800078e0202 */
[----:B-1----:R-:W-:-:S04]  /*2490*/  IMAD.WIDE.U32 R26, R29, 0x8, R8 ;  /* 0x000000081d1a7825 */ /* 0x002fc800078e0008 */
[----:B--2---:R-:W-:Y:S01]  /*24a0*/  IMAD.WIDE.U32 R28, R29, 0x8, R10 ;  /* 0x000000081d1c7825 */ /* 0x004fe200078e000a */
[----:B------:R-:W2:Y:S04]  /*24b0*/  LDG.E.64 R14, desc[UR6][R26.64+0x800] ;  /* 0x000800061a0e7981 */ /* 0x000ea8000c1e1b00 */
[----:B------:R-:W3:Y:S04]  /*24c0*/  LDG.E.64 R22, desc[UR6][R28.64+0x800] ;  /* 0x000800061c167981 */ /* 0x000ee8000c1e1b00 */
[----:B------:R-:W4:Y:S04]  /*24d0*/  LDG.E.64 R18, desc[UR6][R26.64] ;  /* 0x000000061a127981 */ /* 0x000f28000c1e1b00 */
[----:B------:R-:W5:Y:S01]  /*24e0*/  LDG.E.64 R8, desc[UR6][R28.64] ;  /* 0x000000061c087981 */ /* 0x000f62000c1e1b00 */
[----:B------:R-:W-:Y:S01]  /*24f0*/  ISETP.GE.U32.AND P0, PT, R4, R3, PT ;  /* 0x000000030400720c */ /* 0x000fe20003f06070 */
[----:B--2---:R-:W-:-:S02]  /*2500*/  DMUL R20, R14, R14 ;  /* 0x0000000e0e147228 */ /* 0x004fc40000000000 */
[----:B---3--:R-:W-:-:S06]  /*2510*/  DMUL R16, R22, R22 ;  /* 0x0000001616107228 */ /* 0x008fcc0000000000 */
[-C--:B------:R-:W-:Y:S02]  /*2520*/  DMUL R24, R14, R20.reuse ;  /* 0x000000140e187228 */ /* 0x080fe40000000000 */
[C---:B------:R-:W-:Y:S02]  /*2530*/  DMUL R20, R22.reuse, R20 ;  /* 0x0000001416147228 */ /* 0x040fe40000000000 */
[----:B------:R-:W-:Y:S02]  /*2540*/  DMUL R16, R22, R16 ;  /* 0x0000001016107228 */ /* 0x000fe40000000000 */
[----:B----4-:R-:W-:Y:S02]  /*2550*/  DMUL R10, R18, R18 ;  /* 0x00000012120a7228 */ /* 0x010fe40000000000 */
[----:B-----5:R-:W-:Y:S02]  /*2560*/  DMUL R12, R8, R8 ;  /* 0x00000008080c7228 */ /* 0x020fe40000000000 */
[----:B------:R-:W-:-:S02]  /*2570*/  DMUL R14, R14, R24 ;  /* 0x000000180e0e7228 */ /* 0x000fc40000000000 */
[C---:B------:R-:W-:Y:S02]  /*2580*/  DMUL R16, R22.reuse, R16 ;  /* 0x0000001016107228 */ /* 0x040fe40000000000 */
[----:B------:R-:W-:Y:S02]  /*2590*/  DMUL R22, R22, R20 ;  /* 0x0000001416167228 */ /* 0x000fe40000000000 */
[----:B------:R-:W-:Y:S02]  /*25a0*/  DMUL R20, R18, R10 ;  /* 0x0000000a12147228 */ /* 0x000fe40000000000 */
[C---:B------:R-:W-:Y:S02]  /*25b0*/  DMUL R12, R8.reuse, R12 ;  /* 0x0000000c080c7228 */ /* 0x040fe40000000000 */
[----:B------:R-:W-:-:S04]  /*25c0*/  DMUL R10, R8, R10 ;  /* 0x0000000a080a7228 */ /* 0x000fc80000000000 */
[----:B------:R-:W-:Y:S02]  /*25d0*/  DFMA R18, R18, R20, R14 ;  /* 0x000000141212722b */ /* 0x000fe4000000000e */
[C---:B------:R-:W-:Y:S02]  /*25e0*/  DFMA R16, R8.reuse, R12, R16 ;  /* 0x0000000c0810722b */ /* 0x040fe40000000010 */
[----:B------:R-:W-:Y:S01]  /*25f0*/  DFMA R22, R8, R10, R22 ;  /* 0x0000000a0816722b */ /* 0x000fe20000000016 */
[----:B------:R-:W-:Y:S10]  /*2600*/  @!P0 BRA `(.L_x_155) ;  /* 0x0000001000bc8947 */ /* 0x000ff40003800000 */
[--C-:B------:R-:W-:Y:S01]  /*2610*/  IMAD R5, R0, 0x200, R3.reuse ;  /* 0x0000020000057824 */ /* 0x100fe200078e0203 */
[----:B------:R-:W-:Y:S01]  /*2620*/  LOP3.LUT R8, RZ, R2, RZ, 0x33, !PT ;  /* 0x00000002ff087212 */ /* 0x000fe200078e33ff */
[----:B------:R-:W-:Y:S01]  /*2630*/  VIADD R4, R6, 0xfffffe00 ;  /* 0xfffffe0006047836 */ /* 0x000fe20000000000 */
[----:B------:R-:W0:Y:S01]  /*2640*/  LDCU.128 UR8, c[0x0][0x380] ;  /* 0x00007000ff0877ac */ /* 0x000e220008000c00 */
[C---:B------:R-:W-:Y:S01]  /*2650*/  IMAD.IADD R9, R3.reuse, 0x1, R2 ;  /* 0x0000000103097824 */ /* 0x040fe200078e0202 */
[----:B------:R-:W-:Y:S01]  /*2660*/  IADD3 R11, PT, PT, -R3, R6, R8 ;  /* 0x00000006030b7210 */ /* 0x000fe20007ffe108 */
[----:B------:R-:W-:Y:S01]  /*2670*/  IMAD.MOV.U32 R13, RZ, RZ, R3 ;  /* 0x000000ffff0d7224 */ /* 0x000fe200078e0003 */
[----:B------:R-:W-:Y:S01]  /*2680*/  ISETP.GT.U32.AND P0, PT, R5, R4, PT ;  /* 0x000000040500720c */ /* 0x000fe20003f04070 */
[C---:B------:R-:W-:Y:S01]  /*2690*/  IMAD R9, R0.reuse, 0x200, R9 ;  /* 0x0000020000097824 */ /* 0x040fe200078e0209 */
[----:B------:R-:W-:Y:S01]  /*26a0*/  UMOV UR4, URZ ;  /* 0x000000ff00047c82 */ /* 0x000fe20008000000 */
[----:B------:R-:W-:-:S02]  /*26b0*/  IMAD R3, R0, -0x200, R11 ;  /* 0xfffffe0000037824 */ /* 0x000fc400078e020b */
[----:B------:R-:W-:-:S08]  /*26c0*/  VIADD R25, R9, 0x400 ;  /* 0x0000040009197836 */ /* 0x000fd00000000000 */
[----:B------:R-:W-:Y:S05]  /*26d0*/  @P0 BRA `(.L_x_156) ;  /* 0x0000000000a40947 */ /* 0x000fea0003800000 */
.L_x_157:
[----:B------:R-:W-:-:S05]  /*26e0*/  IADD3 R10, P0, PT, R2, R5, RZ ;  /* 0x00000005020a7210 */ /* 0x000fca0007f1e0ff */
[----:B------:R-:W-:Y:S02]  /*26f0*/  IMAD.X R7, RZ, RZ, RZ, P0 ;  /* 0x000000ffff077224 */ /* 0x000fe400000e06ff */
[----:B------:R-:W-:-:S03]  /*2700*/  IMAD.SHL.U32 R28, R10, 0x8, RZ ;  /* 0x000000080a1c7824 */ /* 0x000fc600078e00ff */
[----:B------:R-:W-:Y:S02]  /*2710*/  SHF.L.U64.HI R10, R10, 0x3, R7 ;  /* 0x000000030a0a7819 */ /* 0x000fe40000010207 */
[----:B0-----:R-:W-:-:S04]  /*2720*/  IADD3 R8, P0, PT, R28, UR8, RZ ;  /* 0x000000081c087c10 */ /* 0x001fc8000ff1e0ff */
[----:B------:R-:W-:-:S05]  /*2730*/  IADD3.X R9, PT, PT, R10, UR9, RZ, P0, !PT ;  /* 0x000000090a097c10 */ /* 0x000fca00087fe4ff */
[----:B------:R-:W2:Y:S01]  /*2740*/  LDG.E.64 R6, desc[UR6][R8.64] ;  /* 0x0000000608067981 */ /* 0x000ea2000c1e1b00 */
[----:B------:R-:W-:-:S04]  /*2750*/  IADD3 R28, P0, PT, R28, UR10, RZ ;  /* 0x0000000a1c1c7c10 */ /* 0x000fc8000ff1e0ff */
[----:B------:R-:W-:-:S05]  /*2760*/  IADD3.X R29, PT, PT, R10, UR11, RZ, P0, !PT ;  /* 0x0000000b0a1d7c10 */ /* 0x000fca00087fe4ff */
[----:B------:R-:W3:Y:S04]  /*2770*/  LDG.E.64 R14, desc[UR6][R28.64] ;  /* 0x000000061c0e7981 */ /* 0x000ee8000c1e1b00 */
[----:B------:R-:W4:Y:S04]  /*2780*/  LDG.E.64 R8, desc[UR6][R8.64+0x800] ;  /* 0x0008000608087981 */ /* 0x000f28000c1e1b00 */
[----:B------:R-:W5:Y:S01]  /*2790*/  LDG.E.64 R10, desc[UR6][R28.64+0x800] ;  /* 0x000800061c0a7981 */ /* 0x000f62000c1e1b00 */
[----:B--2---:R-:W-:-:S08]  /*27a0*/  DMUL R12, R6, R6 ;  /* 0x00000006060c7228 */ /* 0x004fd00000000000 */
[----:B------:R-:W-:-:S08]  /*27b0*/  DMUL R26, R6, R12 ;  /* 0x0000000c061a7228 */ /* 0x000fd00000000000 */
[----:B------:R-:W-:Y:S01]  /*27c0*/  DFMA R26, R6, R26, R18 ;  /* 0x0000001a061a722b */ /* 0x000fe20000000012 */
[----:B------:R-:W0:Y:S01]  /*27d0*/  LDC.64 R6, c[0x0][0x3b0] ;  /* 0x0000ec00ff067b82 */ /* 0x000e220000000a00 */
[----:B---3--:R-:W-:Y:S02]  /*27e0*/  DMUL R20, R14, R14 ;  /* 0x0000000e0e147228 */ /* 0x008fe40000000000 */
[----:B----4-:R-:W-:Y:S02]  /*27f0*/  DMUL R18, R8, R8 ;  /* 0x0000000808127228 */ /* 0x010fe40000000000 */
[----:B------:R-:W-:-:S04]  /*2800*/  DMUL R12, R14, R12 ;  /* 0x0000000c0e0c7228 */ /* 0x000fc80000000000 */
[----:B------:R-:W-:Y:S02]  /*2810*/  DMUL R20, R14, R20 ;  /* 0x000000140e147228 */ /* 0x000fe40000000000 */
[----:B------:R-:W-:Y:S02]  /*2820*/  DMUL R18, R8, R18 ;  /* 0x0000001208127228 */ /* 0x000fe40000000000 */
[----:B------:R-:W-:-:S04]  /*2830*/  DFMA R12, R14, R12, R22 ;  /* 0x0000000c0e0c722b */ /* 0x000fc80000000016 */
[----:B------:R-:W-:Y:S02]  /*2840*/  DFMA R20, R14, R20, R16 ;  /* 0x000000140e14722b */ /* 0x000fe40000000010 */
[----:B------:R-:W-:Y:S02]  /*2850*/  DFMA R18, R8, R18, R26 ;  /* 0x000000120812722b */ /* 0x000fe4000000001a */
[----:B-----5:R-:W-:Y:S01]  /*2860*/  DMUL R16, R10, R10 ;  /* 0x0000000a0a107228 */ /* 0x020fe20000000000 */
[----:B0-----:R-:W-:Y:S02]  /*2870*/  IMAD.IADD R14, R6, 0x1, -R5 ;  /* 0x00000001060e7824 */ /* 0x001fe400078e0a05 */
[----:B------:R-:W-:Y:S01]  /*2880*/  IMAD.SHL.U32 R24, R7, 0x200, RZ ;  /* 0x0000020007187824 */ /* 0x000fe200078e00ff */
[----:B------:R-:W-:-:S04]  /*2890*/  DMUL R8, R8, R8 ;  /* 0x0000000808087228 */ /* 0x000fc80000000000 */
[----:B------:R-:W-:Y:S01]  /*28a0*/  ISETP.GE.U32.AND P0, PT, R14, R24, PT ;  /* 0x000000180e00720c */ /* 0x000fe20003f06070 */
[----:B------:R-:W-:-:S03]  /*28b0*/  DMUL R16, R10, R16 ;  /* 0x000000100a107228 */ /* 0x000fc60000000000 */
[----:B------:R-:W-:-:S05]  /*28c0*/  DMUL R8, R10, R8 ;  /* 0x000000080a087228 */ /* 0x000fca0000000000 */
[----:B------:R-:W-:-:S03]  /*28d0*/  DFMA R16, R10, R16, R20 ;  /* 0x000000100a10722b */ /* 0x000fc60000000014 */
[----:B------:R-:W-:Y:S01]  /*28e0*/  DFMA R22, R10, R8, R12 ;  /* 0x000000080a16722b */ /* 0x000fe2000000000c */
[----:B------:R-:W-:Y:S10]  /*28f0*/  @!P0 BRA `(.L_x_155) ;  /* 0x0000001000008947 */ /* 0x000ff40003800000 */
[C---:B------:R-:W-:Y:S01]  /*2900*/  IMAD.IADD R5, R24.reuse, 0x1, R5 ;  /* 0x0000000118057824 */ /* 0x040fe200078e0205 */
[----:B------:R-:W-:Y:S01]  /*2910*/  UIADD3 UR4, UPT, UPT, UR4, 0x1, URZ ;  /* 0x0000000104047890 */ /* 0x000fe2000fffe0ff */
[----:B------:R-:W-:Y:S02]  /*2920*/  IMAD.IADD R25, R24, 0x1, R25 ;  /* 0x0000000118197824 */ /* 0x000fe400078e0219 */
[----:B------:R-:W-:Y:S01]  /*2930*/  IMAD.IADD R3, R3, 0x1, -R24 ;  /* 0x0000000103037824 */ /* 0x000fe200078e0a18 */
[----:B------:R-:W-:-:S13]  /*2940*/  ISETP.GT.U32.AND P0, PT, R5, R4, PT ;  /* 0x000000040500720c */ /* 0x000fda0003f04070 */
[----:B------:R-:W-:Y:S05]  /*2950*/  @!P0 BRA `(.L_x_157) ;  /* 0xfffffffc00608947 */ /* 0x000fea000383ffff */
[----:B------:R-:W-:-:S07]  /*2960*/  IMAD.MOV.U32 R13, RZ, RZ, R24 ;  /* 0x000000ffff0d7224 */ /* 0x000fce00078e0018 */
.L_x_156:
[----:B------:R-:W-:Y:S01]  /*2970*/  IMAD.IADD R9, R6, 0x1, -R5 ;  /* 0x0000000106097824 */ /* 0x000fe200078e0a05 */
[----:B------:R-:W-:Y:S04]  /*2980*/  BSSY.RECONVERGENT B1, `(.L_x_155) ;  /* 0x00000f7000017945 */ /* 0x000fe80003800200 */
[----:B------:R-:W-:-:S04]  /*2990*/  ISETP.GE.AND P0, PT, R2, R9, PT ;  /* 0x000000090200720c */ /* 0x000fc80003f06270 */
[----:B------:R-:W-:-:S13]  /*29a0*/  ISETP.GE.U32.OR P0, PT, R5, R6, P0 ;  /* 0x000000060500720c */ /* 0x000fda0000706470 */
[----:B------:R-:W-:Y:S05]  /*29b0*/  @P0 BRA `(.L_x_158) ;  /* 0x0000000c00cc0947 */ /* 0x000fea0003800000 */
[----:B------:R-:W-:Y:S01]  /*29c0*/  LOP3.LUT R9, RZ, R2, RZ, 0x33, !PT ;  /* 0x00000002ff097212 */ /* 0x000fe200078e33ff */
[----:B------:R-:W-:Y:S01]  /*29d0*/  IMAD R13, R0, 0x200, R13 ;  /* 0x00000200000d7824 */ /* 0x000fe200078e020d */
[----:B------:R-:W-:Y:S01]  /*29e0*/  BSSY.RECONVERGENT B2, `(.L_x_159) ;  /* 0x000007f000027945 */ /* 0x000fe20003800200 */
[----:B------:R-:W-:Y:S02]  /*29f0*/  IMAD R4, R7, UR4, RZ ;  /* 0x0000000407047c24 */ /* 0x000fe4000f8e02ff */
[----:B------:R-:W-:-:S04]  /*2a00*/  IMAD.IADD R6, R9, 0x1, R6 ;  /* 0x0000000109067824 */ /* 0x000fc800078e0206 */
[----:B------:R-:W-:-:S04]  /*2a10*/  IMAD.IADD R13, R6, 0x1, -R13 ;  /* 0x00000001060d7824 */ /* 0x000fc800078e0a0d */
[----:B------:R-:W-:-:S05]  /*2a20*/  IMAD R4, R4, -0x200, R13 ;  /* 0xfffffe0004047824 */ /* 0x000fca00078e020d */
[C---:B------:R-:W-:Y:S02]  /*2a30*/  ISETP.GE.U32.AND P0, PT, R4.reuse, 0x700, PT ;  /* 0x000007000400780c */ /* 0x040fe40003f06070 */
[----:B------:R-:W-:Y:S01]  /*2a40*/  LEA.HI R7, R4, 0x1, RZ, 0x18 ;  /* 0x0000000104077811 */ /* 0x000fe200078fc0ff */
[----:B------:R-:W-:-:S03]  /*2a50*/  IMAD.MOV.U32 R4, RZ, RZ, R2 ;  /* 0x000000ffff047224 */ /* 0x000fc600078e0002 */
[----:B------:R-:W-:-:S07]  /*2a60*/  LOP3.LUT R24, R7, 0x7, RZ, 0xc0, !PT ;  /* 0x0000000707187812 */ /* 0x000fce00078ec0ff */
[----:B------:R-:W-:Y:S05]  /*2a70*/  @!P0 BRA `(.L_x_160) ;  /* 0x0000000400d48947 */ /* 0x000fea0003800000 */
[----:B------:R-:W-:Y:S01]  /*2a80*/  LEA.HI R3, R3, 0x1, RZ, 0x18 ;  /* 0x0000000103037811 */ /* 0x000fe200078fc0ff */
[----:B------:R-:W-:Y:S01]  /*2a90*/  BSSY.RECONVERGENT B3, `(.L_x_161) ;  /* 0x0000072000037945 */ /* 0x000fe20003800200 */
[----:B------:R-:W-:Y:S02]  /*2aa0*/  LOP3.LUT R4, R2, 0x400, RZ, 0xfc, !PT ;  /* 0x0000040002047812 */ /* 0x000fe400078efcff */
[----:B------:R-:W-:-:S05]  /*2ab0*/  LOP3.LUT R3, R3, 0x1fffff8, RZ, 0xc0, !PT ;  /* 0x01fffff803037812 */ /* 0x000fca00078ec0ff */
[----:B------:R-:W-:-:S07]  /*2ac0*/  IMAD.MOV R26, RZ, RZ, -R3 ;  /* 0x000000ffff1a7224 */ /* 0x000fce00078e0a03 */
.L_x_162:
[----:B------:R-:W1:Y:S01]  /*2ad0*/  LDC.64 R14, c[0x0][0x380] ;  /* 0x0000e000ff0e7b82 */ /* 0x000e620000000a00 */
[----:B------:R-:W-:-:S07]  /*2ae0*/  VIADD R3, R25, 0xfffffc00 ;  /* 0xfffffc0019037836 */ /* 0x000fce0000000000 */
[----:B------:R-:W2:Y:S01]  /*2af0*/  LDC.64 R8, c[0x0][0x388] ;  /* 0x0000e200ff087b82 */ /* 0x000ea20000000a00 */
[----:B-1----:R-:W-:-:S06]  /*2b00*/  IMAD.WIDE.U32 R20, R3, 0x8, R14 ;  /* 0x0000000803147825 */ /* 0x002fcc00078e000e */
[----:B------:R-:W3:Y:S02]  /*2b10*/  LDG.E.64 R20, desc[UR6][R20.64] ;  /* 0x0000000614147981 */ /* 0x000ee4000c1e1b00 */
[----:B---3--:R-:W-:-:S08]  /*2b20*/  DMUL R10, R20, R20 ;  /* 0x00000014140a7228 */ /* 0x008fd00000000000 */
[----:B------:R-:W-:-:S08]  /*2b30*/  DMUL R12, R20, R10 ;  /* 0x0000000a140c7228 */ /* 0x000fd00000000000 */
[----:B------:R-:W-:Y:S01]  /*2b40*/  DFMA R18, R20, R12, R18 ;  /* 0x0000000c1412722b */ /* 0x000fe20000000012 */
[----:B--2---:R-:W-:-:S06]  /*2b50*/  IMAD.WIDE.U32 R20, R3, 0x8, R8 ;  /* 0x0000000803147825 */ /* 0x004fcc00078e0008 */
        /* <DEDUP_REMOVED lines=39> */
[----:B------:R-:W2:Y:S02]  /*2dd0*/  LDG.E.64 R20, desc[UR6][R20.64] ;  /* 0x0000000614147981 */ /* 0x000ea4000c1e1b00 */
        /* <DEDUP_REMOVED lines=38> */
[----:B------:R-:W-:-:S04]  /*3040*/  VIADD R3, R25, 0x300 ;  /* 0x0000030019037836 */ /* 0x000fc80000000000 */
        /* <DEDUP_REMOVED lines=22> */
[----:B0-----:R-:W-:Y:S05]  /*31b0*/  BSYNC.RECONVERGENT B3 ;  /* 0x0000000000037941 */ /* 0x001fea0003800200 */
.L_x_161:
[----:B------:R-:W-:-:S07]  /*31c0*/  VIADD R4, R4, 0xfffffc00 ;  /* 0xfffffc0004047836 */ /* 0x000fce0000000000 */
.L_x_160:
[----:B0-----:R-:W-:Y:S05]  /*31d0*/  BSYNC.RECONVERGENT B2 ;  /* 0x0000000000027941 */ /* 0x001fea0003800200 */
.L_x_159:
[----:B------:R-:W-:-:S13]  /*31e0*/  ISETP.NE.AND P0, PT, R24, RZ, PT ;  /* 0x000000ff1800720c */ /* 0x000fda0003f05270 */
[----:B------:R-:W-:Y:S05]  /*31f0*/  @!P0 BRA `(.L_x_158) ;  /* 0x0000000400bc8947 */ /* 0x000fea0003800000 */
[----:B------:R-:W-:Y:S01]  /*3200*/  ISETP.GE.U32.AND P0, PT, R24, 0x4, PT ;  /* 0x000000041800780c */ /* 0x000fe20003f06070 */
[----:B------:R-:W-:Y:S01]  /*3210*/  BSSY.RECONVERGENT B2, `(.L_x_163) ;  /* 0x000003a000027945 */ /* 0x000fe20003800200 */
[----:B------:R-:W-:-:S11]  /*3220*/  LOP3.LUT P1, R7, R7, 0x3, RZ, 0xc0, !PT ;  /* 0x0000000307077812 */ /* 0x000fd6000782c0ff */
[----:B------:R-:W-:Y:S05]  /*3230*/  @!P0 BRA `(.L_x_164) ;  /* 0x0000000000dc8947 */ /* 0x000fea0003800000 */
[----:B------:R-:W0:Y:S01]  /*3240*/  LDC.64 R8, c[0x0][0x380] ;  /* 0x0000e000ff087b82 */ /* 0x000e220000000a00 */
[----:B------:R-:W-:-:S07]  /*3250*/  IMAD.IADD R3, R4, 0x1, R5 ;  /* 0x0000000104037824 */ /* 0x000fce00078e0205 */
        /* <DEDUP_REMOVED lines=25> */
[----:B------:R-:W2:Y:S01]  /*33f0*/  LDG.E.64 R18, desc[UR6][R18.64] ;  /* 0x0000000612127981 */ /* 0x000ea2000c1e1b00 */
[----:B------:R-:W-:Y:S02]  /*3400*/  IMAD.WIDE.U32 R26, R26, 0x8, R10 ;  /* 0x000000081a1a7825 */ /* 0x000fe400078e000a */
[----:B------:R-:W-:-:S04]  /*3410*/  DMUL R22, R16, R22 ;  /* 0x0000001610167228 */ /* 0x000fc80000000000 */
[----:B------:R-:W3:Y:S01]  /*3420*/  LDG.E.64 R26, desc[UR6][R26.64] ;  /* 0x000000061a1a7981 */ /* 0x000ee2000c1e1b00 */
[----:B------:R-:W-:-:S03]  /*3430*/  IMAD.WIDE.U32 R8, R3, 0x8, R8 ;  /* 0x0000000803087825 */ /* 0x000fc600078e0008 */
[C---:B------:R-:W-:Y:S01]  /*3440*/  DFMA R20, R16.reuse, R22, R20 ;  /* 0x000000161014722b */ /* 0x040fe20000000014 */
[----:B------:R-:W-:Y:S02]  /*3450*/  IMAD.WIDE.U32 R22, R3, 0x8, R10 ;  /* 0x0000000803167825 */ /* 0x000fe400078e000a */
[----:B------:R-:W4:Y:S04]  /*3460*/  LDG.E.64 R8, desc[UR6][R8.64] ;  /* 0x0000000608087981 */ /* 0x000f28000c1e1b00 */
[----:B------:R-:W5:Y:S01]  /*3470*/  LDG.E.64 R22, desc[UR6][R22.64] ;  /* 0x0000000616167981 */ /* 0x000f62000c1e1b00 */
[----:B------:R-:W-:-:S08]  /*3480*/  DMUL R12, R16, R12 ;  /* 0x0000000c100c7228 */ /* 0x000fd00000000000 */
[----:B------:R-:W-:Y:S01]  /*3490*/  DFMA R14, R16, R12, R14 ;  /* 0x0000000c100e722b */ /* 0x000fe2000000000e */
[----:B------:R-:W-:Y:S01]  /*34a0*/  VIADD R4, R4, 0x400 ;  /* 0x0000040004047836 */ /* 0x000fe20000000000 */
[----:B--2---:R-:W-:Y:S02]  /*34b0*/  DMUL R10, R18, R18 ;  /* 0x00000012120a7228 */ /* 0x004fe40000000000 */
[----:B---3--:R-:W-:-:S06]  /*34c0*/  DMUL R12, R26, R26 ;  /* 0x0000001a1a0c7228 */ /* 0x008fcc0000000000 */
[----:B------:R-:W-:Y:S02]  /*34d0*/  DMUL R16, R18, R10 ;  /* 0x0000000a12107228 */ /* 0x000fe40000000000 */
[----:B------:R-:W-:-:S06]  /*34e0*/  DMUL R12, R26, R12 ;  /* 0x0000000c1a0c7228 */ /* 0x000fcc0000000000 */
[----:B------:R-:W-:Y:S02]  /*34f0*/  DFMA R18, R18, R16, R24 ;  /* 0x000000101212722b */ /* 0x000fe40000000018 */
[----:B------:R-:W-:Y:S02]  /*3500*/  DMUL R24, R26, R10 ;  /* 0x0000000a1a187228 */ /* 0x000fe40000000000 */
[----:B-----5:R-:W-:Y:S02]  /*3510*/  DMUL R10, R22, R22 ;  /* 0x00000016160a7228 */ /* 0x020fe40000000000 */
[----:B----4-:R-:W-:Y:S02]  /*3520*/  DMUL R16, R8, R8 ;  /* 0x0000000808107228 */ /* 0x010fe40000000000 */
[C---:B------:R-:W-:Y:S02]  /*3530*/  DFMA R12, R26.reuse, R12, R20 ;  /* 0x0000000c1a0c722b */ /* 0x040fe40000000014 */
[----:B------:R-:W-:-:S02]  /*3540*/  DFMA R14, R26, R24, R14 ;  /* 0x000000181a0e722b */ /* 0x000fc4000000000e */
[----:B------:R-:W-:Y:S02]  /*3550*/  DMUL R20, R22, R10 ;  /* 0x0000000a16147228 */ /* 0x000fe40000000000 */
[-C--:B------:R-:W-:Y:S02]  /*3560*/  DMUL R24, R8, R16.reuse ;  /* 0x0000001008187228 */ /* 0x080fe40000000000 */
[----:B------:R-:W-:-:S04]  /*3570*/  DMUL R10, R22, R16 ;  /* 0x00000010160a7228 */ /* 0x000fc80000000000 */
[----:B------:R-:W-:Y:S02]  /*3580*/  DFMA R16, R22, R20, R12 ;  /* 0x000000141610722b */ /* 0x000fe4000000000c */
[----:B------:R-:W-:Y:S02]  /*3590*/  DFMA R18, R8, R24, R18 ;  /* 0x000000180812722b */ /* 0x000fe40000000012 */
[----:B------:R-:W-:-:S11]  /*35a0*/  DFMA R22, R22, R10, R14 ;  /* 0x0000000a1616722b */ /* 0x000fd6000000000e */
.L_x_164:
[----:B------:R-:W-:Y:S05]  /*35b0*/  BSYNC.RECONVERGENT B2 ;  /* 0x0000000000027941 */ /* 0x000fea0003800200 */
.L_x_163:
[----:B------:R-:W-:Y:S05]  /*35c0*/  @!P1 BRA `(.L_x_158) ;  /* 0x0000000000c89947 */ /* 0x000fea0003800000 */
[----:B------:R-:W-:Y:S01]  /*35d0*/  ISETP.NE.AND P1, PT, R7, 0x1, PT ;  /* 0x000000010700780c */ /* 0x000fe20003f25270 */
[----:B------:R-:W-:Y:S01]  /*35e0*/  BSSY.RECONVERGENT B2, `(.L_x_165) ;  /* 0x0000020000027945 */ /* 0x000fe20003800200 */
[----:B------:R-:W-:-:S11]  /*35f0*/  LOP3.LUT P0, RZ, R6, 0x100, RZ, 0xc0, !PT ;  /* 0x0000010006ff7812 */ /* 0x000fd6000780c0ff */
[----:B------:R-:W-:Y:S05]  /*3600*/  @!P1 BRA `(.L_x_166) ;  /* 0x0000000000749947 */ /* 0x000fea0003800000 */
[----:B------:R-:W0:Y:S01]  /*3610*/  LDC.64 R8, c[0x0][0x380] ;  /* 0x0000e000ff087b82 */ /* 0x000e220000000a00 */
[----:B------:R-:W-:-:S07]  /*3620*/  IMAD.IADD R3, R4, 0x1, R5 ;  /* 0x0000000104037824 */ /* 0x000fce00078e0205 */
        /* <DEDUP_REMOVED lines=27> */
.L_x_166:
[----:B------:R-:W-:Y:S05]  /*37e0*/  BSYNC.RECONVERGENT B2 ;  /* 0x0000000000027941 */ /* 0x000fea0003800200 */
.L_x_165:
[----:B------:R-:W-:Y:S05]  /*37f0*/  @P0 BRA `(.L_x_158) ;  /* 0x00000000003c0947 */ /* 0x000fea0003800000 */
[----:B------:R-:W0:Y:S01]  /*3800*/  LDC.64 R6, c[0x0][0x380] ;  /* 0x0000e000ff067b82 */ /* 0x000e220000000a00 */
[----:B------:R-:W-:-:S07]  /*3810*/  IMAD.IADD R3, R4, 0x1, R5 ;  /* 0x0000000104037824 */ /* 0x000fce00078e0205 */
        /* <DEDUP_REMOVED lines=13> */
.L_x_158:
[----:B0-----:R-:W-:Y:S05]  /*38f0*/  BSYNC.RECONVERGENT B1 ;  /* 0x0000000000017941 */ /* 0x001fea0003800200 */
.L_x_155:
        /* <DEDUP_REMOVED lines=59> */
[----:B------:R-:W-:Y:S01]  /*3cb0*/  @!P1 MOV R5, 0x400 ;  /* 0x0000040000059802 */ /* 0x000fe20000000f00 */
        /* <DEDUP_REMOVED lines=11> */
[----:B------:R-:W-:Y:S01]  /*3d70*/  ISETP.NE.AND P0, PT, R2, RZ, PT ;  /* 0x000000ff0200720c */ /* 0x000fe20003f05270 */
[----:B------:R-:W2:Y:S01]  /*3d80*/  SHFL.DOWN PT, R17, R11, 0x10, 0x1f ;  /* 0x0a001f000b117f89 */ /* 0x000ea200000e0000 */
[----:B0-----:R-:W-:-:S03]  /*3d90*/  @!P1 LEA R5, R4, R5, 0x18 ;  /* 0x0000000504059211 */ /* 0x001fc600078ec0ff */
[----:B------:R-:W-:Y:S01]  /*3da0*/  SHFL.DOWN PT, R12, R6, 0x10, 0x1f ;  /* 0x0a001f00060c7f89 */ /* 0x000fe200000e0000 */
[----:B------:R-:W-:-:S03]  /*3db0*/  @!P1 SHF.R.U32.HI R4, RZ, 0x5, R2 ;  /* 0x00000005ff049819 */ /* 0x000fc60000011602 */
[----:B------:R-:W0:Y:S02]  /*3dc0*/  SHFL.DOWN PT, R13, R7, 0x10, 0x1f ;  /* 0x0a001f00070d7f89 */ /* 0x000e2400000e0000 */
[----:B------:R-:W-:Y:S01]  /*3dd0*/  @!P1 IMAD R5, R4, 0x18, R5 ;  /* 0x0000001804059824 */ /* 0x000fe200078e0205 */
[----:B-1----:R-:W-:-:S07]  /*3de0*/  DADD R14, R14, R8 ;  /* 0x000000000e0e7229 */ /* 0x002fce0000000008 */
[----:B------:R1:W-:Y:S01]  /*3df0*/  @!P1 STS.64 [R5+0x8], R14 ;  /* 0x0000080e05009388 */ /* 0x0003e20000000a00 */
[----:B--2---:R-:W-:-:S07]  /*3e00*/  DADD R16, R16, R10 ;  /* 0x0000000010107229 */ /* 0x004fce000000000a */
[----:B------:R1:W-:Y:S01]  /*3e10*/  @!P1 STS.64 [R5+0x10], R16 ;  /* 0x0000101005009388 */ /* 0x0003e20000000a00 */
[----:B0-----:R-:W-:-:S07]  /*3e20*/  DADD R12, R12, R6 ;  /* 0x000000000c0c7229 */ /* 0x001fce0000000006 */
        /* <DEDUP_REMOVED lines=9> */
[----:B-1----:R-:W-:Y:S06]  /*3ec0*/  @P0 BRA `(.L_x_148) ;  /* 0x00000000008c0947 */ /* 0x002fec0003800000 */
        /* <DEDUP_REMOVED lines=34> */
[----:B------:R-:W-:-:S11]  /*40f0*/  DADD R2, R6, R4 ;  /* 0x0000000006027229 */ /* 0x000fd60000000004 */
.L_x_148:
[----:B------:R-:W-:Y:S05]  /*4100*/  BSYNC.RECONVERGENT B0 ;  /* 0x0000000000007941 */ /* 0x000fea0003800200 */
.L_x_135:
[----:B------:R-:W-:Y:S05]  /*4110*/  @P0 EXIT ;  /* 0x000000000000094d */ /* 0x000fea0003800000 */
[----:B------:R-:W1:Y:S02]  /*4120*/  LDC.64 R4, c[0x0][0x390] ;  /* 0x0000e400ff047b82 */ /* 0x000e640000000a00 */
[----:B-1----:R-:W-:-:S05]  /*4130*/  IMAD.WIDE.U32 R4, R0, 0x18, R4 ;  /* 0x0000001800047825 */ /* 0x002fca00078e0004 */
[----:B------:R-:W-:Y:S04]  /*4140*/  STG.E.64 desc[UR6][R4.64], R20 ;  /* 0x0000001404007986 */ /* 0x000fe8000c101b06 */
[----:B------:R-:W-:Y:S04]  /*4150*/  STG.E.64 desc[UR6][R4.64+0x8], R24 ;  /* 0x0000081804007986 */ /* 0x000fe8000c101b06 */
[----:B------:R-:W-:Y:S01]  /*4160*/  STG.E.64 desc[UR6][R4.64+0x10], R2 ;  /* 0x0000100204007986 */ /* 0x000fe2000c101b06 */
[----:B------:R-:W-:Y:S05]  /*4170*/  EXIT ;  /* 0x000000000000794d */ /* 0x000fea0003800000 */
.L_x_167:
        /* <DEDUP_REMOVED lines=16> */
.L_x_206:


//--------------------- .text._ZN3cub18CUB_300001_SM_10006detail6reduce28DeviceReduceSingleTileKernelINS2_10policy_hubIN4cuda3std3__45tupleIJdddEEEj9tuple_sumE10Policy1000EN6thrust24THRUST_300001_SM_1000_NS12zip_iteratorINS8_IJNSE_10device_ptrIKdEESI_EEEEEPS9_jSA_S9_S9_12compute_sumsEEvT0_T1_T2_T3_T4_T6_ --------------------------
	.section	.text._ZN3cub18CUB_300001_SM_10006detail6reduce28DeviceReduceSingleTileKernelINS2_10policy_hubIN4cuda3std3__45tupleIJdddEEEj9tuple_sumE10Policy1000EN6thrust24THRUST_300001_SM_1000_NS12zip_iteratorINS8_IJNSE_10device_ptrIKdEESI_EEEEEPS9_jSA_S9_S9_12compute_sumsEEvT0_T1_T2_T3_T4_T6_,"ax",@progbits
	.align	128
        .global         _ZN3cub18CUB_300001_SM_10006detail6reduce28DeviceReduceSingleTileKernelINS2_10policy_hubIN4cuda3std3__45tupleIJdddEEEj9tuple_sumE10Policy1000EN6thrust24THRUST_300001_SM_1000_NS12zip_iteratorINS8_IJNSE_10device_ptrIKdEESI_EEEEEPS9_jSA_S9_S9_12compute_sumsEEvT0_T1_T2_T3_T4_T6_
        .type           _ZN3cub18CUB_300001_SM_10006detail6reduce28DeviceReduceSingleTileKernelINS2_10policy_hubIN4cuda3std3__45tupleIJdddEEEj9tuple_sumE10Policy1000EN6thrust24THRUST_300001_SM_1000_NS12zip_iteratorINS8_IJNSE_10device_ptrIKdEESI_EEEEEPS9_jSA_S9_S9_12compute_sumsEEvT0_T1_T2_T3_T4_T6_,@function
        .size           _ZN3cub18CUB_300001_SM_10006detail6reduce28DeviceReduceSingleTileKernelINS2_10policy_hubIN4cuda3std3__45tupleIJdddEEEj9tuple_sumE10Policy1000EN6thrust24THRUST_300001_SM_1000_NS12zip_iteratorINS8_IJNSE_10device_ptrIKdEESI_EEEEEPS9_jSA_S9_S9_12compute_sumsEEvT0_T1_T2_T3_T4_T6_,(.L_x_207 - _ZN3cub18CUB_300001_SM_10006detail6reduce28DeviceReduceSingleTileKernelINS2_10policy_hubIN4cuda3std3__45tupleIJdddEEEj9tuple_sumE10Policy1000EN6thrust24THRUST_300001_SM_1000_NS12zip_iteratorINS8_IJNSE_10device_ptrIKdEESI_EEEEEPS9_jSA_S9_S9_12compute_sumsEEvT0_T1_T2_T3_T4_T6_)
        .other          _ZN3cub18CUB_300001_SM_10006detail6reduce28DeviceReduceSingleTileKernelINS2_10policy_hubIN4cuda3std3__45tupleIJdddEEEj9tuple_sumE10Policy1000EN6thrust24THRUST_300001_SM_1000_NS12zip_iteratorINS8_IJNSE_10device_ptrIKdEESI_EEEEEPS9_jSA_S9_S9_12compute_sumsEEvT0_T1_T2_T3_T4_T6_,@"STO_CUDA_ENTRY STV_DEFAULT"
_ZN3cub18CUB_300001_SM_10006detail6reduce28DeviceReduceSingleTileKernelINS2_10policy_hubIN4cuda3std3__45tupleIJdddEEEj9tuple_sumE10Policy1000EN6thrust24THRUST_300001_SM_1000_NS12zip_iteratorINS8_IJNSE_10device_ptrIKdEESI_EEEEEPS9_jSA_S9_S9_12compute_sumsEEvT0_T1_T2_T3_T4_T6_:
.text._ZN3cub18CUB_300001_SM_10006detail6reduce28DeviceReduceSingleTileKernelINS2_10policy_hubIN4cuda3std3__45tupleIJdddEEEj9tuple_sumE10Policy1000EN6thrust24THRUST_300001_SM_1000_NS12zip_iteratorINS8_IJNSE_10device_ptrIKdEESI_EEEEEPS9_jSA_S9_S9_12compute_sumsEEvT0_T1_T2_T3_T4_T6_:
[----:B------:R-:W-:Y:S01]  /*0000*/  LDC R1, c[0x0][0x37c] ;  /* 0x0000df00ff017b82 */ /* 0x000fe20000000800 */
[----:B------:R-:W0:Y:S01]  /*0010*/  LDCU UR4, c[0x0][0x398] ;  /* 0x00007300ff0477ac */ /* 0x000e220008000800 */
[----:B------:R-:W1:Y:S01]  /*0020*/  LDCU.64 UR8, c[0x0][0x358] ;  /* 0x00006b00ff0877ac */ /* 0x000e620008000a00 */
[----:B0-----:R-:W-:-:S09]  /*0030*/  UISETP.NE.AND UP0, UPT, UR4, URZ, UPT ;  /* 0x000000ff0400728c */ /* 0x001fd2000bf05270 */
        /* <DEDUP_REMOVED lines=12> */
.L_x_168:
[----:B------:R-:W-:Y:S01]  /*0100*/  UISETP.GT.U32.AND UP0, UPT, UR4, 0x1ff, UPT ;  /* 0x000001ff0400788c */ /* 0x000fe2000bf04070 */
[----:B------:R-:W-:Y:S08]  /*0110*/  BSSY.RECONVERGENT B0, `(.L_x_169) ;  /* 0x00003c9000007945 */ /* 0x000ff00003800200 */
        /* <DEDUP_REMOVED lines=43> */
.L_x_175:
        /* <DEDUP_REMOVED lines=88> */
.L_x_174:
[----:B------:R-:W-:Y:S05]  /*0950*/  BSYNC.RECONVERGENT B2 ;  /* 0x0000000000027941 */ /* 0x000fea0003800200 */
.L_x_173:
        /* <DEDUP_REMOVED lines=50> */
.L_x_177:
[----:B------:R-:W-:Y:S05]  /*0c80*/  BSYNC.RECONVERGENT B2 ;  /* 0x0000000000027941 */ /* 0x000fea0003800200 */
.L_x_176:
        /* <DEDUP_REMOVED lines=30> */
.L_x_179:
[----:B------:R-:W-:Y:S05]  /*0e70*/  BSYNC.RECONVERGENT B2 ;  /* 0x0000000000027941 */ /* 0x000fea0003800200 */
.L_x_178:
        /* <DEDUP_REMOVED lines=15> */
.L_x_172:
[----:B------:R-:W-:Y:S05]  /*0f70*/  BSYNC.RECONVERGENT B1 ;  /* 0x0000000000017941 */ /* 0x000fea0003800200 */
.L_x_171:
[----:B------:R-:W-:-:S09]  /*0f80*/  UISETP.GE.U32.AND UP0, UPT, UR4, 0x100, UPT ;  /* 0x000001000400788c */ /* 0x000fd2000bf06070 */
        /* <DEDUP_REMOVED lines=130> */
.L_x_180:
        /* <DEDUP_REMOVED lines=105> */
[----:B------:R-:W-:Y:S02]  /*1e40*/  UISETP.GE.U32.AND UP2, UPT, UR4, 0x61, UPT ;  /* 0x000000610400788c */ /* 0x000fe4000bf46070 */
[----:B------:R-:W-:Y:S02]  /*1e50*/  UISETP.GE.U32.AND UP3, UPT, UR4, 0x81, UPT ;  /* 0x000000810400788c */ /* 0x000fe4000bf66070 */
[----:B------:R-:W-:Y:S02]  /*1e60*/  UISETP.GE.U32.AND UP4, UPT, UR4, 0xa1, UPT ;  /* 0x000000a10400788c */ /* 0x000fe4000bf86070 */
[----:B------:R-:W-:-:S02]  /*1e70*/  UISETP.GE.U32.AND UP5, UPT, UR4, 0xc1, UPT ;  /* 0x000000c10400788c */ /* 0x000fc4000bfa6070 */
[----:B------:R-:W-:Y:S01]  /*1e80*/  UISETP.GE.U32.AND UP6, UPT, UR4, 0xe1, UPT ;  /* 0x000000e10400788c */ /* 0x000fe2000bfc6070 */
        /* <DEDUP_REMOVED lines=9> */
.L_x_182:
        /* <DEDUP_REMOVED lines=9> */
.L_x_183:
        /* <DEDUP_REMOVED lines=9> */
.L_x_184:
        /* <DEDUP_REMOVED lines=9> */
.L_x_185:
        /* <DEDUP_REMOVED lines=9> */
.L_x_186:
        /* <DEDUP_REMOVED lines=9> */
.L_x_187:
        /* <DEDUP_REMOVED lines=10> */
.L_x_170:
        /* <DEDUP_REMOVED lines=9> */
[----:B------:R-:W-:-:S04]  /*2320*/  UIADD3 UR5, UPT, UPT, UR4, -0x200, URZ ;  /* 0xfffffe0004057890 */ /* 0x000fc8000fffe0ff */
[----:B------:R-:W-:Y:S01]  /*2330*/  UISETP.GE.U32.AND UP0, UPT, UR5, 0x200, UPT ;  /* 0x000002000500788c */ /* 0x000fe2000bf06070 */
[----:B--2---:R-:W-:Y:S02]  /*2340*/  DMUL R14, R8, R8 ;  /* 0x00000008080e7228 */ /* 0x004fe40000000000 */
[----:B---3--:R-:W-:-:S06]  /*2350*/  DMUL R20, R16, R16 ;  /* 0x0000001010147228 */ /* 0x008fcc0000000000 */
[----:B------:R-:W-:Y:S02]  /*2360*/  DMUL R18, R8, R14 ;  /* 0x0000000e08127228 */ /* 0x000fe40000000000 */
[----:B----4-:R-:W-:Y:S02]  /*2370*/  DMUL R2, R10, R10 ;  /* 0x0000000a0a027228 */ /* 0x010fe40000000000 */
[C---:B------:R-:W-:Y:S02]  /*2380*/  DMUL R22, R16.reuse, R14 ;  /* 0x0000000e10167228 */ /* 0x040fe40000000000 */
        /* <DEDUP_REMOVED lines=11> */
[----:B------:R-:W-:Y:S01]  /*2440*/  IMAD.MOV.U32 R3, RZ, RZ, 0x200 ;  /* 0x00000200ff037424 */ /* 0x000fe200078e00ff */
[----:B------:R-:W-:Y:S09]  /*2450*/  BRA.U !UP0, `(.L_x_188) ;  /* 0x00000001087c7547 */ /* 0x000ff2000b800000 */
[----:B------:R-:W-:Y:S01]  /*2460*/  IMAD.MOV.U32 R3, RZ, RZ, 0x200 ;  /* 0x00000200ff037424 */ /* 0x000fe200078e00ff */
[----:B------:R-:W0:Y:S01]  /*2470*/  LDCU UR4, c[0x0][0x398] ;  /* 0x00007300ff0477ac */ /* 0x000e220008000800 */
[----:B------:R-:W-:-:S05]  /*2480*/  NOP ;  /* 0x0000000000007918 */ /* 0x000fca0000000000 */
.L_x_190:
[----:B------:R-:W-:-:S04]  /*2490*/  IMAD.WIDE.U32 R14, R3, 0x8, R4 ;  /* 0x00000008030e7825 */ /* 0x000fc800078e0004 */
[C---:B------:R-:W-:Y:S01]  /*24a0*/  IMAD.WIDE.U32 R16, R3.reuse, 0x8, R12 ;  /* 0x0000000803107825 */ /* 0x040fe200078e000c */
[----:B------:R-:W2:Y:S04]  /*24b0*/  LDG.E.64 R18, desc[UR8][R14.64] ;  /* 0x000000080e127981 */ /* 0x000ea8000c1e1b00 */
[----:B------:R-:W3:Y:S04]  /*24c0*/  LDG.E.64 R20, desc[UR8][R16.64] ;  /* 0x0000000810147981 */ /* 0x000ee8000c1e1b00 */
[----:B------:R-:W4:Y:S04]  /*24d0*/  LDG.E.64 R28, desc[UR8][R14.64+0x800] ;  /* 0x000800080e1c7981 */ /* 0x000f28000c1e1b00 */
[----:B------:R-:W5:Y:S01]  /*24e0*/  LDG.E.64 R30, desc[UR8][R16.64+0x800] ;  /* 0x00080008101e7981 */ /* 0x000f62000c1e1b00 */
[----:B0-----:R-:W-:-:S04]  /*24f0*/  IADD3 R2, PT, PT, -R3, UR4, RZ ;  /* 0x0000000403027c10 */ /* 0x001fc8000fffe1ff */
[----:B------:R-:W-:Y:S01]  /*2500*/  ISETP.GE.U32.AND P0, PT, R2, 0x200, PT ;  /* 0x000002000200780c */ /* 0x000fe20003f06070 */
[----:B--2---:R-:W-:Y:S02]  /*2510*/  DMUL R22, R18, R18 ;  /* 0x0000001212167228 */ /* 0x004fe40000000000 */
[----:B---3--:R-:W-:-:S06]  /*2520*/  DMUL R26, R20, R20 ;  /* 0x00000014141a7228 */ /* 0x008fcc0000000000 */
[-C--:B------:R-:W-:Y:S02]  /*2530*/  DMUL R24, R18, R22.reuse ;  /* 0x0000001612187228 */ /* 0x080fe40000000000 */
[----:B------:R-:W-:Y:S02]  /*2540*/  DMUL R22, R20, R22 ;  /* 0x0000001614167228 */ /* 0x000fe40000000000 */
[----:B----4-:R-:W-:Y:S02]  /*2550*/  DMUL R32, R28, R28 ;  /* 0x0000001c1c207228 */ /* 0x010fe40000000000 */
[----:B------:R-:W-:Y:S02]  /*2560*/  DMUL R26, R20, R26 ;  /* 0x0000001a141a7228 */ /* 0x000fe40000000000 */
        /* <DEDUP_REMOVED lines=11> */
[----:B------:R-:W-:-:S05]  /*2620*/  VIADD R3, R3, 0x200 ;  /* 0x0000020003037836 */ /* 0x000fca0000000000 */
[----:B------:R-:W-:-:S13]  /*2630*/  ISETP.GT.U32.AND P0, PT, R3, UR5, PT ;  /* 0x0000000503007c0c */ /* 0x000fda000bf04070 */
[----:B------:R-:W-:Y:S05]  /*2640*/  @!P0 BRA `(.L_x_190) ;  /* 0xfffffffc00908947 */ /* 0x000fea000383ffff */
.L_x_188:
[----:B------:R-:W-:Y:S01]  /*2650*/  IADD3 R5, PT, PT, -R3, UR4, RZ ;  /* 0x0000000403057c10 */ /* 0x000fe2000fffe1ff */
[----:B------:R-:W-:Y:S03]  /*2660*/  BSSY.RECONVERGENT B1, `(.L_x_189) ;  /* 0x00000f3000017945 */ /* 0x000fe60003800200 */
[----:B------:R-:W-:-:S04]  /*2670*/  ISETP.GE.AND P0, PT, R0, R5, PT ;  /* 0x000000050000720c */ /* 0x000fc80003f06270 */
[----:B------:R-:W-:-:S13]  /*2680*/  ISETP.GE.U32.OR P0, PT, R3, UR4, P0 ;  /* 0x0000000403007c0c */ /* 0x000fda0008706470 */
[----:B------:R-:W-:Y:S05]  /*2690*/  @P0 BRA `(.L_x_191) ;  /* 0x0000000c00bc0947 */ /* 0x000fea0003800000 */
[----:B------:R-:W-:Y:S01]  /*26a0*/  LOP3.LUT R4, RZ, R0, RZ, 0x33, !PT ;  /* 0x00000000ff047212 */ /* 0x000fe200078e33ff */
[----:B------:R-:W-:Y:S01]  /*26b0*/  BSSY.RECONVERGENT B2, `(.L_x_192) ;  /* 0x000007c000027945 */ /* 0x000fe20003800200 */
[----:B------:R-:W-:Y:S02]  /*26c0*/  IMAD.MOV.U32 R2, RZ, RZ, R0 ;  /* 0x000000ffff027224 */ /* 0x000fe400078e0000 */
[----:B------:R-:W-:-:S04]  /*26d0*/  IADD3 R4, PT, PT, -R3, UR4, R4 ;  /* 0x0000000403047c10 */ /* 0x000fc8000fffe104 */
[C---:B------:R-:W-:Y:S02]  /*26e0*/  ISETP.GE.U32.AND P0, PT, R4.reuse, 0x700, PT ;  /* 0x000007000400780c */ /* 0x040fe40003f06070 */
[----:B------:R-:W-:-:S04]  /*26f0*/  LEA.HI R5, R4, 0x1, RZ, 0x18 ;  /* 0x0000000104057811 */ /* 0x000fc800078fc0ff */
[----:B------:R-:W-:-:S07]  /*2700*/  LOP3.LUT R58, R5, 0x7, RZ, 0xc0, !PT ;  /* 0x00000007053a7812 */ /* 0x000fce00078ec0ff */
[----:B------:R-:W-:Y:S05]  /*2710*/  @!P0 BRA `(.L_x_193) ;  /* 0x0000000400d48947 */ /* 0x000fea0003800000 */
[----:B------:R-:W0:Y:S01]  /*2720*/  LDC.64 R12, c[0x0][0x380] ;  /* 0x0000e000ff0c7b82 */ /* 0x000e220000000a00 */
[----:B------:R-:W-:Y:S01]  /*2730*/  LOP3.LUT R60, R5, 0x1fffff8, RZ, 0xc0, !PT ;  /* 0x01fffff8053c7812 */ /* 0x000fe200078ec0ff */
[----:B------:R-:W-:Y:S01]  /*2740*/  BSSY.RECONVERGENT B3, `(.L_x_194) ;  /* 0x0000071000037945 */ /* 0x000fe20003800200 */
[C---:B------:R-:W-:Y:S01]  /*2750*/  LOP3.LUT R2, R0.reuse, 0x400, RZ, 0xfc, !PT ;  /* 0x0000040000027812 */ /* 0x040fe200078efcff */
[----:B------:R-:W-:Y:S02]  /*2760*/  IMAD.IADD R59, R0, 0x1, R3 ;  /* 0x00000001003b7824 */ /* 0x000fe400078e0203 */
[----:B------:R-:W-:Y:S02]  /*2770*/  IMAD.MOV R60, RZ, RZ, -R60 ;  /* 0x000000ffff3c7224 */ /* 0x000fe400078e0a3c */
[----:B------:R-:W1:Y:S05]  /*2780*/  LDC.64 R14, c[0x0][0x388] ;  /* 0x0000e200ff0e7b82 */ /* 0x000e6a0000000a00 */
.L_x_195:
[----:B0-----:R-:W-:-:S04]  /*2790*/  IMAD.WIDE.U32 R16, R59, 0x8, R12 ;  /* 0x000000083b107825 */ /* 0x001fc800078e000c */
[C---:B-1----:R-:W-:Y:S02]  /*27a0*/  IMAD.WIDE.U32 R18, R59.reuse, 0x8, R14 ;  /* 0x000000083b127825 */ /* 0x042fe400078e000e */
[----:B------:R-:W2:Y:S02]  /*27b0*/  LDG.E.64 R16, desc[UR8][R16.64] ;  /* 0x0000000810107981 */ /* 0x000ea4000c1e1b00 */
[----:B------:R-:W-:Y:S02]  /*27c0*/  VIADD R23, R59, 0x100 ;  /* 0x000001003b177836 */ /* 0x000fe40000000000 */
[----:B------:R-:W3:Y:S02]  /*27d0*/  LDG.E.64 R18, desc[UR8][R18.64] ;  /* 0x0000000812127981 */ /* 0x000ee4000c1e1b00 */
[----:B------:R-:W-:-:S04]  /*27e0*/  IMAD.WIDE.U32 R20, R23, 0x8, R12 ;  /* 0x0000000817147825 */ /* 0x000fc800078e000c */
[----:B------:R-:W-:Y:S02]  /*27f0*/  IMAD.WIDE.U32 R22, R23, 0x8, R14 ;  /* 0x0000000817167825 */ /* 0x000fe400078e000e */
[----:B------:R-:W4:Y:S02]  /*2800*/  LDG.E.64 R20, desc[UR8][R20.64] ;  /* 0x0000000814147981 */ /* 0x000f24000c1e1b00 */
[C---:B------:R-:W-:Y:S02]  /*2810*/  VIADD R27, R59.reuse, 0x200 ;  /* 0x000002003b1b7836 */ /* 0x040fe40000000000 */
[----:B------:R-:W5:Y:S01]  /*2820*/  LDG.E.64 R22, desc[UR8][R22.64] ;  /* 0x0000000816167981 */ /* 0x000f62000c1e1b00 */
[----:B------:R-:W-:Y:S02]  /*2830*/  VIADD R31, R59, 0x300 ;  /* 0x000003003b1f7836 */ /* 0x000fe40000000000 */
[----:B------:R-:W-:-:S04]  /*2840*/  IMAD.WIDE.U32 R24, R27, 0x8, R12 ;  /* 0x000000081b187825 */ /* 0x000fc800078e000c */
[----:B------:R-:W-:Y:S02]  /*2850*/  IMAD.WIDE.U32 R26, R27, 0x8, R14 ;  /* 0x000000081b1a7825 */ /* 0x000fe400078e000e */
[----:B------:R-:W5:Y:S02]  /*2860*/  LDG.E.64 R24, desc[UR8][R24.64] ;  /* 0x0000000818187981 */ /* 0x000f64000c1e1b00 */
[C---:B------:R-:W-:Y:S02]  /*2870*/  IMAD.WIDE.U32 R28, R31.reuse, 0x8, R12 ;  /* 0x000000081f1c7825 */ /* 0x040fe400078e000c */
[----:B------:R-:W5:Y:S02]  /*2880*/  LDG.E.64 R26, desc[UR8][R26.64] ;  /* 0x000000081a1a7981 */ /* 0x000f64000c1e1b00 */
[----:B------:R-:W-:Y:S02]  /*2890*/  IMAD.WIDE.U32 R30, R31, 0x8, R14 ;  /* 0x000000081f1e7825 */ /* 0x000fe400078e000e */
[----:B------:R-:W5:Y:S02]  /*28a0*/  LDG.E.64 R28, desc[UR8][R28.64] ;  /* 0x000000081c1c7981 */ /* 0x000f64000c1e1b00 */
[----:B------:R-:W-:-:S02]  /*28b0*/  VIADD R35, R59, 0x400 ;  /* 0x000004003b237836 */ /* 0x000fc40000000000 */
        /* <DEDUP_REMOVED lines=18> */
[----:B------:R-:W5:Y:S04]  /*29e0*/  LDG.E.64 R44, desc[UR8][R44.64] ;  /* 0x000000082c2c7981 */ /* 0x000f68000c1e1b00 */
[----:B------:R-:W5:Y:S01]  /*29f0*/  LDG.E.64 R46, desc[UR8][R46.64] ;  /* 0x000000082e2e7981 */ /* 0x000f62000c1e1b00 */
[----:B------:R-:W-:-:S02]  /*2a00*/  VIADD R60, R60, 0x8 ;  /* 0x000000083c3c7836 */ /* 0x000fc40000000000 */
[----:B------:R-:W-:Y:S02]  /*2a10*/  VIADD R2, R2, 0x800 ;  /* 0x0000080002027836 */ /* 0x000fe40000000000 */
[----:B------:R-:W-:Y:S01]  /*2a20*/  VIADD R59, R59, 0x800 ;  /* 0x000008003b3b7836 */ /* 0x000fe20000000000 */
[----:B------:R-:W-:Y:S01]  /*2a30*/  ISETP.NE.AND P0, PT, R60, RZ, PT ;  /* 0x000000ff3c00720c */ /* 0x000fe20003f05270 */
        /* <DEDUP_REMOVED lines=16> */
[-C--:B------:R-:W-:Y:S02]  /*2b40*/  DMUL R18, R24, R10.reuse ;  /* 0x0000000a18127228 */ /* 0x080fe40000000000 */
[----:B------:R-:W-:Y:S02]  /*2b50*/  DMUL R20, R26, R10 ;  /* 0x0000000a1a147228 */ /* 0x000fe40000000000 */
[----:B------:R-:W-:Y:S02]  /*2b60*/  DFMA R52, R22, R56, R52 ;  /* 0x000000381634722b */ /* 0x000fe40000000034 */
[----:B------:R-:W-:-:S02]  /*2b70*/  DMUL R8, R26, R8 ;  /* 0x000000081a087228 */ /* 0x000fc40000000000 */
[----:B------:R-:W-:Y:S02]  /*2b80*/  DMUL R10, R30, R30 ;  /* 0x0000001e1e0a7228 */ /* 0x000fe40000000000 */
[----:B------:R-:W-:Y:S02]  /*2b90*/  DFMA R50, R22, R54, R50 ;  /* 0x000000361632722b */ /* 0x000fe40000000032 */
[----:B------:R-:W-:Y:S02]  /*2ba0*/  DMUL R16, R28, R28 ;  /* 0x0000001c1c107228 */ /* 0x000fe40000000000 */
[----:B------:R-:W-:Y:S02]  /*2bb0*/  DFMA R8, R26, R8, R52 ;  /* 0x000000081a08722b */ /* 0x000fe40000000034 */
[----:B------:R-:W-:Y:S02]  /*2bc0*/  DMUL R22, R30, R10 ;  /* 0x0000000a1e167228 */ /* 0x000fe40000000000 */
[----:B------:R-:W-:-:S02]  /*2bd0*/  DFMA R6, R24, R18, R6 ;  /* 0x000000121806722b */ /* 0x000fc40000000006 */
[----:B------:R-:W-:Y:S02]  /*2be0*/  DMUL R10, R32, R32 ;  /* 0x00000020200a7228 */ /* 0x000fe40000000000 */
[----:B------:R-:W-:Y:S02]  /*2bf0*/  DFMA R20, R26, R20, R50 ;  /* 0x000000141a14722b */ /* 0x000fe40000000032 */
[-C--:B------:R-:W-:Y:S02]  /*2c00*/  DMUL R18, R28, R16.reuse ;  /* 0x000000101c127228 */ /* 0x080fe40000000000 */
[----:B------:R-:W-:Y:S02]  /*2c10*/  DMUL R24, R30, R16 ;  /* 0x000000101e187228 */ /* 0x000fe40000000000 */
[----:B------:R-:W-:Y:S02]  /*2c20*/  DMUL R16, R34, R34 ;  /* 0x0000002222107228 */ /* 0x000fe40000000000 */
[----:B------:R-:W-:-:S02]  /*2c30*/  DFMA R8, R30, R22, R8 ;  /* 0x000000161e08722b */ /* 0x000fc40000000008 */
[----:B------:R-:W-:Y:S02]  /*2c40*/  DMUL R22, R32, R10 ;  /* 0x0000000a20167228 */ /* 0x000fe40000000000 */
[----:B------:R-:W-:Y:S02]  /*2c50*/  DFMA R6, R28, R18, R6 ;  /* 0x000000121c06722b */ /* 0x000fe40000000006 */
[----:B------:R-:W-:Y:S02]  /*2c60*/  DFMA R20, R30, R24, R20 ;  /* 0x000000181e14722b */ /* 0x000fe40000000014 */
[----:B------:R-:W-:Y:S02]  /*2c70*/  DMUL R10, R34, R10 ;  /* 0x0000000a220a7228 */ /* 0x000fe40000000000 */
[----:B------:R-:W-:Y:S02]  /*2c80*/  DMUL R18, R36, R36 ;  /* 0x0000002424127228 */ /* 0x000fe40000000000 */
        /* <DEDUP_REMOVED lines=8> */
[----:B------:R-:W-:Y:S02]  /*2d10*/  DMUL R24, R38, R24 ;  /* 0x0000001826187228 */ /* 0x000fe40000000000 */
[----:B------:R-:W-:Y:S02]  /*2d20*/  DMUL R22, R42, R42 ;  /* 0x0000002a2a167228 */ /* 0x000fe40000000000 */
[----:B------:R-:W-:Y:S02]  /*2d30*/  DFMA R10, R38, R18, R10 ;  /* 0x00000012260a722b */ /* 0x000fe4000000000a */
[----:B------:R-:W-:Y:S02]  /*2d40*/  DFMA R6, R36, R20, R6 ;  /* 0x000000142406722b */ /* 0x000fe40000000006 */
[----:B------:R-:W-:-:S02]  /*2d50*/  DMUL R18, R40, R8 ;  /* 0x0000000828127228 */ /* 0x000fc40000000000 */
[----:B------:R-:W-:Y:S02]  /*2d60*/  DFMA R16, R38, R24, R16 ;  /* 0x000000182610722b */ /* 0x000fe40000000010 */
[----:B------:R-:W-:Y:S02]  /*2d70*/  DMUL R20, R44, R44 ;  /* 0x0000002c2c147228 */ /* 0x000fe40000000000 */
[----:B------:R-:W-:Y:S02]  /*2d80*/  DMUL R22, R42, R22 ;  /* 0x000000162a167228 */ /* 0x000fe40000000000 */
[----:B------:R-:W-:Y:S02]  /*2d90*/  DMUL R24, R46, R46 ;  /* 0x0000002e2e187228 */ /* 0x000fe40000000000 */
[----:B------:R-:W-:Y:S02]  /*2da0*/  DMUL R8, R42, R8 ;  /* 0x000000082a087228 */ /* 0x000fe40000000000 */
[----:B------:R-:W-:-:S02]  /*2db0*/  DFMA R6, R40, R18, R6 ;  /* 0x000000122806722b */ /* 0x000fc40000000006 */
[----:B------:R-:W-:Y:S02]  /*2dc0*/  DFMA R16, R42, R22, R16 ;  /* 0x000000162a10722b */ /* 0x000fe40000000010 */
[----:B------:R-:W-:Y:S02]  /*2dd0*/  DMUL R18, R44, R20 ;  /* 0x000000142c127228 */ /* 0x000fe40000000000 */
[----:B------:R-:W-:Y:S02]  /*2de0*/  DMUL R24, R46, R24 ;  /* 0x000000182e187228 */ /* 0x000fe40000000000 */
[----:B------:R-:W-:Y:S02]  /*2df0*/  DFMA R42, R42, R8, R10 ;  /* 0x000000082a2a722b */ /* 0x000fe4000000000a */
[----:B------:R-:W-:Y:S02]  /*2e00*/  DMUL R20, R46, R20 ;  /* 0x000000142e147228 */ /* 0x000fe40000000000 */
[----:B------:R-:W-:-:S02]  /*2e10*/  DFMA R10, R44, R18, R6 ;  /* 0x000000122c0a722b */ /* 0x000fc40000000006 */
[----:B------:R-:W-:-:S04]  /*2e20*/  DFMA R8, R46, R24, R16 ;  /* 0x000000182e08722b */ /* 0x000fc80000000010 */
[----:B------:R-:W-:Y:S01]  /*2e30*/  DFMA R6, R46, R20, R42 ;  /* 0x000000142e06722b */ /* 0x000fe2000000002a */
[----:B------:R-:W-:Y:S10]  /*2e40*/  @P0 BRA `(.L_x_195) ;  /* 0xfffffff800500947 */ /* 0x000ff4000383ffff */
[----:B------:R-:W-:Y:S05]  /*2e50*/  BSYNC.RECONVERGENT B3 ;  /* 0x0000000000037941 */ /* 0x000fea0003800200 */
.L_x_194:
[----:B------:R-:W-:-:S07]  /*2e60*/  VIADD R2, R2, 0xfffffc00 ;  /* 0xfffffc0002027836 */ /* 0x000fce0000000000 */
.L_x_193:
[----:B------:R-:W-:Y:S05]  /*2e70*/  BSYNC.RECONVERGENT B2 ;  /* 0x0000000000027941 */ /* 0x000fea0003800200 */
.L_x_192:
        /* <DEDUP_REMOVED lines=9> */
[C---:B------:R-:W-:Y:S02]  /*2f10*/  VIADD R21, R29.reuse, 0x100 ;  /* 0x000001001d157836 */ /* 0x040fe40000000000 */
[----:B0-----:R-:W-:-:S06]  /*2f20*/  IMAD.WIDE.U32 R26, R29, 0x8, R16 ;  /* 0x000000081d1a7825 */ /* 0x001fcc00078e0010 */
[----:B------:R-:W2:Y:S01]  /*2f30*/  LDG.E.64 R26, desc[UR8][R26.64] ;  /* 0x000000081a1a7981 */ /* 0x000ea2000c1e1b00 */
[----:B-1----:R-:W-:-:S04]  /*2f40*/  IMAD.WIDE.U32 R24, R29, 0x8, R12 ;  /* 0x000000081d187825 */ /* 0x002fc800078e000c */
[C---:B------:R-:W-:Y:S02]  /*2f50*/  IMAD.WIDE.U32 R22, R21.reuse, 0x8, R16 ;  /* 0x0000000815167825 */ /* 0x040fe400078e0010 */
[----:B------:R-:W3:Y:S02]  /*2f60*/  LDG.E.64 R24, desc[UR8][R24.64] ;  /* 0x0000000818187981 */ /* 0x000ee4000c1e1b00 */
[----:B------:R-:W-:Y:S02]  /*2f70*/  IMAD.WIDE.U32 R20, R21, 0x8, R12 ;  /* 0x0000000815147825 */ /* 0x000fe400078e000c */
[----:B------:R-:W4:Y:S02]  /*2f80*/  LDG.E.64 R22, desc[UR8][R22.64] ;  /* 0x0000000816167981 */ /* 0x000f24000c1e1b00 */
[----:B------:R-:W-:Y:S02]  /*2f90*/  VIADD R19, R29, 0x200 ;  /* 0x000002001d137836 */ /* 0x000fe40000000000 */
[----:B------:R-:W5:Y:S02]  /*2fa0*/  LDG.E.64 R20, desc[UR8][R20.64] ;  /* 0x0000000814147981 */ /* 0x000f64000c1e1b00 */
[----:B------:R-:W-:-:S04]  /*2fb0*/  IMAD.WIDE.U32 R14, R19, 0x8, R16 ;  /* 0x00000008130e7825 */ /* 0x000fc800078e0010 */
[----:B------:R-:W-:Y:S02]  /*2fc0*/  IMAD.WIDE.U32 R18, R19, 0x8, R12 ;  /* 0x0000000813127825 */ /* 0x000fe400078e000c */
[----:B------:R-:W5:Y:S02]  /*2fd0*/  LDG.E.64 R14, desc[UR8][R14.64] ;  /* 0x000000080e0e7981 */ /* 0x000f64000c1e1b00 */
[----:B------:R-:W-:Y:S02]  /*2fe0*/  VIADD R29, R29, 0x300 ;  /* 0x000003001d1d7836 */ /* 0x000fe40000000000 */
[----:B------:R-:W5:Y:S02]  /*2ff0*/  LDG.E.64 R18, desc[UR8][R18.64] ;  /* 0x0000000812127981 */ /* 0x000f64000c1e1b00 */
[----:B------:R-:W-:-:S04]  /*3000*/  IMAD.WIDE.U32 R16, R29, 0x8, R16 ;  /* 0x000000081d107825 */ /* 0x000fc800078e0010 */
[----:B------:R-:W-:Y:S02]  /*3010*/  IMAD.WIDE.U32 R12, R29, 0x8, R12 ;  /* 0x000000081d0c7825 */ /* 0x000fe400078e000c */
[----:B------:R-:W5:Y:S04]  /*3020*/  LDG.E.64 R16, desc[UR8][R16.64] ;  /* 0x0000000810107981 */ /* 0x000f68000c1e1b00 */
[----:B------:R-:W5:Y:S01]  /*3030*/  LDG.E.64 R12, desc[UR8][R12.64] ;  /* 0x000000080c0c7981 */ /* 0x000f62000c1e1b00 */
[----:B------:R-:W-:Y:S01]  /*3040*/  VIADD R2, R2, 0x400 ;  /* 0x0000040002027836 */ /* 0x000fe20000000000 */
        /* <DEDUP_REMOVED lines=14> */
[----:B------:R-:W-:Y:S02]  /*3130*/  DMUL R24, R18, R18 ;  /* 0x0000001212187228 */ /* 0x000fe40000000000 */
        /* <DEDUP_REMOVED lines=17> */
.L_x_197:
[----:B------:R-:W-:Y:S05]  /*3250*/  BSYNC.RECONVERGENT B2 ;  /* 0x0000000000027941 */ /* 0x000fea0003800200 */
.L_x_196:
        /* <DEDUP_REMOVED lines=34> */
.L_x_199:
[----:B------:R-:W-:Y:S05]  /*3480*/  BSYNC.RECONVERGENT B2 ;  /* 0x0000000000027941 */ /* 0x000fea0003800200 */
.L_x_198:
        /* <DEDUP_REMOVED lines=16> */
.L_x_191:
[----:B------:R-:W-:Y:S05]  /*3590*/  BSYNC.RECONVERGENT B1 ;  /* 0x0000000000017941 */ /* 0x000fea0003800200 */
.L_x_189:
        /* <DEDUP_REMOVED lines=128> */
.L_x_181:
[----:B------:R-:W-:Y:S05]  /*3da0*/  BSYNC.RECONVERGENT B0 ;  /* 0x0000000000007941 */ /* 0x000fea0003800200 */
.L_x_169:
[----:B------:R-:W-:Y:S05]  /*3db0*/  @P1 EXIT ;  /* 0x000000000000194d */ /* 0x000fea0003800000 */
[----:B------:R-:W0:Y:S01]  /*3dc0*/  LDCU.128 UR4, c[0x0][0x3a0] ;  /* 0x00007400ff0477ac */ /* 0x000e220008000c00 */
[----:B------:R-:W1:Y:S01]  /*3dd0*/  LDC.64 R8, c[0x0][0x390] ;  /* 0x0000e400ff087b82 */ /* 0x000e620000000a00 */
[----:B------:R-:W2:Y:S01]  /*3de0*/  LDCU.64 UR10, c[0x0][0x3b0] ;  /* 0x00007600ff0a77ac */ /* 0x000ea20008000a00 */
[----:B0-----:R-:W-:Y:S02]  /*3df0*/  DADD R2, R2, UR4 ;  /* 0x0000000402027e29 */ /* 0x001fe40008000000 */
[----:B------:R-:W-:Y:S02]  /*3e00*/  DADD R4, R4, UR6 ;  /* 0x0000000604047e29 */ /* 0x000fe40008000000 */
[----:B--2---:R-:W-:-:S03]  /*3e10*/  DADD R6, R6, UR10 ;  /* 0x0000000a06067e29 */ /* 0x004fc60008000000 */
[----:B-1----:R-:W-:Y:S04]  /*3e20*/  STG.E.64 desc[UR8][R8.64], R2 ;  /* 0x0000000208007986 */ /* 0x002fe8000c101b08 */
[----:B------:R-:W-:Y:S04]  /*3e30*/  STG.E.64 desc[UR8][R8.64+0x8], R4 ;  /* 0x0000080408007986 */ /* 0x000fe8000c101b08 */
[----:B------:R-:W-:Y:S01]  /*3e40*/  STG.E.64 desc[UR8][R8.64+0x10], R6 ;  /* 0x0000100608007986 */ /* 0x000fe2000c101b08 */
[----:B------:R-:W-:Y:S05]  /*3e50*/  EXIT ;  /* 0x000000000000794d */ /* 0x000fea0003800000 */
.L_x_200:
        /* <DEDUP_REMOVED lines=10> */
.L_x_207:


//--------------------- .text._ZN3cub18CUB_300001_SM_10006detail11EmptyKernelIvEEvv --------------------------
	.section	.text._ZN3cub18CUB_300001_SM_10006detail11EmptyKernelIvEEvv,"ax",@progbits
	.align	128
        .global         _ZN3cub18CUB_300001_SM_10006detail11EmptyKernelIvEEvv
        .type           _ZN3cub18CUB_300001_SM_10006detail11EmptyKernelIvEEvv,@function
        .size           _ZN3cub18CUB_300001_SM_10006detail11EmptyKernelIvEEvv,(.L_x_208 - _ZN3cub18CUB_300001_SM_10006detail11EmptyKernelIvEEvv)
        .other          _ZN3cub18CUB_300001_SM_10006detail11EmptyKernelIvEEvv,@"STO_CUDA_ENTRY STV_DEFAULT"
_ZN3cub18CUB_300001_SM_10006detail11EmptyKernelIvEEvv:
.text._ZN3cub18CUB_300001_SM_10006detail11EmptyKernelIvEEvv:
[----:B------:R-:W-:Y:S01]  /*0000*/  LDC R1, c[0x0][0x37c] ;  /* 0x0000df00ff017b82 */ /* 0x000fe20000000800 */
[----:B------:R-:W-:Y:S05]  /*0010*/  EXIT ;  /* 0x000000000000794d */ /* 0x000fea0003800000 */
.L_x_201:
        /* <DEDUP_REMOVED lines=14> */
.L_x_208:


//--------------------- .nv.shared._ZN3cub18CUB_300001_SM_10006detail6reduce28DeviceReduceSingleTileKernelINS2_10policy_hubIN4cuda3std3__45tupleIJdddEEEy9tuple_sumE10Policy1000EPS9_SD_iSA_S9_S9_NS7_10__identityEEEvT0_T1_T2_T3_T4_T6_ --------------------------
	.section	.nv.shared._ZN3cub18CUB_300001_SM_10006detail6reduce28DeviceReduceSingleTileKernelINS2_10policy_hubIN4cuda3std3__45tupleIJdddEEEy9tuple_sumE10Policy1000EPS9_SD_iSA_S9_S9_NS7_10__identityEEEvT0_T1_T2_T3_T4_T6_,"aw",@nobits
	.sectionflags	@""
	.align	8
.nv.shared._ZN3cub18CUB_300001_SM_10006detail6reduce28DeviceReduceSingleTileKernelINS2_10policy_hubIN4cuda3std3__45tupleIJdddEEEy9tuple_sumE10Policy1000EPS9_SD_iSA_S9_S9_NS7_10__identityEEEvT0_T1_T2_T3_T4_T6_:
	.zero		1248


//--------------------- .nv.shared.reserved.0     --------------------------
	.section	.nv.shared.reserved.0,"aw",@nobits
	.weak		__nv_reservedSMEM_offset_0_alias
	.size		__nv_reservedSMEM_offset_0_alias, 0, 64
	.other		__nv_reservedSMEM_offset_0_alias,@"STO_CUDA_RESERVED_SHARED STV_DEFAULT"
__nv_reservedSMEM_offset_0_alias:
	.zero		0
	.zero		64


//--------------------- .nv.global                --------------------------
	.section	.nv.global,"aw",@nobits
.nv.global:
	.type		_ZN34_INTERNAL_3c9d01cd_4_k_cu_067142dd6thrust24THRUST_300001_SM_1000_NS3seqE,@object
	.size		_ZN34_INTERNAL_3c9d01cd_4_k_cu_067142dd6thrust24THRUST_300001_SM_1000_NS3seqE,(_ZN34_INTERNAL_3c9d01cd_4_k_cu_067142dd4cuda3std3__48in_placeE - _ZN34_INTERNAL_3c9d01cd_4_k_cu_067142dd6thrust24THRUST_300001_SM_1000_NS3seqE)
_ZN34_INTERNAL_3c9d01cd_4_k_cu_067142dd6thrust24THRUST_300001_SM_1000_NS3seqE:
	.zero		1
	.type		_ZN34_INTERNAL_3c9d01cd_4_k_cu_067142dd4cuda3std3__48in_placeE,@object
	.size		_ZN34_INTERNAL_3c9d01cd_4_k_cu_067142dd4cuda3std3__48in_placeE,(_ZN34_INTERNAL_3c9d01cd_4_k_cu_067142dd4cuda3std6ranges3__45__cpo4sizeE - _ZN34_INTERNAL_3c9d01cd_4_k_cu_067142dd4cuda3std3__48in_placeE)
_ZN34_INTERNAL_3c9d01cd_4_k_cu_067142dd4cuda3std3__48in_placeE:
	.zero		1
	.type		_ZN34_INTERNAL_3c9d01cd_4_k_cu_067142dd4cuda3std6ranges3__45__cpo4sizeE,@object
	.size		_ZN34_INTERNAL_3c9d01cd_4_k_cu_067142dd4cuda3std6ranges3__45__cpo4sizeE,(_ZN34_INTERNAL_3c9d01cd_4_k_cu_067142dd6thrust24THRUST_300001_SM_1000_NS12placeholders2_3E - _ZN34_INTERNAL_3c9d01cd_4_k_cu_067142dd4cuda3std6ranges3__45__cpo4sizeE)
_ZN34_INTERNAL_3c9d01cd_4_k_cu_067142dd4cuda3std6ranges3__45__cpo4sizeE:
	.zero		1
	.type		_ZN34_INTERNAL_3c9d01cd_4_k_cu_067142dd6thrust24THRUST_300001_SM_1000_NS12placeholders2_3E,@object
	.size		_ZN34_INTERNAL_3c9d01cd_4_k_cu_067142dd6thrust24THRUST_300001_SM_1000_NS12placeholders2_3E,(_ZN34_INTERNAL_3c9d01cd_4_k_cu_067142dd4cuda3std3__45__cpo6cbeginE - _ZN34_INTERNAL_3c9d01cd_4_k_cu_067142dd6thrust24THRUST_300001_SM_1000_NS12placeholders2_3E)
_ZN34_INTERNAL_3c9d01cd_4_k_cu_067142dd6thrust24THRUST_300001_SM_1000_NS12placeholders2_3E:
	.zero		1
	.type		_ZN34_INTERNAL_3c9d01cd_4_k_cu_067142dd4cuda3std3__45__cpo6cbeginE,@object
	.size		_ZN34_INTERNAL_3c9d01cd_4_k_cu_067142dd4cuda3std3__45__cpo6cbeginE,(_ZN34_INTERNAL_3c9d01cd_4_k_cu_067142dd4cuda3std6ranges3__45__cpo6cbeginE - _ZN34_INTERNAL_3c9d01cd_4_k_cu_067142dd4cuda3std3__45__cpo6cbeginE)
_ZN34_INTERNAL_3c9d01cd_4_k_cu_067142dd4cuda3std3__45__cpo6cbeginE:
	.zero		1
	.type		_ZN34_INTERNAL_3c9d01cd_4_k_cu_067142dd4cuda3std6ranges3__45__cpo6cbeginE,@object
	.size		_ZN34_INTERNAL_3c9d01cd_4_k_cu_067142dd4cuda3std6ranges3__45__cpo6cbeginE,(_ZN34_INTERNAL_3c9d01cd_4_k_cu_067142dd6thrust24THRUST_300001_SM_1000_NS12placeholders2_7E - _ZN34_INTERNAL_3c9d01cd_4_k_cu_067142dd4cuda3std6ranges3__45__cpo6cbeginE)
_ZN34_INTERNAL_3c9d01cd_4_k_cu_067142dd4cuda3std6ranges3__45__cpo6cbeginE:
	.zero		1
	.type		_ZN34_INTERNAL_3c9d01cd_4_k_cu_067142dd6thrust24THRUST_300001_SM_1000_NS12placeholders2_7E,@object
	.size		_ZN34_INTERNAL_3c9d01cd_4_k_cu_067142dd6thrust24THRUST_300001_SM_1000_NS12placeholders2_7E,(_ZN34_INTERNAL_3c9d01cd_4_k_cu_067142dd4cuda3std3__45__cpo7crbeginE - _ZN34_INTERNAL_3c9d01cd_4_k_cu_067142dd6thrust24THRUST_300001_SM_1000_NS12placeholders2_7E)
_ZN34_INTERNAL_3c9d01cd_4_k_cu_067142dd6thrust24THRUST_300001_SM_1000_NS12placeholders2_7E:
	.zero		1
	.type		_ZN34_INTERNAL_3c9d01cd_4_k_cu_067142dd4cuda3std3__45__cpo7crbeginE,@object
	.size		_ZN34_INTERNAL_3c9d01cd_4_k_cu_067142dd4cuda3std3__45__cpo7crbeginE,(_ZN34_INTERNAL_3c9d01cd_4_k_cu_067142dd4cuda3std6ranges3__45__cpo4nextE - _ZN34_INTERNAL_3c9d01cd_4_k_cu_067142dd4cuda3std3__45__cpo7crbeginE)
_ZN34_INTERNAL_3c9d01cd_4_k_cu_067142dd4cuda3std3__45__cpo7crbeginE:
	.zero		1
	.type		_ZN34_INTERNAL_3c9d01cd_4_k_cu_067142dd4cuda3std6ranges3__45__cpo4nextE,@object
	.size		_ZN34_INTERNAL_3c9d01cd_4_k_cu_067142dd4cuda3std6ranges3__45__cpo4nextE,(_ZN34_INTERNAL_3c9d01cd_4_k_cu_067142dd4cuda3std6ranges3__45__cpo4swapE - _ZN34_INTERNAL_3c9d01cd_4_k_cu_067142dd4cuda3std6ranges3__45__cpo4nextE)
_ZN34_INTERNAL_3c9d01cd_4_k_cu_067142dd4cuda3std6ranges3__45__cpo4nextE:
	.zero		1
	.type		_ZN34_INTERNAL_3c9d01cd_4_k_cu_067142dd4cuda3std6ranges3__45__cpo4swapE,@object
	.size		_ZN34_INTERNAL_3c9d01cd_4_k_cu_067142dd4cuda3std6ranges3__45__cpo4swapE,(_ZN34_INTERNAL_3c9d01cd_4_k_cu_067142dd6thrust24THRUST_300001_SM_1000_NS8cuda_cub10par_nosyncE - _ZN34_INTERNAL_3c9d01cd_4_k_cu_067142dd4cuda3std6ranges3__45__cpo4swapE)
_ZN34_INTERNAL_3c9d01cd_4_k_cu_067142dd4cuda3std6ranges3__45__cpo4swapE:
	.zero		1
	.type		_ZN34_INTERNAL_3c9d01cd_4_k_cu_067142dd6thrust24THRUST_300001_SM_1000_NS8cuda_cub10par_nosyncE,@object
	.size		_ZN34_INTERNAL_3c9d01cd_4_k_cu_067142dd6thrust24THRUST_300001_SM_1000_NS8cuda_cub10par_nosyncE,(_ZN34_INTERNAL_3c9d01cd_4_k_cu_067142dd6thrust24THRUST_300001_SM_1000_NS12placeholders2_9E - _ZN34_INTERNAL_3c9d01cd_4_k_cu_067142dd6thrust24THRUST_300001_SM_1000_NS8cuda_cub10par_nosyncE)
_ZN34_INTERNAL_3c9d01cd_4_k_cu_067142dd6thrust24THRUST_300001_SM_1000_NS8cuda_cub10par_nosyncE:
	.zero		1
	.type		_ZN34_INTERNAL_3c9d01cd_4_k_cu_067142dd6thrust24THRUST_300001_SM_1000_NS12placeholders2_9E,@object
	.size		_ZN34_INTERNAL_3c9d01cd_4_k_cu_067142dd6thrust24THRUST_300001_SM_1000_NS12placeholders2_9E,(_ZN34_INTERNAL_3c9d01cd_4_k_cu_067142dd4cuda3std3__436_GLOBAL__N__3c9d01cd_4_k_cu_067142dd6ignoreE - _ZN34_INTERNAL_3c9d01cd_4_k_cu_067142dd6thrust24THRUST_300001_SM_1000_NS12placeholders2_9E)
_ZN34_INTERNAL_3c9d01cd_4_k_cu_067142dd6thrust24THRUST_300001_SM_1000_NS12placeholders2_9E:
	.zero		1
	.type		_ZN34_INTERNAL_3c9d01cd_4_k_cu_067142dd4cuda3std3__436_GLOBAL__N__3c9d01cd_4_k_cu_067142dd6ignoreE,@object
	.size		_ZN34_INTERNAL_3c9d01cd_4_k_cu_067142dd4cuda3std3__436_GLOBAL__N__3c9d01cd_4_k_cu_067142dd6ignoreE,(_ZN34_INTERNAL_3c9d01cd_4_k_cu_067142dd4cuda3std6ranges3__45__cpo4dataE - _ZN34_INTERNAL_3c9d01cd_4_k_cu_067142dd4cuda3std3__436_GLOBAL__N__3c9d01cd_4_k_cu_067142dd6ignoreE)
_ZN34_INTERNAL_3c9d01cd_4_k_cu_067142dd4cuda3std3__436_GLOBAL__N__3c9d01cd_4_k_cu_067142dd6ignoreE:
	.zero		1
	.type		_ZN34_INTERNAL_3c9d01cd_4_k_cu_067142dd4cuda3std6ranges3__45__cpo4dataE,@object
	.size		_ZN34_INTERNAL_3c9d01cd_4_k_cu_067142dd4cuda3std6ranges3__45__cpo4dataE,(_ZN34_INTERNAL_3c9d01cd_4_k_cu_067142dd6thrust24THRUST_300001_SM_1000_NS12placeholders2_1E - _ZN34_INTERNAL_3c9d01cd_4_k_cu_067142dd4cuda3std6ranges3__45__cpo4dataE)
_ZN34_INTERNAL_3c9d01cd_4_k_cu_067142dd4cuda3std6ranges3__45__cpo4dataE:
	.zero		1
	.type		_ZN34_INTERNAL_3c9d01cd_4_k_cu_067142dd6thrust24THRUST_300001_SM_1000_NS12placeholders2_1E,@object
	.size		_ZN34_INTERNAL_3c9d01cd_4_k_cu_067142dd6thrust24THRUST_300001_SM_1000_NS12placeholders2_1E,(_ZN34_INTERNAL_3c9d01cd_4_k_cu_067142dd4cuda3std3__45__cpo5beginE - _ZN34_INTERNAL_3c9d01cd_4_k_cu_067142dd6thrust24THRUST_300001_SM_1000_NS12placeholders2_1E)
_ZN34_INTERNAL_3c9d01cd_4_k_cu_067142dd6thrust24THRUST_300001_SM_1000_NS12placeholders2_1E:
	.zero		1
	.type		_ZN34_INTERNAL_3c9d01cd_4_k_cu_067142dd4cuda3std3__45__cpo5beginE,@object
	.size		_ZN34_INTERNAL_3c9d01cd_4_k_cu_067142dd4cuda3std3__45__cpo5beginE,(_ZN34_INTERNAL_3c9d01cd_4_k_cu_067142dd4cuda3std6ranges3__45__cpo5beginE - _ZN34_INTERNAL_3c9d01cd_4_k_cu_067142dd4cuda3std3__45__cpo5beginE)
_ZN34_INTERNAL_3c9d01cd_4_k_cu_067142dd4cuda3std3__45__cpo5beginE:
	.zero		1
	.type		_ZN34_INTERNAL_3c9d01cd_4_k_cu_067142dd4cuda3std6ranges3__45__cpo5beginE,@object
	.size		_ZN34_INTERNAL_3c9d01cd_4_k_cu_067142dd4cuda3std6ranges3__45__cpo5beginE,(_ZN34_INTERNAL_3c9d01cd_4_k_cu_067142dd6thrust24THRUST_300001_SM_1000_NS12placeholders2_5E - _ZN34_INTERNAL_3c9d01cd_4_k_cu_067142dd4cuda3std6ranges3__45__cpo5beginE)
_ZN34_INTERNAL_3c9d01cd_4_k_cu_067142dd4cuda3std6ranges3__45__cpo5beginE:
	.zero		1
	.type		_ZN34_INTERNAL_3c9d01cd_4_k_cu_067142dd6thrust24THRUST_300001_SM_1000_NS12placeholders2_5E,@object
	.size		_ZN34_INTERNAL_3c9d01cd_4_k_cu_067142dd6thrust24THRUST_300001_SM_1000_NS12placeholders2_5E,(_ZN34_INTERNAL_3c9d01cd_4_k_cu_067142dd4cuda3std3__45__cpo6rbeginE - _ZN34_INTERNAL_3c9d01cd_4_k_cu_067142dd6thrust24THRUST_300001_SM_1000_NS12placeholders2_5E)
_ZN34_INTERNAL_3c9d01cd_4_k_cu_067142dd6thrust24THRUST_300001_SM_1000_NS12placeholders2_5E:
	.zero		1
	.type		_ZN34_INTERNAL_3c9d01cd_4_k_cu_067142dd4cuda3std3__45__cpo6rbeginE,@object
	.size		_ZN34_INTERNAL_3c9d01cd_4_k_cu_067142dd4cuda3std3__45__cpo6rbeginE,(_ZN34_INTERNAL_3c9d01cd_4_k_cu_067142dd4cuda3std6ranges3__45__cpo7advanceE - _ZN34_INTERNAL_3c9d01cd_4_k_cu_067142dd4cuda3std3__45__cpo6rbeginE)
_ZN34_INTERNAL_3c9d01cd_4_k_cu_067142dd4cuda3std3__45__cpo6rbeginE:
	.zero		1
	.type		_ZN34_INTERNAL_3c9d01cd_4_k_cu_067142dd4cuda3std6ranges3__45__cpo7advanceE,@object
	.size		_ZN34_INTERNAL_3c9d01cd_4_k_cu_067142dd4cuda3std6ranges3__45__cpo7advanceE,(_ZN34_INTERNAL_3c9d01cd_4_k_cu_067142dd4cuda3std3__47nulloptE - _ZN34_INTERNAL_3c9d01cd_4_k_cu_067142dd4cuda3std6ranges3__45__cpo7advanceE)
_ZN34_INTERNAL_3c9d01cd_4_k_cu_067142dd4cuda3std6ranges3__45__cpo7advanceE:
	.zero		1
	.type		_ZN34_INTERNAL_3c9d01cd_4_k_cu_067142dd4cuda3std3__47nulloptE,@object
	.size		_ZN34_INTERNAL_3c9d01cd_4_k_cu_067142dd4cuda3std3__47nulloptE,(_ZN34_INTERNAL_3c9d01cd_4_k_cu_067142dd4cuda3std6ranges3__45__cpo8distanceE - _ZN34_INTERNAL_3c9d01cd_4_k_cu_067142dd4cuda3std3__47nulloptE)
_ZN34_INTERNAL_3c9d01cd_4_k_cu_067142dd4cuda3std3__47nulloptE:
	.zero		1
	.type		_ZN34_INTERNAL_3c9d01cd_4_k_cu_067142dd4cuda3std6ranges3__45__cpo8distanceE,@object
	.size		_ZN34_INTERNAL_3c9d01cd_4_k_cu_067142dd4cuda3std6ranges3__45__cpo8distanceE,(_ZN34_INTERNAL_3c9d01cd_4_k_cu_067142dd6thrust24THRUST_300001_SM_1000_NS12placeholders3_10E - _ZN34_INTERNAL_3c9d01cd_4_k_cu_067142dd4cuda3std6ranges3__45__cpo8distanceE)
_ZN34_INTERNAL_3c9d01cd_4_k_cu_067142dd4cuda3std6ranges3__45__cpo8distanceE:
	.zero		1
	.type		_ZN34_INTERNAL_3c9d01cd_4_k_cu_067142dd6thrust24THRUST_300001_SM_1000_NS12placeholders3_10E,@object
	.size		_ZN34_INTERNAL_3c9d01cd_4_k_cu_067142dd6thrust24THRUST_300001_SM_1000_NS12placeholders3_10E,(_ZN34_INTERNAL_3c9d01cd_4_k_cu_067142dd4cuda3std3__419piecewise_constructE - _ZN34_INTERNAL_3c9d01cd_4_k_cu_067142dd6thrust24THRUST_300001_SM_1000_NS12placeholders3_10E)
_ZN34_INTERNAL_3c9d01cd_4_k_cu_067142dd6thrust24THRUST_300001_SM_1000_NS12placeholders3_10E:
	.zero		1
	.type		_ZN34_INTERNAL_3c9d01cd_4_k_cu_067142dd4cuda3std3__419piecewise_constructE,@object
	.size		_ZN34_INTERNAL_3c9d01cd_4_k_cu_067142dd4cuda3std3__419piecewise_constructE,(_ZN34_INTERNAL_3c9d01cd_4_k_cu_067142dd4cuda3std6ranges3__45__cpo5cdataE - _ZN34_INTERNAL_3c9d01cd_4_k_cu_067142dd4cuda3std3__419piecewise_constructE)
_ZN34_INTERNAL_3c9d01cd_4_k_cu_067142dd4cuda3std3__419piecewise_constructE:
	.zero		1
	.type		_ZN34_INTERNAL_3c9d01cd_4_k_cu_067142dd4cuda3std6ranges3__45__cpo5cdataE,@object
	.size		_ZN34_INTERNAL_3c9d01cd_4_k_cu_067142dd4cuda3std6ranges3__45__cpo5cdataE,(_ZN34_INTERNAL_3c9d01cd_4_k_cu_067142dd6thrust24THRUST_300001_SM_1000_NS12placeholders2_2E - _ZN34_INTERNAL_3c9d01cd_4_k_cu_067142dd4cuda3std6ranges3__45__cpo5cdataE)
_ZN34_INTERNAL_3c9d01cd_4_k_cu_067142dd4cuda3std6ranges3__45__cpo5cdataE:
	.zero		1
	.type		_ZN34_INTERNAL_3c9d01cd_4_k_cu_067142dd6thrust24THRUST_300001_SM_1000_NS12placeholders2_2E,@object
	.size		_ZN34_INTERNAL_3c9d01cd_4_k_cu_067142dd6thrust24THRUST_300001_SM_1000_NS12placeholders2_2E,(_ZN34_INTERNAL_3c9d01cd_4_k_cu_067142dd4cuda3std3__45__cpo3endE - _ZN34_INTERNAL_3c9d01cd_4_k_cu_067142dd6thrust24THRUST_300001_SM_1000_NS12placeholders2_2E)
_ZN34_INTERNAL_3c9d01cd_4_k_cu_067142dd6thrust24THRUST_300001_SM_1000_NS12placeholders2_2E:
	.zero		1
	.type		_ZN34_INTERNAL_3c9d01cd_4_k_cu_067142dd4cuda3std3__45__cpo3endE,@object
	.size		_ZN34_INTERNAL_3c9d01cd_4_k_cu_067142dd4cuda3std3__45__cpo3endE,(_ZN34_INTERNAL_3c9d01cd_4_k_cu_067142dd4cuda3std6ranges3__45__cpo3endE - _ZN34_INTERNAL_3c9d01cd_4_k_cu_067142dd4cuda3std3__45__cpo3endE)
_ZN34_INTERNAL_3c9d01cd_4_k_cu_067142dd4cuda3std3__45__cpo3endE:
	.zero		1
	.type		_ZN34_INTERNAL_3c9d01cd_4_k_cu_067142dd4cuda3std6ranges3__45__cpo3endE,@object
	.size		_ZN34_INTERNAL_3c9d01cd_4_k_cu_067142dd4cuda3std6ranges3__45__cpo3endE,(_ZN34_INTERNAL_3c9d01cd_4_k_cu_067142dd6thrust24THRUST_300001_SM_1000_NS12placeholders2_6E - _ZN34_INTERNAL_3c9d01cd_4_k_cu_067142dd4cuda3std6ranges3__45__cpo3endE)
_ZN34_INTERNAL_3c9d01cd_4_k_cu_067142dd4cuda3std6ranges3__45__cpo3endE:
	.zero		1
	.type		_ZN34_INTERNAL_3c9d01cd_4_k_cu_067142dd6thrust24THRUST_300001_SM_1000_NS12placeholders2_6E,@object
	.size		_ZN34_INTERNAL_3c9d01cd_4_k_cu_067142dd6thrust24THRUST_300001_SM_1000_NS12placeholders2_6E,(_ZN34_INTERNAL_3c9d01cd_4_k_cu_067142dd4cuda3std3__45__cpo4rendE - _ZN34_INTERNAL_3c9d01cd_4_k_cu_067142dd6thrust24THRUST_300001_SM_1000_NS12placeholders2_6E)
_ZN34_INTERNAL_3c9d01cd_4_k_cu_067142dd6thrust24THRUST_300001_SM_1000_NS12placeholders2_6E:
	.zero		1
	.type		_ZN34_INTERNAL_3c9d01cd_4_k_cu_067142dd4cuda3std3__45__cpo4rendE,@object
	.size		_ZN34_INTERNAL_3c9d01cd_4_k_cu_067142dd4cuda3std3__45__cpo4rendE,(_ZN34_INTERNAL_3c9d01cd_4_k_cu_067142dd4cuda3std6ranges3__45__cpo9iter_swapE - _ZN34_INTERNAL_3c9d01cd_4_k_cu_067142dd4cuda3std3__45__cpo4rendE)
_ZN34_INTERNAL_3c9d01cd_4_k_cu_067142dd4cuda3std3__45__cpo4rendE:
	.zero		1
	.type		_ZN34_INTERNAL_3c9d01cd_4_k_cu_067142dd4cuda3std6ranges3__45__cpo9iter_swapE,@object
	.size		_ZN34_INTERNAL_3c9d01cd_4_k_cu_067142dd4cuda3std6ranges3__45__cpo9iter_swapE,(_ZN34_INTERNAL_3c9d01cd_4_k_cu_067142dd4cuda3std3__48unexpectE - _ZN34_INTERNAL_3c9d01cd_4_k_cu_067142dd4cuda3std6ranges3__45__cpo9iter_swapE)
_ZN34_INTERNAL_3c9d01cd_4_k_cu_067142dd4cuda3std6ranges3__45__cpo9iter_swapE:
	.zero		1
	.type		_ZN34_INTERNAL_3c9d01cd_4_k_cu_067142dd4cuda3std3__48unexpectE,@object
	.size		_ZN34_INTERNAL_3c9d01cd_4_k_cu_067142dd4cuda3std3__48unexpectE,(_ZN34_INTERNAL_3c9d01cd_4_k_cu_067142dd6thrust24THRUST_300001_SM_1000_NS8cuda_cub3parE - _ZN34_INTERNAL_3c9d01cd_4_k_cu_067142dd4cuda3std3__48unexpectE)
_ZN34_INTERNAL_3c9d01cd_4_k_cu_067142dd4cuda3std3__48unexpectE:
	.zero		1
	.type		_ZN34_INTERNAL_3c9d01cd_4_k_cu_067142dd6thrust24THRUST_300001_SM_1000_NS8cuda_cub3parE,@object
	.size		_ZN34_INTERNAL_3c9d01cd_4_k_cu_067142dd6thrust24THRUST_300001_SM_1000_NS8cuda_cub3parE,(_ZN34_INTERNAL_3c9d01cd_4_k_cu_067142dd6thrust24THRUST_300001_SM_1000_NS12placeholders2_4E - _ZN34_INTERNAL_3c9d01cd_4_k_cu_067142dd6thrust24THRUST_300001_SM_1000_NS8cuda_cub3parE)
_ZN34_INTERNAL_3c9d01cd_4_k_cu_067142dd6thrust24THRUST_300001_SM_1000_NS8cuda_cub3parE:
	.zero		1
	.type		_ZN34_INTERNAL_3c9d01cd_4_k_cu_067142dd6thrust24THRUST_300001_SM_1000_NS12placeholders2_4E,@object
	.size		_ZN34_INTERNAL_3c9d01cd_4_k_cu_067142dd6thrust24THRUST_300001_SM_1000_NS12placeholders2_4E,(_ZN34_INTERNAL_3c9d01cd_4_k_cu_067142dd4cuda3std3__45__cpo4cendE - _ZN34_INTERNAL_3c9d01cd_4_k_cu_067142dd6thrust24THRUST_300001_SM_1000_NS12placeholders2_4E)
_ZN34_INTERNAL_3c9d01cd_4_k_cu_067142dd6thrust24THRUST_300001_SM_1000_NS12placeholders2_4E:
	.zero		1
	.type		_ZN34_INTERNAL_3c9d01cd_4_k_cu_067142dd4cuda3std3__45__cpo4cendE,@object
	.size		_ZN34_INTERNAL_3c9d01cd_4_k_cu_067142dd4cuda3std3__45__cpo4cendE,(_ZN34_INTERNAL_3c9d01cd_4_k_cu_067142dd4cuda3std6ranges3__45__cpo4cendE - _ZN34_INTERNAL_3c9d01cd_4_k_cu_067142dd4cuda3std3__45__cpo4cendE)
_ZN34_INTERNAL_3c9d01cd_4_k_cu_067142dd4cuda3std3__45__cpo4cendE:
	.zero		1
	.type		_ZN34_INTERNAL_3c9d01cd_4_k_cu_067142dd4cuda3std6ranges3__45__cpo4cendE,@object
	.size		_ZN34_INTERNAL_3c9d01cd_4_k_cu_067142dd4cuda3std6ranges3__45__cpo4cendE,(_ZN34_INTERNAL_3c9d01cd_4_k_cu_067142dd4cuda3std3__420unreachable_sentinelE - _ZN34_INTERNAL_3c9d01cd_4_k_cu_067142dd4cuda3std6ranges3__45__cpo4cendE)
_ZN34_INTERNAL_3c9d01cd_4_k_cu_067142dd4cuda3std6ranges3__45__cpo4cendE:
	.zero		1
	.type		_ZN34_INTERNAL_3c9d01cd_4_k_cu_067142dd4cuda3std3__420unreachable_sentinelE,@object
	.size		_ZN34_INTERNAL_3c9d01cd_4_k_cu_067142dd4cuda3std3__420unreachable_sentinelE,(_ZN34_INTERNAL_3c9d01cd_4_k_cu_067142dd4cuda3std6ranges3__45__cpo5ssizeE - _ZN34_INTERNAL_3c9d01cd_4_k_cu_067142dd4cuda3std3__420unreachable_sentinelE)
_ZN34_INTERNAL_3c9d01cd_4_k_cu_067142dd4cuda3std3__420unreachable_sentinelE:
	.zero		1
	.type		_ZN34_INTERNAL_3c9d01cd_4_k_cu_067142dd4cuda3std6ranges3__45__cpo5ssizeE,@object
	.size		_ZN34_INTERNAL_3c9d01cd_4_k_cu_067142dd4cuda3std6ranges3__45__cpo5ssizeE,(_ZN34_INTERNAL_3c9d01cd_4_k_cu_067142dd6thrust24THRUST_300001_SM_1000_NS12placeholders2_8E - _ZN34_INTERNAL_3c9d01cd_4_k_cu_067142dd4cuda3std6ranges3__45__cpo5ssizeE)
_ZN34_INTERNAL_3c9d01cd_4_k_cu_067142dd4cuda3std6ranges3__45__cpo5ssizeE:
	.zero		1
	.type		_ZN34_INTERNAL_3c9d01cd_4_k_cu_067142dd6thrust24THRUST_300001_SM_1000_NS12placeholders2_8E,@object
	.size		_ZN34_INTERNAL_3c9d01cd_4_k_cu_067142dd6thrust24THRUST_300001_SM_1000_NS12placeholders2_8E,(_ZN34_INTERNAL_3c9d01cd_4_k_cu_067142dd4cuda3std3__45__cpo5crendE - _ZN34_INTERNAL_3c9d01cd_4_k_cu_067142dd6thrust24THRUST_300001_SM_1000_NS12placeholders2_8E)
_ZN34_INTERNAL_3c9d01cd_4_k_cu_067142dd6thrust24THRUST_300001_SM_1000_NS12placeholders2_8E:
	.zero		1
	.type		_ZN34_INTERNAL_3c9d01cd_4_k_cu_067142dd4cuda3std3__45__cpo5crendE,@object
	.size		_ZN34_INTERNAL_3c9d01cd_4_k_cu_067142dd4cuda3std3__45__cpo5crendE,(_ZN34_INTERNAL_3c9d01cd_4_k_cu_067142dd4cuda3std6ranges3__45__cpo4prevE - _ZN34_INTERNAL_3c9d01cd_4_k_cu_067142dd4cuda3std3__45__cpo5crendE)
_ZN34_INTERNAL_3c9d01cd_4_k_cu_067142dd4cuda3std3__45__cpo5crendE:
	.zero		1
	.type		_ZN34_INTERNAL_3c9d01cd_4_k_cu_067142dd4cuda3std6ranges3__45__cpo4prevE,@object
	.size		_ZN34_INTERNAL_3c9d01cd_4_k_cu_067142dd4cuda3std6ranges3__45__cpo4prevE,(_ZN34_INTERNAL_3c9d01cd_4_k_cu_067142dd4cuda3std6ranges3__45__cpo9iter_moveE - _ZN34_INTERNAL_3c9d01cd_4_k_cu_067142dd4cuda3std6ranges3__45__cpo4prevE)
_ZN34_INTERNAL_3c9d01cd_4_k_cu_067142dd4cuda3std6ranges3__45__cpo4prevE:
	.zero		1
	.type		_ZN34_INTERNAL_3c9d01cd_4_k_cu_067142dd4cuda3std6ranges3__45__cpo9iter_moveE,@object
	.size		_ZN34_INTERNAL_3c9d01cd_4_k_cu_067142dd4cuda3std6ranges3__45__cpo9iter_moveE,(_ZN34_INTERNAL_3c9d01cd_4_k_cu_067142dd6thrust24THRUST_300001_SM_1000_NS6system6detail10sequential3seqE - _ZN34_INTERNAL_3c9d01cd_4_k_cu_067142dd4cuda3std6ranges3__45__cpo9iter_moveE)
_ZN34_INTERNAL_3c9d01cd_4_k_cu_067142dd4cuda3std6ranges3__45__cpo9iter_moveE:
	.zero		1
	.type		_ZN34_INTERNAL_3c9d01cd_4_k_cu_067142dd6thrust24THRUST_300001_SM_1000_NS6system6detail10sequential3seqE,@object
	.size		_ZN34_INTERNAL_3c9d01cd_4_k_cu_067142dd6thrust24THRUST_300001_SM_1000_NS6system6detail10sequential3seqE,(.L_31 - _ZN34_INTERNAL_3c9d01cd_4_k_cu_067142dd6thrust24THRUST_300001_SM_1000_NS6system6detail10sequential3seqE)
_ZN34_INTERNAL_3c9d01cd_4_k_cu_067142dd6thrust24THRUST_300001_SM_1000_NS6system6detail10sequential3seqE:
	.zero		1
.L_31:


//--------------------- .nv.shared._ZN3cub18CUB_300001_SM_10006detail6reduce18DeviceReduceKernelINS2_10policy_hubIN4cuda3std3__45tupleIJdddEEEy9tuple_sumE10Policy1000EN6thrust24THRUST_300001_SM_1000_NS12zip_iteratorINS8_IJNSE_10device_ptrIKdEESI_EEEEEySA_S9_12compute_sumsEEvT0_PT3_T1_NS0_13GridEvenShareISP_EET2_T4_ --------------------------
	.section	.nv.shared._ZN3cub18CUB_300001_SM_10006detail6reduce18DeviceReduceKernelINS2_10policy_hubIN4cuda3std3__45tupleIJdddEEEy9tuple_sumE10Policy1000EN6thrust24THRUST_300001_SM_1000_NS12zip_iteratorINS8_IJNSE_10device_ptrIKdEESI_EEEEEySA_S9_12compute_sumsEEvT0_PT3_T1_NS0_13GridEvenShareISP_EET2_T4_,"aw",@nobits
	.sectionflags	@""
	.align	8
.nv.shared._ZN3cub18CUB_300001_SM_10006detail6reduce18DeviceReduceKernelINS2_10policy_hubIN4cuda3std3__45tupleIJdddEEEy9tuple_sumE10Policy1000EN6thrust24THRUST_300001_SM_1000_NS12zip_iteratorINS8_IJNSE_10device_ptrIKdEESI_EEEEEySA_S9_12compute_sumsEEvT0_PT3_T1_NS0_13GridEvenShareISP_EET2_T4_:
	.zero		1248


//--------------------- .nv.shared._ZN3cub18CUB_300001_SM_10006detail6reduce28DeviceReduceSingleTileKernelINS2_10policy_hubIN4cuda3std3__45tupleIJdddEEEy9tuple_sumE10Policy1000EN6thrust24THRUST_300001_SM_1000_NS12zip_iteratorINS8_IJNSE_10device_ptrIKdEESI_EEEEEPS9_ySA_S9_S9_12compute_sumsEEvT0_T1_T2_T3_T4_T6_ --------------------------
	.section	.nv.shared._ZN3cub18CUB_300001_SM_10006detail6reduce28DeviceReduceSingleTileKernelINS2_10policy_hubIN4cuda3std3__45tupleIJdddEEEy9tuple_sumE10Policy1000EN6thrust24THRUST_300001_SM_1000_NS12zip_iteratorINS8_IJNSE_10device_ptrIKdEESI_EEEEEPS9_ySA_S9_S9_12compute_sumsEEvT0_T1_T2_T3_T4_T6_,"aw",@nobits
	.sectionflags	@""
	.align	8
.nv.shared._ZN3cub18CUB_300001_SM_10006detail6reduce28DeviceReduceSingleTileKernelINS2_10policy_hubIN4cuda3std3__45tupleIJdddEEEy9tuple_sumE10Policy1000EN6thrust24THRUST_300001_SM_1000_NS12zip_iteratorINS8_IJNSE_10device_ptrIKdEESI_EEEEEPS9_ySA_S9_S9_12compute_sumsEEvT0_T1_T2_T3_T4_T6_:
	.zero		1248


//--------------------- .nv.shared._ZN3cub18CUB_300001_SM_10006detail6reduce28DeviceReduceSingleTileKernelINS2_10policy_hubIN4cuda3std3__45tupleIJdddEEEj9tuple_sumE10Policy1000EPS9_SD_iSA_S9_S9_NS7_10__identityEEEvT0_T1_T2_T3_T4_T6_ --------------------------
	.section	.nv.shared._ZN3cub18CUB_300001_SM_10006detail6reduce28DeviceReduceSingleTileKernelINS2_10policy_hubIN4cuda3std3__45tupleIJdddEEEj9tuple_sumE10Policy1000EPS9_SD_iSA_S9_S9_NS7_10__identityEEEvT0_T1_T2_T3_T4_T6_,"aw",@nobits
	.sectionflags	@""
	.align	8
.nv.shared._ZN3cub18CUB_300001_SM_10006detail6reduce28DeviceReduceSingleTileKernelINS2_10policy_hubIN4cuda3std3__45tupleIJdddEEEj9tuple_sumE10Policy1000EPS9_SD_iSA_S9_S9_NS7_10__identityEEEvT0_T1_T2_T3_T4_T6_:
	.zero		1248


//--------------------- .nv.shared._ZN3cub18CUB_300001_SM_10006detail6reduce18DeviceReduceKernelINS2_10policy_hubIN4cuda3std3__45tupleIJdddEEEj9tuple_sumE10Policy1000EN6thrust24THRUST_300001_SM_1000_NS12zip_iteratorINS8_IJNSE_10device_ptrIKdEESI_EEEEEjSA_S9_12compute_sumsEEvT0_PT3_T1_NS0_13GridEvenShareISP_EET2_T4_ --------------------------
	.section	.nv.shared._ZN3cub18CUB_300001_SM_10006detail6reduce18DeviceReduceKernelINS2_10policy_hubIN4cuda3std3__45tupleIJdddEEEj9tuple_sumE10Policy1000EN6thrust24THRUST_300001_SM_1000_NS12zip_iteratorINS8_IJNSE_10device_ptrIKdEESI_EEEEEjSA_S9_12compute_sumsEEvT0_PT3_T1_NS0_13GridEvenShareISP_EET2_T4_,"aw",@nobits
	.sectionflags	@""
	.align	8
.nv.shared._ZN3cub18CUB_300001_SM_10006detail6reduce18DeviceReduceKernelINS2_10policy_hubIN4cuda3std3__45tupleIJdddEEEj9tuple_sumE10Policy1000EN6thrust24THRUST_300001_SM_1000_NS12zip_iteratorINS8_IJNSE_10device_ptrIKdEESI_EEEEEjSA_S9_12compute_sumsEEvT0_PT3_T1_NS0_13GridEvenShareISP_EET2_T4_:
	.zero		1248


//--------------------- .nv.shared._ZN3cub18CUB_300001_SM_10006detail6reduce28DeviceReduceSingleTileKernelINS2_10policy_hubIN4cuda3std3__45tupleIJdddEEEj9tuple_sumE10Policy1000EN6thrust24THRUST_300001_SM_1000_NS12zip_iteratorINS8_IJNSE_10device_ptrIKdEESI_EEEEEPS9_jSA_S9_S9_12compute_sumsEEvT0_T1_T2_T3_T4_T6_ --------------------------
	.section	.nv.shared._ZN3cub18CUB_300001_SM_10006detail6reduce28DeviceReduceSingleTileKernelINS2_10policy_hubIN4cuda3std3__45tupleIJdddEEEj9tuple_sumE10Policy1000EN6thrust24THRUST_300001_SM_1000_NS12zip_iteratorINS8_IJNSE_10device_ptrIKdEESI_EEEEEPS9_jSA_S9_S9_12compute_sumsEEvT0_T1_T2_T3_T4_T6_,"aw",@nobits
	.sectionflags	@""
	.align	8
.nv.shared._ZN3cub18CUB_300001_SM_10006detail6reduce28DeviceReduceSingleTileKernelINS2_10policy_hubIN4cuda3std3__45tupleIJdddEEEj9tuple_sumE10Policy1000EN6thrust24THRUST_300001_SM_1000_NS12zip_iteratorINS8_IJNSE_10device_ptrIKdEESI_EEEEEPS9_jSA_S9_S9_12compute_sumsEEvT0_T1_T2_T3_T4_T6_:
	.zero		1248


//--------------------- .nv.constant0._ZN3cub18CUB_300001_SM_10006detail6reduce28DeviceReduceSingleTileKernelINS2_10policy_hubIN4cuda3std3__45tupleIJdddEEEy9tuple_sumE10Policy1000EPS9_SD_iSA_S9_S9_NS7_10__identityEEEvT0_T1_T2_T3_T4_T6_ --------------------------
	.section	.nv.constant0._ZN3cub18CUB_300001_SM_10006detail6reduce28DeviceReduceSingleTileKernelINS2_10policy_hubIN4cuda3std3__45tupleIJdddEEEy9tuple_sumE10Policy1000EPS9_SD_iSA_S9_S9_NS7_10__identityEEEvT0_T1_T2_T3_T4_T6_,"a",@progbits
	.sectionflags	@""
	.align	4
.nv.constant0._ZN3cub18CUB_300001_SM_10006detail6reduce28DeviceReduceSingleTileKernelINS2_10policy_hubIN4cuda3std3__45tupleIJdddEEEy9tuple_sumE10Policy1000EPS9_SD_iSA_S9_S9_NS7_10__identityEEEvT0_T1_T2_T3_T4_T6_:
	.zero		945


//--------------------- .nv.constant0._ZN3cub18CUB_300001_SM_10006detail6reduce18DeviceReduceKernelINS2_10policy_hubIN4cuda3std3__45tupleIJdddEEEy9tuple_sumE10Policy1000EN6thrust24THRUST_300001_SM_1000_NS12zip_iteratorINS8_IJNSE_10device_ptrIKdEESI_EEEEEySA_S9_12compute_sumsEEvT0_PT3_T1_NS0_13GridEvenShareISP_EET2_T4_ --------------------------
	.section	.nv.constant0._ZN3cub18CUB_300001_SM_10006detail6reduce18DeviceReduceKernelINS2_10policy_hubIN4cuda3std3__45tupleIJdddEEEy9tuple_sumE10Policy1000EN6thrust24THRUST_300001_SM_1000_NS12zip_iteratorINS8_IJNSE_10device_ptrIKdEESI_EEEEEySA_S9_12compute_sumsEEvT0_PT3_T1_NS0_13GridEvenShareISP_EET2_T4_,"a",@progbits
	.sectionflags	@""
	.align	4
.nv.constant0._ZN3cub18CUB_300001_SM_10006detail6reduce18DeviceReduceKernelINS2_10policy_hubIN4cuda3std3__45tupleIJdddEEEy9tuple_sumE10Policy1000EN6thrust24THRUST_300001_SM_1000_NS12zip_iteratorINS8_IJNSE_10device_ptrIKdEESI_EEEEEySA_S9_12compute_sumsEEvT0_PT3_T1_NS0_13GridEvenShareISP_EET2_T4_:
	.zero		1002


//--------------------- .nv.constant0._ZN3cub18CUB_300001_SM_10006detail6reduce28DeviceReduceSingleTileKernelINS2_10policy_hubIN4cuda3std3__45tupleIJdddEEEy9tuple_sumE10Policy1000EN6thrust24THRUST_300001_SM_1000_NS12zip_iteratorINS8_IJNSE_10device_ptrIKdEESI_EEEEEPS9_ySA_S9_S9_12compute_sumsEEvT0_T1_T2_T3_T4_T6_ --------------------------
	.section	.nv.constant0._ZN3cub18CUB_300001_SM_10006detail6reduce28DeviceReduceSingleTileKernelINS2_10policy_hubIN4cuda3std3__45tupleIJdddEEEy9tuple_sumE10Policy1000EN6thrust24THRUST_300001_SM_1000_NS12zip_iteratorINS8_IJNSE_10device_ptrIKdEESI_EEEEEPS9_ySA_S9_S9_12compute_sumsEEvT0_T1_T2_T3_T4_T6_,"a",@progbits
	.sectionflags	@""
	.align	4
.nv.constant0._ZN3cub18CUB_300001_SM_10006detail6reduce28DeviceReduceSingleTileKernelINS2_10policy_hubIN4cuda3std3__45tupleIJdddEEEy9tuple_sumE10Policy1000EN6thrust24THRUST_300001_SM_1000_NS12zip_iteratorINS8_IJNSE_10device_ptrIKdEESI_EEEEEPS9_ySA_S9_S9_12compute_sumsEEvT0_T1_T2_T3_T4_T6_:
	.zero		961


//--------------------- .nv.constant0._ZN3cub18CUB_300001_SM_10006detail6reduce28DeviceReduceSingleTileKernelINS2_10policy_hubIN4cuda3std3__45tupleIJdddEEEj9tuple_sumE10Policy1000EPS9_SD_iSA_S9_S9_NS7_10__identityEEEvT0_T1_T2_T3_T4_T6_ --------------------------
	.section	.nv.constant0._ZN3cub18CUB_300001_SM_10006detail6reduce28DeviceReduceSingleTileKernelINS2_10policy_hubIN4cuda3std3__45tupleIJdddEEEj9tuple_sumE10Policy1000EPS9_SD_iSA_S9_S9_NS7_10__identityEEEvT0_T1_T2_T3_T4_T6_,"a",@progbits
	.sectionflags	@""
	.align	4
.nv.constant0._ZN3cub18CUB_300001_SM_10006detail6reduce28DeviceReduceSingleTileKernelINS2_10policy_hubIN4cuda3std3__45tupleIJdddEEEj9tuple_sumE10Policy1000EPS9_SD_iSA_S9_S9_NS7_10__identityEEEvT0_T1_T2_T3_T4_T6_:
	.zero		945


//--------------------- .nv.constant0._ZN3cub18CUB_300001_SM_10006detail6reduce18DeviceReduceKernelINS2_10policy_hubIN4cuda3std3__45tupleIJdddEEEj9tuple_sumE10Policy1000EN6thrust24THRUST_300001_SM_1000_NS12zip_iteratorINS8_IJNSE_10device_ptrIKdEESI_EEEEEjSA_S9_12compute_sumsEEvT0_PT3_T1_NS0_13GridEvenShareISP_EET2_T4_ --------------------------
	.section	.nv.constant0._ZN3cub18CUB_300001_SM_10006detail6reduce18DeviceReduceKernelINS2_10policy_hubIN4cuda3std3__45tupleIJdddEEEj9tuple_sumE10Policy1000EN6thrust24THRUST_300001_SM_1000_NS12zip_iteratorINS8_IJNSE_10device_ptrIKdEESI_EEEEEjSA_S9_12compute_sumsEEvT0_PT3_T1_NS0_13GridEvenShareISP_EET2_T4_,"a",@progbits
	.sectionflags	@""
	.align	4
.nv.constant0._ZN3cub18CUB_300001_SM_10006detail6reduce18DeviceReduceKernelINS2_10policy_hubIN4cuda3std3__45tupleIJdddEEEj9tuple_sumE10Policy1000EN6thrust24THRUST_300001_SM_1000_NS12zip_iteratorINS8_IJNSE_10device_ptrIKdEESI_EEEEEjSA_S9_12compute_sumsEEvT0_PT3_T1_NS0_13GridEvenShareISP_EET2_T4_:
	.zero		966


//--------------------- .nv.constant0._ZN3cub18CUB_300001_SM_10006detail6reduce28DeviceReduceSingleTileKernelINS2_10policy_hubIN4cuda3std3__45tupleIJdddEEEj9tuple_sumE10Policy1000EN6thrust24THRUST_300001_SM_1000_NS12zip_iteratorINS8_IJNSE_10device_ptrIKdEESI_EEEEEPS9_jSA_S9_S9_12compute_sumsEEvT0_T1_T2_T3_T4_T6_ --------------------------
	.section	.nv.constant0._ZN3cub18CUB_300001_SM_10006detail6reduce28DeviceReduceSingleTileKernelINS2_10policy_hubIN4cuda3std3__45tupleIJdddEEEj9tuple_sumE10Policy1000EN6thrust24THRUST_300001_SM_1000_NS12zip_iteratorINS8_IJNSE_10device_ptrIKdEESI_EEEEEPS9_jSA_S9_S9_12compute_sumsEEvT0_T1_T2_T3_T4_T6_,"a",@progbits
	.sectionflags	@""
	.align	4
.nv.constant0._ZN3cub18CUB_300001_SM_10006detail6reduce28DeviceReduceSingleTileKernelINS2_10policy_hubIN4cuda3std3__45tupleIJdddEEEj9tuple_sumE10Policy1000EN6thrust24THRUST_300001_SM_1000_NS12zip_iteratorINS8_IJNSE_10device_ptrIKdEESI_EEEEEPS9_jSA_S9_S9_12compute_sumsEEvT0_T1_T2_T3_T4_T6_:
	.zero		953


//--------------------- .nv.constant0._ZN3cub18CUB_300001_SM_10006detail11EmptyKernelIvEEvv --------------------------
	.section	.nv.constant0._ZN3cub18CUB_300001_SM_10006detail11EmptyKernelIvEEvv,"a",@progbits
	.sectionflags	@""
	.align	4
.nv.constant0._ZN3cub18CUB_300001_SM_10006detail11EmptyKernelIvEEvv:
	.zero		896


//--------------------- SYMBOLS --------------------------

	.type		.nv.reservedSmem.offset0,@object
	.size		.nv.reservedSmem.offset0,0x4
	.type		.nv.reservedSmem.cap,@object
	.size		.nv.reservedSmem.cap,0x4
